//
// Generated by NVIDIA NVVM Compiler
//
// Compiler Build ID: CL-36424714
// Cuda compilation tools, release 13.0, V13.0.88
// Based on NVVM 20.0.0
//

.version 9.0
.target sm_100
.address_size 64

	// .globl	_Z31fused_tensor_prods_example_kerniiiiiiiiiiPKfS0_S0_S0_S0_S0_S0_S0_S0_S0_S0_S0_S0_S0_S0_S0_S0_S0_S0_S0_S0_PfS1_S1_
.extern .shared .align 16 .b8 s[];

.visible .entry _Z31fused_tensor_prods_example_kerniiiiiiiiiiPKfS0_S0_S0_S0_S0_S0_S0_S0_S0_S0_S0_S0_S0_S0_S0_S0_S0_S0_S0_S0_PfS1_S1_(
	.param .u32 _Z31fused_tensor_prods_example_kerniiiiiiiiiiPKfS0_S0_S0_S0_S0_S0_S0_S0_S0_S0_S0_S0_S0_S0_S0_S0_S0_S0_S0_S0_PfS1_S1__param_0,
	.param .u32 _Z31fused_tensor_prods_example_kerniiiiiiiiiiPKfS0_S0_S0_S0_S0_S0_S0_S0_S0_S0_S0_S0_S0_S0_S0_S0_S0_S0_S0_S0_PfS1_S1__param_1,
	.param .u32 _Z31fused_tensor_prods_example_kerniiiiiiiiiiPKfS0_S0_S0_S0_S0_S0_S0_S0_S0_S0_S0_S0_S0_S0_S0_S0_S0_S0_S0_S0_PfS1_S1__param_2,
	.param .u32 _Z31fused_tensor_prods_example_kerniiiiiiiiiiPKfS0_S0_S0_S0_S0_S0_S0_S0_S0_S0_S0_S0_S0_S0_S0_S0_S0_S0_S0_S0_PfS1_S1__param_3,
	.param .u32 _Z31fused_tensor_prods_example_kerniiiiiiiiiiPKfS0_S0_S0_S0_S0_S0_S0_S0_S0_S0_S0_S0_S0_S0_S0_S0_S0_S0_S0_S0_PfS1_S1__param_4,
	.param .u32 _Z31fused_tensor_prods_example_kerniiiiiiiiiiPKfS0_S0_S0_S0_S0_S0_S0_S0_S0_S0_S0_S0_S0_S0_S0_S0_S0_S0_S0_S0_PfS1_S1__param_5,
	.param .u32 _Z31fused_tensor_prods_example_kerniiiiiiiiiiPKfS0_S0_S0_S0_S0_S0_S0_S0_S0_S0_S0_S0_S0_S0_S0_S0_S0_S0_S0_S0_PfS1_S1__param_6,
	.param .u32 _Z31fused_tensor_prods_example_kerniiiiiiiiiiPKfS0_S0_S0_S0_S0_S0_S0_S0_S0_S0_S0_S0_S0_S0_S0_S0_S0_S0_S0_S0_PfS1_S1__param_7,
	.param .u32 _Z31fused_tensor_prods_example_kerniiiiiiiiiiPKfS0_S0_S0_S0_S0_S0_S0_S0_S0_S0_S0_S0_S0_S0_S0_S0_S0_S0_S0_S0_PfS1_S1__param_8,
	.param .u32 _Z31fused_tensor_prods_example_kerniiiiiiiiiiPKfS0_S0_S0_S0_S0_S0_S0_S0_S0_S0_S0_S0_S0_S0_S0_S0_S0_S0_S0_S0_PfS1_S1__param_9,
	.param .u64 .ptr .align 1 _Z31fused_tensor_prods_example_kerniiiiiiiiiiPKfS0_S0_S0_S0_S0_S0_S0_S0_S0_S0_S0_S0_S0_S0_S0_S0_S0_S0_S0_S0_PfS1_S1__param_10,
	.param .u64 .ptr .align 1 _Z31fused_tensor_prods_example_kerniiiiiiiiiiPKfS0_S0_S0_S0_S0_S0_S0_S0_S0_S0_S0_S0_S0_S0_S0_S0_S0_S0_S0_S0_PfS1_S1__param_11,
	.param .u64 .ptr .align 1 _Z31fused_tensor_prods_example_kerniiiiiiiiiiPKfS0_S0_S0_S0_S0_S0_S0_S0_S0_S0_S0_S0_S0_S0_S0_S0_S0_S0_S0_S0_PfS1_S1__param_12,
	.param .u64 .ptr .align 1 _Z31fused_tensor_prods_example_kerniiiiiiiiiiPKfS0_S0_S0_S0_S0_S0_S0_S0_S0_S0_S0_S0_S0_S0_S0_S0_S0_S0_S0_S0_PfS1_S1__param_13,
	.param .u64 .ptr .align 1 _Z31fused_tensor_prods_example_kerniiiiiiiiiiPKfS0_S0_S0_S0_S0_S0_S0_S0_S0_S0_S0_S0_S0_S0_S0_S0_S0_S0_S0_S0_PfS1_S1__param_14,
	.param .u64 .ptr .align 1 _Z31fused_tensor_prods_example_kerniiiiiiiiiiPKfS0_S0_S0_S0_S0_S0_S0_S0_S0_S0_S0_S0_S0_S0_S0_S0_S0_S0_S0_S0_PfS1_S1__param_15,
	.param .u64 .ptr .align 1 _Z31fused_tensor_prods_example_kerniiiiiiiiiiPKfS0_S0_S0_S0_S0_S0_S0_S0_S0_S0_S0_S0_S0_S0_S0_S0_S0_S0_S0_S0_PfS1_S1__param_16,
	.param .u64 .ptr .align 1 _Z31fused_tensor_prods_example_kerniiiiiiiiiiPKfS0_S0_S0_S0_S0_S0_S0_S0_S0_S0_S0_S0_S0_S0_S0_S0_S0_S0_S0_S0_PfS1_S1__param_17,
	.param .u64 .ptr .align 1 _Z31fused_tensor_prods_example_kerniiiiiiiiiiPKfS0_S0_S0_S0_S0_S0_S0_S0_S0_S0_S0_S0_S0_S0_S0_S0_S0_S0_S0_S0_PfS1_S1__param_18,
	.param .u64 .ptr .align 1 _Z31fused_tensor_prods_example_kerniiiiiiiiiiPKfS0_S0_S0_S0_S0_S0_S0_S0_S0_S0_S0_S0_S0_S0_S0_S0_S0_S0_S0_S0_PfS1_S1__param_19,
	.param .u64 .ptr .align 1 _Z31fused_tensor_prods_example_kerniiiiiiiiiiPKfS0_S0_S0_S0_S0_S0_S0_S0_S0_S0_S0_S0_S0_S0_S0_S0_S0_S0_S0_S0_PfS1_S1__param_20,
	.param .u64 .ptr .align 1 _Z31fused_tensor_prods_example_kerniiiiiiiiiiPKfS0_S0_S0_S0_S0_S0_S0_S0_S0_S0_S0_S0_S0_S0_S0_S0_S0_S0_S0_S0_PfS1_S1__param_21,
	.param .u64 .ptr .align 1 _Z31fused_tensor_prods_example_kerniiiiiiiiiiPKfS0_S0_S0_S0_S0_S0_S0_S0_S0_S0_S0_S0_S0_S0_S0_S0_S0_S0_S0_S0_PfS1_S1__param_22,
	.param .u64 .ptr .align 1 _Z31fused_tensor_prods_example_kerniiiiiiiiiiPKfS0_S0_S0_S0_S0_S0_S0_S0_S0_S0_S0_S0_S0_S0_S0_S0_S0_S0_S0_S0_PfS1_S1__param_23,
	.param .u64 .ptr .align 1 _Z31fused_tensor_prods_example_kerniiiiiiiiiiPKfS0_S0_S0_S0_S0_S0_S0_S0_S0_S0_S0_S0_S0_S0_S0_S0_S0_S0_S0_S0_PfS1_S1__param_24,
	.param .u64 .ptr .align 1 _Z31fused_tensor_prods_example_kerniiiiiiiiiiPKfS0_S0_S0_S0_S0_S0_S0_S0_S0_S0_S0_S0_S0_S0_S0_S0_S0_S0_S0_S0_PfS1_S1__param_25,
	.param .u64 .ptr .align 1 _Z31fused_tensor_prods_example_kerniiiiiiiiiiPKfS0_S0_S0_S0_S0_S0_S0_S0_S0_S0_S0_S0_S0_S0_S0_S0_S0_S0_S0_S0_PfS1_S1__param_26,
	.param .u64 .ptr .align 1 _Z31fused_tensor_prods_example_kerniiiiiiiiiiPKfS0_S0_S0_S0_S0_S0_S0_S0_S0_S0_S0_S0_S0_S0_S0_S0_S0_S0_S0_S0_PfS1_S1__param_27,
	.param .u64 .ptr .align 1 _Z31fused_tensor_prods_example_kerniiiiiiiiiiPKfS0_S0_S0_S0_S0_S0_S0_S0_S0_S0_S0_S0_S0_S0_S0_S0_S0_S0_S0_S0_PfS1_S1__param_28,
	.param .u64 .ptr .align 1 _Z31fused_tensor_prods_example_kerniiiiiiiiiiPKfS0_S0_S0_S0_S0_S0_S0_S0_S0_S0_S0_S0_S0_S0_S0_S0_S0_S0_S0_S0_PfS1_S1__param_29,
	.param .u64 .ptr .align 1 _Z31fused_tensor_prods_example_kerniiiiiiiiiiPKfS0_S0_S0_S0_S0_S0_S0_S0_S0_S0_S0_S0_S0_S0_S0_S0_S0_S0_S0_S0_PfS1_S1__param_30,
	.param .u64 .ptr .align 1 _Z31fused_tensor_prods_example_kerniiiiiiiiiiPKfS0_S0_S0_S0_S0_S0_S0_S0_S0_S0_S0_S0_S0_S0_S0_S0_S0_S0_S0_S0_PfS1_S1__param_31,
	.param .u64 .ptr .align 1 _Z31fused_tensor_prods_example_kerniiiiiiiiiiPKfS0_S0_S0_S0_S0_S0_S0_S0_S0_S0_S0_S0_S0_S0_S0_S0_S0_S0_S0_S0_PfS1_S1__param_32,
	.param .u64 .ptr .align 1 _Z31fused_tensor_prods_example_kerniiiiiiiiiiPKfS0_S0_S0_S0_S0_S0_S0_S0_S0_S0_S0_S0_S0_S0_S0_S0_S0_S0_S0_S0_PfS1_S1__param_33
)
{
	.reg .pred 	%p<214>;
	.reg .b32 	%r<557>;
	.reg .b32 	%f<781>;
	.reg .b64 	%rd<206>;

	ld.param.u32 	%r108, [_Z31fused_tensor_prods_example_kerniiiiiiiiiiPKfS0_S0_S0_S0_S0_S0_S0_S0_S0_S0_S0_S0_S0_S0_S0_S0_S0_S0_S0_S0_PfS1_S1__param_5];
	ld.param.u32 	%r110, [_Z31fused_tensor_prods_example_kerniiiiiiiiiiPKfS0_S0_S0_S0_S0_S0_S0_S0_S0_S0_S0_S0_S0_S0_S0_S0_S0_S0_S0_S0_PfS1_S1__param_7];
	ld.param.u32 	%r111, [_Z31fused_tensor_prods_example_kerniiiiiiiiiiPKfS0_S0_S0_S0_S0_S0_S0_S0_S0_S0_S0_S0_S0_S0_S0_S0_S0_S0_S0_S0_PfS1_S1__param_8];
	ld.param.u32 	%r112, [_Z31fused_tensor_prods_example_kerniiiiiiiiiiPKfS0_S0_S0_S0_S0_S0_S0_S0_S0_S0_S0_S0_S0_S0_S0_S0_S0_S0_S0_S0_PfS1_S1__param_9];
	ld.param.u64 	%rd34, [_Z31fused_tensor_prods_example_kerniiiiiiiiiiPKfS0_S0_S0_S0_S0_S0_S0_S0_S0_S0_S0_S0_S0_S0_S0_S0_S0_S0_S0_S0_PfS1_S1__param_10];
	ld.param.u64 	%rd35, [_Z31fused_tensor_prods_example_kerniiiiiiiiiiPKfS0_S0_S0_S0_S0_S0_S0_S0_S0_S0_S0_S0_S0_S0_S0_S0_S0_S0_S0_S0_PfS1_S1__param_11];
	ld.param.u64 	%rd36, [_Z31fused_tensor_prods_example_kerniiiiiiiiiiPKfS0_S0_S0_S0_S0_S0_S0_S0_S0_S0_S0_S0_S0_S0_S0_S0_S0_S0_S0_S0_PfS1_S1__param_12];
	cvta.to.global.u64 	%rd1, %rd34;
	cvta.to.global.u64 	%rd2, %rd36;
	cvta.to.global.u64 	%rd3, %rd35;
	mov.u32 	%r533, %ctaid.x;
	setp.ge.s32 	%p1, %r533, %r108;
	@%p1 bra 	$L__BB0_73;
	ld.param.u64 	%rd201, [_Z31fused_tensor_prods_example_kerniiiiiiiiiiPKfS0_S0_S0_S0_S0_S0_S0_S0_S0_S0_S0_S0_S0_S0_S0_S0_S0_S0_S0_S0_PfS1_S1__param_29];
	ld.param.u64 	%rd199, [_Z31fused_tensor_prods_example_kerniiiiiiiiiiPKfS0_S0_S0_S0_S0_S0_S0_S0_S0_S0_S0_S0_S0_S0_S0_S0_S0_S0_S0_S0_PfS1_S1__param_27];
	ld.param.u64 	%rd197, [_Z31fused_tensor_prods_example_kerniiiiiiiiiiPKfS0_S0_S0_S0_S0_S0_S0_S0_S0_S0_S0_S0_S0_S0_S0_S0_S0_S0_S0_S0_PfS1_S1__param_25];
	ld.param.u64 	%rd195, [_Z31fused_tensor_prods_example_kerniiiiiiiiiiPKfS0_S0_S0_S0_S0_S0_S0_S0_S0_S0_S0_S0_S0_S0_S0_S0_S0_S0_S0_S0_PfS1_S1__param_23];
	ld.param.u64 	%rd193, [_Z31fused_tensor_prods_example_kerniiiiiiiiiiPKfS0_S0_S0_S0_S0_S0_S0_S0_S0_S0_S0_S0_S0_S0_S0_S0_S0_S0_S0_S0_PfS1_S1__param_21];
	ld.param.u64 	%rd191, [_Z31fused_tensor_prods_example_kerniiiiiiiiiiPKfS0_S0_S0_S0_S0_S0_S0_S0_S0_S0_S0_S0_S0_S0_S0_S0_S0_S0_S0_S0_PfS1_S1__param_19];
	ld.param.u64 	%rd189, [_Z31fused_tensor_prods_example_kerniiiiiiiiiiPKfS0_S0_S0_S0_S0_S0_S0_S0_S0_S0_S0_S0_S0_S0_S0_S0_S0_S0_S0_S0_PfS1_S1__param_17];
	ld.param.u64 	%rd187, [_Z31fused_tensor_prods_example_kerniiiiiiiiiiPKfS0_S0_S0_S0_S0_S0_S0_S0_S0_S0_S0_S0_S0_S0_S0_S0_S0_S0_S0_S0_PfS1_S1__param_15];
	ld.param.u64 	%rd185, [_Z31fused_tensor_prods_example_kerniiiiiiiiiiPKfS0_S0_S0_S0_S0_S0_S0_S0_S0_S0_S0_S0_S0_S0_S0_S0_S0_S0_S0_S0_PfS1_S1__param_13];
	ld.param.u32 	%r531, [_Z31fused_tensor_prods_example_kerniiiiiiiiiiPKfS0_S0_S0_S0_S0_S0_S0_S0_S0_S0_S0_S0_S0_S0_S0_S0_S0_S0_S0_S0_PfS1_S1__param_6];
	ld.param.u32 	%r530, [_Z31fused_tensor_prods_example_kerniiiiiiiiiiPKfS0_S0_S0_S0_S0_S0_S0_S0_S0_S0_S0_S0_S0_S0_S0_S0_S0_S0_S0_S0_PfS1_S1__param_4];
	ld.param.u32 	%r529, [_Z31fused_tensor_prods_example_kerniiiiiiiiiiPKfS0_S0_S0_S0_S0_S0_S0_S0_S0_S0_S0_S0_S0_S0_S0_S0_S0_S0_S0_S0_PfS1_S1__param_3];
	ld.param.u32 	%r528, [_Z31fused_tensor_prods_example_kerniiiiiiiiiiPKfS0_S0_S0_S0_S0_S0_S0_S0_S0_S0_S0_S0_S0_S0_S0_S0_S0_S0_S0_S0_PfS1_S1__param_2];
	ld.param.u32 	%r527, [_Z31fused_tensor_prods_example_kerniiiiiiiiiiPKfS0_S0_S0_S0_S0_S0_S0_S0_S0_S0_S0_S0_S0_S0_S0_S0_S0_S0_S0_S0_PfS1_S1__param_1];
	ld.param.u32 	%r526, [_Z31fused_tensor_prods_example_kerniiiiiiiiiiPKfS0_S0_S0_S0_S0_S0_S0_S0_S0_S0_S0_S0_S0_S0_S0_S0_S0_S0_S0_S0_PfS1_S1__param_0];
	shl.b32 	%r113, %r527, 2;
	mov.u32 	%r114, s;
	add.s32 	%r2, %r114, %r113;
	shl.b32 	%r115, %r526, 2;
	add.s32 	%r3, %r114, %r115;
	mul.lo.s32 	%r116, %r528, 12;
	add.s32 	%r4, %r2, %r116;
	shl.b32 	%r117, %r529, 2;
	add.s32 	%r5, %r114, %r117;
	shl.b32 	%r118, %r530, 2;
	add.s32 	%r6, %r5, %r118;
	shl.b32 	%r119, %r528, 2;
	add.s32 	%r7, %r4, %r119;
	add.s32 	%r8, %r7, %r116;
	add.s32 	%r9, %r8, %r116;
	mov.u32 	%r10, %tid.y;
	mov.u32 	%r11, %tid.x;
	mul.lo.s32 	%r12, %r110, %r10;
	mov.u32 	%r13, %ntid.x;
	mul.lo.s32 	%r14, %r111, %r10;
	mul.lo.s32 	%r15, %r112, %r10;
	mul.lo.s32 	%r16, %r110, %r531;
	mul.lo.s32 	%r17, %r111, %r531;
	mul.lo.s32 	%r18, %r112, %r531;
	mov.u32 	%r19, %ntid.y;
	shl.b32 	%r20, %r13, 2;
	cvta.to.global.u64 	%rd4, %rd201;
	cvta.to.global.u64 	%rd5, %rd195;
	cvta.to.global.u64 	%rd6, %rd199;
	cvta.to.global.u64 	%rd7, %rd197;
	cvta.to.global.u64 	%rd8, %rd189;
	cvta.to.global.u64 	%rd9, %rd187;
	cvta.to.global.u64 	%rd10, %rd193;
	cvta.to.global.u64 	%rd11, %rd191;
	cvta.to.global.u64 	%rd12, %rd185;
$L__BB0_2:
	ld.param.u32 	%r532, [_Z31fused_tensor_prods_example_kerniiiiiiiiiiPKfS0_S0_S0_S0_S0_S0_S0_S0_S0_S0_S0_S0_S0_S0_S0_S0_S0_S0_S0_S0_PfS1_S1__param_6];
	setp.ge.s32 	%p2, %r11, %r110;
	mad.lo.s32 	%r22, %r533, %r532, %r10;
	@%p2 bra 	$L__BB0_5;
	ld.param.u64 	%rd186, [_Z31fused_tensor_prods_example_kerniiiiiiiiiiPKfS0_S0_S0_S0_S0_S0_S0_S0_S0_S0_S0_S0_S0_S0_S0_S0_S0_S0_S0_S0_PfS1_S1__param_14];
	cvta.to.global.u64 	%rd37, %rd186;
	mul.wide.u32 	%rd38, %r22, 4;
	add.s64 	%rd39, %rd37, %rd38;
	ld.global.f32 	%f1, [%rd39];
	mul.lo.s32 	%r23, %r533, %r110;
	mov.u32 	%r534, %r11;
$L__BB0_4:
	add.s32 	%r120, %r534, %r23;
	mul.wide.s32 	%rd40, %r120, 4;
	add.s64 	%rd41, %rd1, %rd40;
	ld.global.f32 	%f198, [%rd41];
	mul.f32 	%f199, %f1, %f198;
	add.s32 	%r121, %r534, %r12;
	shl.b32 	%r122, %r121, 2;
	mov.u32 	%r123, s;
	add.s32 	%r124, %r123, %r122;
	st.shared.f32 	[%r124], %f199;
	add.s32 	%r534, %r534, %r13;
	setp.lt.s32 	%p3, %r534, %r110;
	@%p3 bra 	$L__BB0_4;
$L__BB0_5:
	setp.ge.s32 	%p4, %r11, %r111;
	@%p4 bra 	$L__BB0_8;
	ld.param.u64 	%rd188, [_Z31fused_tensor_prods_example_kerniiiiiiiiiiPKfS0_S0_S0_S0_S0_S0_S0_S0_S0_S0_S0_S0_S0_S0_S0_S0_S0_S0_S0_S0_PfS1_S1__param_16];
	cvta.to.global.u64 	%rd42, %rd188;
	mul.wide.u32 	%rd43, %r22, 4;
	add.s64 	%rd44, %rd42, %rd43;
	ld.global.f32 	%f2, [%rd44];
	mul.lo.s32 	%r26, %r533, %r111;
	mov.u32 	%r535, %r11;
$L__BB0_7:
	add.s32 	%r125, %r535, %r26;
	mul.lo.s32 	%r126, %r125, 3;
	mul.wide.s32 	%rd45, %r126, 4;
	add.s64 	%rd46, %rd3, %rd45;
	ld.global.f32 	%f200, [%rd46];
	mul.f32 	%f201, %f2, %f200;
	add.s32 	%r127, %r535, %r14;
	mad.lo.s32 	%r128, %r127, 12, %r2;
	st.shared.f32 	[%r128], %f201;
	ld.global.f32 	%f202, [%rd46+4];
	mul.f32 	%f203, %f2, %f202;
	st.shared.f32 	[%r128+4], %f203;
	ld.global.f32 	%f204, [%rd46+8];
	mul.f32 	%f205, %f2, %f204;
	st.shared.f32 	[%r128+8], %f205;
	add.s32 	%r535, %r535, %r13;
	setp.lt.s32 	%p5, %r535, %r111;
	@%p5 bra 	$L__BB0_7;
$L__BB0_8:
	setp.ge.s32 	%p6, %r11, %r110;
	mul.lo.s32 	%r29, %r22, 3;
	add.s32 	%r30, %r29, 1;
	add.s32 	%r31, %r29, 2;
	@%p6 bra 	$L__BB0_11;
	ld.param.u64 	%rd190, [_Z31fused_tensor_prods_example_kerniiiiiiiiiiPKfS0_S0_S0_S0_S0_S0_S0_S0_S0_S0_S0_S0_S0_S0_S0_S0_S0_S0_S0_S0_PfS1_S1__param_18];
	cvta.to.global.u64 	%rd47, %rd190;
	mul.wide.u32 	%rd48, %r29, 4;
	add.s64 	%rd49, %rd47, %rd48;
	ld.global.f32 	%f3, [%rd49];
	mul.wide.u32 	%rd50, %r30, 4;
	add.s64 	%rd51, %rd47, %rd50;
	ld.global.f32 	%f4, [%rd51];
	mul.wide.u32 	%rd52, %r31, 4;
	add.s64 	%rd53, %rd47, %rd52;
	ld.global.f32 	%f5, [%rd53];
	mul.lo.s32 	%r32, %r533, %r110;
	mov.u32 	%r536, %r11;
$L__BB0_10:
	add.s32 	%r129, %r536, %r32;
	mul.wide.s32 	%rd54, %r129, 4;
	add.s64 	%rd55, %rd1, %rd54;
	ld.global.f32 	%f206, [%rd55];
	mul.f32 	%f207, %f3, %f206;
	add.s32 	%r130, %r536, %r12;
	mad.lo.s32 	%r131, %r130, 12, %r3;
	st.shared.f32 	[%r131], %f207;
	mul.f32 	%f208, %f4, %f206;
	st.shared.f32 	[%r131+4], %f208;
	mul.f32 	%f209, %f5, %f206;
	st.shared.f32 	[%r131+8], %f209;
	add.s32 	%r536, %r536, %r13;
	setp.lt.s32 	%p7, %r536, %r110;
	@%p7 bra 	$L__BB0_10;
$L__BB0_11:
	@%p4 bra 	$L__BB0_14;
	ld.param.u64 	%rd192, [_Z31fused_tensor_prods_example_kerniiiiiiiiiiPKfS0_S0_S0_S0_S0_S0_S0_S0_S0_S0_S0_S0_S0_S0_S0_S0_S0_S0_S0_S0_PfS1_S1__param_20];
	cvta.to.global.u64 	%rd56, %rd192;
	mul.wide.u32 	%rd57, %r29, 4;
	add.s64 	%rd58, %rd56, %rd57;
	ld.global.f32 	%f6, [%rd58];
	mul.wide.u32 	%rd59, %r30, 4;
	add.s64 	%rd60, %rd56, %rd59;
	ld.global.f32 	%f7, [%rd60];
	mul.wide.u32 	%rd61, %r31, 4;
	add.s64 	%rd62, %rd56, %rd61;
	ld.global.f32 	%f8, [%rd62];
	mul.lo.s32 	%r35, %r533, %r111;
	mov.u32 	%r537, %r11;
$L__BB0_13:
	add.s32 	%r132, %r537, %r35;
	mul.lo.s32 	%r133, %r132, 3;
	mul.wide.s32 	%rd63, %r133, 4;
	add.s64 	%rd64, %rd3, %rd63;
	ld.global.f32 	%f210, [%rd64];
	ld.global.f32 	%f211, [%rd64+4];
	mul.f32 	%f212, %f7, %f211;
	fma.rn.f32 	%f213, %f6, %f210, %f212;
	ld.global.f32 	%f214, [%rd64+8];
	fma.rn.f32 	%f215, %f8, %f214, %f213;
	add.s32 	%r134, %r537, %r14;
	shl.b32 	%r135, %r134, 2;
	add.s32 	%r136, %r4, %r135;
	st.shared.f32 	[%r136], %f215;
	add.s32 	%r537, %r537, %r13;
	setp.lt.s32 	%p9, %r537, %r111;
	@%p9 bra 	$L__BB0_13;
$L__BB0_14:
	setp.ge.s32 	%p10, %r11, %r112;
	mul.lo.s32 	%r38, %r22, 9;
	mul.lo.s32 	%r137, %r22, 6;
	add.s32 	%r39, %r30, %r137;
	add.s32 	%r40, %r31, %r137;
	add.s32 	%r41, %r40, 1;
	add.s32 	%r42, %r40, 2;
	add.s32 	%r43, %r40, 3;
	add.s32 	%r44, %r40, 4;
	add.s32 	%r45, %r40, 5;
	add.s32 	%r46, %r40, 6;
	@%p10 bra 	$L__BB0_17;
	ld.param.u64 	%rd194, [_Z31fused_tensor_prods_example_kerniiiiiiiiiiPKfS0_S0_S0_S0_S0_S0_S0_S0_S0_S0_S0_S0_S0_S0_S0_S0_S0_S0_S0_S0_PfS1_S1__param_22];
	cvta.to.global.u64 	%rd65, %rd194;
	mul.wide.u32 	%rd66, %r38, 4;
	add.s64 	%rd67, %rd65, %rd66;
	ld.global.f32 	%f9, [%rd67];
	mul.wide.u32 	%rd68, %r39, 4;
	add.s64 	%rd69, %rd65, %rd68;
	ld.global.f32 	%f10, [%rd69];
	mul.wide.u32 	%rd70, %r40, 4;
	add.s64 	%rd71, %rd65, %rd70;
	ld.global.f32 	%f11, [%rd71];
	mul.wide.u32 	%rd72, %r41, 4;
	add.s64 	%rd73, %rd65, %rd72;
	ld.global.f32 	%f12, [%rd73];
	mul.wide.u32 	%rd74, %r42, 4;
	add.s64 	%rd75, %rd65, %rd74;
	ld.global.f32 	%f13, [%rd75];
	mul.wide.u32 	%rd76, %r43, 4;
	add.s64 	%rd77, %rd65, %rd76;
	ld.global.f32 	%f14, [%rd77];
	mul.wide.u32 	%rd78, %r44, 4;
	add.s64 	%rd79, %rd65, %rd78;
	ld.global.f32 	%f15, [%rd79];
	mul.wide.u32 	%rd80, %r45, 4;
	add.s64 	%rd81, %rd65, %rd80;
	ld.global.f32 	%f16, [%rd81];
	mul.wide.u32 	%rd82, %r46, 4;
	add.s64 	%rd83, %rd65, %rd82;
	ld.global.f32 	%f17, [%rd83];
	mul.lo.s32 	%r47, %r533, %r112;
	mov.u32 	%r538, %r11;
$L__BB0_16:
	add.s32 	%r138, %r538, %r47;
	mul.lo.s32 	%r139, %r138, 9;
	mul.wide.s32 	%rd84, %r139, 4;
	add.s64 	%rd85, %rd2, %rd84;
	ld.global.f32 	%f216, [%rd85];
	ld.global.f32 	%f217, [%rd85+4];
	mul.f32 	%f218, %f10, %f217;
	fma.rn.f32 	%f219, %f9, %f216, %f218;
	ld.global.f32 	%f220, [%rd85+8];
	fma.rn.f32 	%f221, %f11, %f220, %f219;
	ld.global.f32 	%f222, [%rd85+12];
	fma.rn.f32 	%f223, %f12, %f222, %f221;
	ld.global.f32 	%f224, [%rd85+16];
	fma.rn.f32 	%f225, %f13, %f224, %f223;
	ld.global.f32 	%f226, [%rd85+20];
	fma.rn.f32 	%f227, %f14, %f226, %f225;
	ld.global.f32 	%f228, [%rd85+24];
	fma.rn.f32 	%f229, %f15, %f228, %f227;
	ld.global.f32 	%f230, [%rd85+28];
	fma.rn.f32 	%f231, %f16, %f230, %f229;
	ld.global.f32 	%f232, [%rd85+32];
	fma.rn.f32 	%f233, %f17, %f232, %f231;
	add.s32 	%r140, %r538, %r15;
	shl.b32 	%r141, %r140, 2;
	add.s32 	%r142, %r5, %r141;
	st.shared.f32 	[%r142], %f233;
	add.s32 	%r538, %r538, %r13;
	setp.lt.s32 	%p11, %r538, %r112;
	@%p11 bra 	$L__BB0_16;
$L__BB0_17:
	@%p10 bra 	$L__BB0_20;
	ld.param.u64 	%rd196, [_Z31fused_tensor_prods_example_kerniiiiiiiiiiPKfS0_S0_S0_S0_S0_S0_S0_S0_S0_S0_S0_S0_S0_S0_S0_S0_S0_S0_S0_S0_PfS1_S1__param_24];
	cvta.to.global.u64 	%rd86, %rd196;
	mul.wide.u32 	%rd87, %r38, 4;
	add.s64 	%rd88, %rd86, %rd87;
	ld.global.f32 	%f18, [%rd88];
	mul.wide.u32 	%rd89, %r39, 4;
	add.s64 	%rd90, %rd86, %rd89;
	ld.global.f32 	%f19, [%rd90];
	mul.wide.u32 	%rd91, %r40, 4;
	add.s64 	%rd92, %rd86, %rd91;
	ld.global.f32 	%f20, [%rd92];
	mul.wide.u32 	%rd93, %r41, 4;
	add.s64 	%rd94, %rd86, %rd93;
	ld.global.f32 	%f21, [%rd94];
	mul.wide.u32 	%rd95, %r42, 4;
	add.s64 	%rd96, %rd86, %rd95;
	ld.global.f32 	%f22, [%rd96];
	add.s32 	%r143, %r40, 3;
	mul.wide.u32 	%rd97, %r143, 4;
	add.s64 	%rd98, %rd86, %rd97;
	ld.global.f32 	%f23, [%rd98];
	mul.wide.u32 	%rd99, %r44, 4;
	add.s64 	%rd100, %rd86, %rd99;
	ld.global.f32 	%f24, [%rd100];
	add.s32 	%r144, %r40, 5;
	mul.wide.u32 	%rd101, %r144, 4;
	add.s64 	%rd102, %rd86, %rd101;
	ld.global.f32 	%f25, [%rd102];
	add.s32 	%r145, %r40, 6;
	mul.wide.u32 	%rd103, %r145, 4;
	add.s64 	%rd104, %rd86, %rd103;
	ld.global.f32 	%f26, [%rd104];
	mul.lo.s32 	%r50, %r533, %r112;
	mov.u32 	%r539, %r11;
$L__BB0_19:
	add.s32 	%r146, %r539, %r50;
	mul.lo.s32 	%r147, %r146, 9;
	mul.wide.s32 	%rd105, %r147, 4;
	add.s64 	%rd106, %rd2, %rd105;
	ld.global.f32 	%f234, [%rd106];
	ld.global.f32 	%f235, [%rd106+4];
	mul.f32 	%f236, %f19, %f235;
	fma.rn.f32 	%f237, %f18, %f234, %f236;
	ld.global.f32 	%f238, [%rd106+8];
	fma.rn.f32 	%f239, %f20, %f238, %f237;
	add.s32 	%r148, %r539, %r15;
	mad.lo.s32 	%r149, %r148, 36, %r6;
	st.shared.f32 	[%r149], %f239;
	ld.global.f32 	%f240, [%rd106+12];
	ld.global.f32 	%f241, [%rd106+16];
	mul.f32 	%f242, %f19, %f241;
	fma.rn.f32 	%f243, %f18, %f240, %f242;
	ld.global.f32 	%f244, [%rd106+20];
	fma.rn.f32 	%f245, %f20, %f244, %f243;
	st.shared.f32 	[%r149+4], %f245;
	ld.global.f32 	%f246, [%rd106+24];
	ld.global.f32 	%f247, [%rd106+28];
	mul.f32 	%f248, %f19, %f247;
	fma.rn.f32 	%f249, %f18, %f246, %f248;
	ld.global.f32 	%f250, [%rd106+32];
	fma.rn.f32 	%f251, %f20, %f250, %f249;
	st.shared.f32 	[%r149+8], %f251;
	mul.f32 	%f252, %f22, %f235;
	fma.rn.f32 	%f253, %f21, %f234, %f252;
	fma.rn.f32 	%f254, %f23, %f238, %f253;
	st.shared.f32 	[%r149+12], %f254;
	mul.f32 	%f255, %f22, %f241;
	fma.rn.f32 	%f256, %f21, %f240, %f255;
	fma.rn.f32 	%f257, %f23, %f244, %f256;
	st.shared.f32 	[%r149+16], %f257;
	mul.f32 	%f258, %f22, %f247;
	fma.rn.f32 	%f259, %f21, %f246, %f258;
	fma.rn.f32 	%f260, %f23, %f250, %f259;
	st.shared.f32 	[%r149+20], %f260;
	mul.f32 	%f261, %f25, %f235;
	fma.rn.f32 	%f262, %f24, %f234, %f261;
	fma.rn.f32 	%f263, %f26, %f238, %f262;
	st.shared.f32 	[%r149+24], %f263;
	mul.f32 	%f264, %f25, %f241;
	fma.rn.f32 	%f265, %f24, %f240, %f264;
	fma.rn.f32 	%f266, %f26, %f244, %f265;
	st.shared.f32 	[%r149+28], %f266;
	mul.f32 	%f267, %f25, %f247;
	fma.rn.f32 	%f268, %f24, %f246, %f267;
	fma.rn.f32 	%f269, %f26, %f250, %f268;
	st.shared.f32 	[%r149+32], %f269;
	add.s32 	%r539, %r539, %r13;
	setp.lt.s32 	%p13, %r539, %r112;
	@%p13 bra 	$L__BB0_19;
$L__BB0_20:
	@%p4 bra 	$L__BB0_23;
	ld.param.u64 	%rd198, [_Z31fused_tensor_prods_example_kerniiiiiiiiiiPKfS0_S0_S0_S0_S0_S0_S0_S0_S0_S0_S0_S0_S0_S0_S0_S0_S0_S0_S0_S0_PfS1_S1__param_26];
	cvta.to.global.u64 	%rd107, %rd198;
	mul.wide.u32 	%rd108, %r38, 4;
	add.s64 	%rd109, %rd107, %rd108;
	ld.global.f32 	%f27, [%rd109];
	mul.wide.u32 	%rd110, %r39, 4;
	add.s64 	%rd111, %rd107, %rd110;
	ld.global.f32 	%f28, [%rd111];
	mul.wide.u32 	%rd112, %r40, 4;
	add.s64 	%rd113, %rd107, %rd112;
	ld.global.f32 	%f29, [%rd113];
	mul.wide.u32 	%rd114, %r41, 4;
	add.s64 	%rd115, %rd107, %rd114;
	ld.global.f32 	%f30, [%rd115];
	mul.wide.u32 	%rd116, %r42, 4;
	add.s64 	%rd117, %rd107, %rd116;
	ld.global.f32 	%f31, [%rd117];
	add.s32 	%r150, %r40, 3;
	mul.wide.u32 	%rd118, %r150, 4;
	add.s64 	%rd119, %rd107, %rd118;
	ld.global.f32 	%f32, [%rd119];
	mul.wide.u32 	%rd120, %r44, 4;
	add.s64 	%rd121, %rd107, %rd120;
	ld.global.f32 	%f33, [%rd121];
	add.s32 	%r151, %r40, 5;
	mul.wide.u32 	%rd122, %r151, 4;
	add.s64 	%rd123, %rd107, %rd122;
	ld.global.f32 	%f34, [%rd123];
	add.s32 	%r152, %r40, 6;
	mul.wide.u32 	%rd124, %r152, 4;
	add.s64 	%rd125, %rd107, %rd124;
	ld.global.f32 	%f35, [%rd125];
	mul.lo.s32 	%r53, %r533, %r111;
	mov.u32 	%r540, %r11;
$L__BB0_22:
	add.s32 	%r153, %r540, %r53;
	mul.lo.s32 	%r154, %r153, 3;
	mul.wide.s32 	%rd126, %r154, 4;
	add.s64 	%rd127, %rd3, %rd126;
	ld.global.f32 	%f270, [%rd127];
	ld.global.f32 	%f271, [%rd127+4];
	mul.f32 	%f272, %f28, %f271;
	fma.rn.f32 	%f273, %f27, %f270, %f272;
	ld.global.f32 	%f274, [%rd127+8];
	fma.rn.f32 	%f275, %f29, %f274, %f273;
	add.s32 	%r155, %r540, %r14;
	mad.lo.s32 	%r156, %r155, 12, %r7;
	st.shared.f32 	[%r156], %f275;
	mul.f32 	%f276, %f31, %f271;
	fma.rn.f32 	%f277, %f30, %f270, %f276;
	fma.rn.f32 	%f278, %f32, %f274, %f277;
	st.shared.f32 	[%r156+4], %f278;
	mul.f32 	%f279, %f34, %f271;
	fma.rn.f32 	%f280, %f33, %f270, %f279;
	fma.rn.f32 	%f281, %f35, %f274, %f280;
	st.shared.f32 	[%r156+8], %f281;
	add.s32 	%r540, %r540, %r13;
	setp.lt.s32 	%p15, %r540, %r111;
	@%p15 bra 	$L__BB0_22;
$L__BB0_23:
	@%p4 bra 	$L__BB0_26;
	ld.param.u64 	%rd200, [_Z31fused_tensor_prods_example_kerniiiiiiiiiiPKfS0_S0_S0_S0_S0_S0_S0_S0_S0_S0_S0_S0_S0_S0_S0_S0_S0_S0_S0_S0_PfS1_S1__param_28];
	cvta.to.global.u64 	%rd128, %rd200;
	mul.wide.u32 	%rd129, %r29, 4;
	add.s64 	%rd130, %rd128, %rd129;
	ld.global.f32 	%f36, [%rd130];
	add.s32 	%r157, %r29, 1;
	mul.wide.u32 	%rd131, %r157, 4;
	add.s64 	%rd132, %rd128, %rd131;
	ld.global.f32 	%f37, [%rd132];
	add.s32 	%r158, %r29, 2;
	mul.wide.u32 	%rd133, %r158, 4;
	add.s64 	%rd134, %rd128, %rd133;
	ld.global.f32 	%f38, [%rd134];
	mul.lo.s32 	%r56, %r533, %r111;
	mov.u32 	%r541, %r11;
$L__BB0_25:
	add.s32 	%r159, %r541, %r56;
	mul.lo.s32 	%r160, %r159, 3;
	mul.wide.s32 	%rd135, %r160, 4;
	add.s64 	%rd136, %rd3, %rd135;
	ld.global.f32 	%f282, [%rd136+8];
	mul.f32 	%f283, %f37, %f282;
	ld.global.f32 	%f284, [%rd136+4];
	mul.f32 	%f285, %f38, %f284;
	sub.f32 	%f286, %f283, %f285;
	add.s32 	%r161, %r541, %r14;
	mad.lo.s32 	%r162, %r161, 12, %r8;
	st.shared.f32 	[%r162], %f286;
	ld.global.f32 	%f287, [%rd136];
	mul.f32 	%f288, %f38, %f287;
	mul.f32 	%f289, %f36, %f282;
	sub.f32 	%f290, %f288, %f289;
	st.shared.f32 	[%r162+4], %f290;
	mul.f32 	%f291, %f36, %f284;
	mul.f32 	%f292, %f37, %f287;
	sub.f32 	%f293, %f291, %f292;
	st.shared.f32 	[%r162+8], %f293;
	add.s32 	%r541, %r541, %r13;
	setp.lt.s32 	%p17, %r541, %r111;
	@%p17 bra 	$L__BB0_25;
$L__BB0_26:
	@%p4 bra 	$L__BB0_29;
	ld.param.u64 	%rd202, [_Z31fused_tensor_prods_example_kerniiiiiiiiiiPKfS0_S0_S0_S0_S0_S0_S0_S0_S0_S0_S0_S0_S0_S0_S0_S0_S0_S0_S0_S0_PfS1_S1__param_30];
	cvta.to.global.u64 	%rd137, %rd202;
	mul.wide.u32 	%rd138, %r38, 4;
	add.s64 	%rd139, %rd137, %rd138;
	ld.global.f32 	%f39, [%rd139];
	mul.wide.u32 	%rd140, %r39, 4;
	add.s64 	%rd141, %rd137, %rd140;
	ld.global.f32 	%f40, [%rd141];
	mul.wide.u32 	%rd142, %r40, 4;
	add.s64 	%rd143, %rd137, %rd142;
	ld.global.f32 	%f41, [%rd143];
	mul.wide.u32 	%rd144, %r41, 4;
	add.s64 	%rd145, %rd137, %rd144;
	ld.global.f32 	%f42, [%rd145];
	mul.wide.u32 	%rd146, %r42, 4;
	add.s64 	%rd147, %rd137, %rd146;
	ld.global.f32 	%f43, [%rd147];
	add.s32 	%r163, %r40, 3;
	mul.wide.u32 	%rd148, %r163, 4;
	add.s64 	%rd149, %rd137, %rd148;
	ld.global.f32 	%f44, [%rd149];
	mul.wide.u32 	%rd150, %r44, 4;
	add.s64 	%rd151, %rd137, %rd150;
	ld.global.f32 	%f45, [%rd151];
	add.s32 	%r164, %r40, 5;
	mul.wide.u32 	%rd152, %r164, 4;
	add.s64 	%rd153, %rd137, %rd152;
	ld.global.f32 	%f46, [%rd153];
	add.s32 	%r165, %r40, 6;
	mul.wide.u32 	%rd154, %r165, 4;
	add.s64 	%rd155, %rd137, %rd154;
	ld.global.f32 	%f47, [%rd155];
	mul.lo.s32 	%r59, %r533, %r111;
	mov.u32 	%r542, %r11;
$L__BB0_28:
	add.s32 	%r166, %r542, %r59;
	mul.lo.s32 	%r167, %r166, 3;
	mul.wide.s32 	%rd156, %r167, 4;
	add.s64 	%rd157, %rd3, %rd156;
	ld.global.f32 	%f294, [%rd157+8];
	mul.f32 	%f295, %f40, %f294;
	ld.global.f32 	%f296, [%rd157+4];
	mul.f32 	%f297, %f41, %f296;
	sub.f32 	%f298, %f295, %f297;
	add.s32 	%r168, %r542, %r14;
	mad.lo.s32 	%r169, %r168, 36, %r9;
	st.shared.f32 	[%r169], %f298;
	ld.global.f32 	%f299, [%rd157];
	mul.f32 	%f300, %f41, %f299;
	mul.f32 	%f301, %f39, %f294;
	sub.f32 	%f302, %f300, %f301;
	st.shared.f32 	[%r169+4], %f302;
	mul.f32 	%f303, %f39, %f296;
	mul.f32 	%f304, %f40, %f299;
	sub.f32 	%f305, %f303, %f304;
	st.shared.f32 	[%r169+8], %f305;
	mul.f32 	%f306, %f43, %f294;
	mul.f32 	%f307, %f44, %f296;
	sub.f32 	%f308, %f306, %f307;
	st.shared.f32 	[%r169+12], %f308;
	mul.f32 	%f309, %f44, %f299;
	mul.f32 	%f310, %f42, %f294;
	sub.f32 	%f311, %f309, %f310;
	st.shared.f32 	[%r169+16], %f311;
	mul.f32 	%f312, %f42, %f296;
	mul.f32 	%f313, %f43, %f299;
	sub.f32 	%f314, %f312, %f313;
	st.shared.f32 	[%r169+20], %f314;
	mul.f32 	%f315, %f46, %f294;
	mul.f32 	%f316, %f47, %f296;
	sub.f32 	%f317, %f315, %f316;
	st.shared.f32 	[%r169+24], %f317;
	mul.f32 	%f318, %f47, %f299;
	mul.f32 	%f319, %f45, %f294;
	sub.f32 	%f320, %f318, %f319;
	st.shared.f32 	[%r169+28], %f320;
	mul.f32 	%f321, %f45, %f296;
	mul.f32 	%f322, %f46, %f299;
	sub.f32 	%f323, %f321, %f322;
	st.shared.f32 	[%r169+32], %f323;
	add.s32 	%r542, %r542, %r13;
	setp.lt.s32 	%p19, %r542, %r111;
	@%p19 bra 	$L__BB0_28;
$L__BB0_29:
	setp.ge.s32 	%p20, %r10, %r110;
	bar.sync 	0;
	@%p20 bra 	$L__BB0_43;
	mul.lo.s32 	%r62, %r533, %r110;
	mov.u32 	%r543, %r10;
$L__BB0_31:
	setp.ge.s32 	%p21, %r11, %r16;
	mov.f32 	%f707, 0f00000000;
	@%p21 bra 	$L__BB0_34;
	shl.b32 	%r170, %r11, 2;
	mov.u32 	%r171, s;
	add.s32 	%r545, %r171, %r170;
	mad.lo.s32 	%r544, %r16, %r543, %r11;
	mov.f32 	%f707, 0f00000000;
	mov.u32 	%r546, %r11;
$L__BB0_33:
	mul.wide.s32 	%rd158, %r544, 4;
	add.s64 	%rd159, %rd12, %rd158;
	ld.global.f32 	%f326, [%rd159];
	ld.shared.f32 	%f327, [%r545];
	fma.rn.f32 	%f707, %f326, %f327, %f707;
	add.s32 	%r546, %r546, %r13;
	add.s32 	%r545, %r545, %r20;
	add.s32 	%r544, %r544, %r13;
	setp.lt.s32 	%p22, %r546, %r16;
	@%p22 bra 	$L__BB0_33;
$L__BB0_34:
	setp.ge.s32 	%p23, %r11, %r17;
	mov.b32 	%r172, %f707;
	shfl.sync.down.b32	%r173|%p24, %r172, 16, 31, -1;
	mov.b32 	%f329, %r173;
	add.f32 	%f330, %f707, %f329;
	mov.b32 	%r174, %f330;
	shfl.sync.down.b32	%r175|%p25, %r174, 8, 31, -1;
	mov.b32 	%f331, %r175;
	add.f32 	%f332, %f330, %f331;
	mov.b32 	%r176, %f332;
	shfl.sync.down.b32	%r177|%p26, %r176, 4, 31, -1;
	mov.b32 	%f333, %r177;
	add.f32 	%f334, %f332, %f333;
	mov.b32 	%r178, %f334;
	shfl.sync.down.b32	%r179|%p27, %r178, 2, 31, -1;
	mov.b32 	%f335, %r179;
	add.f32 	%f336, %f334, %f335;
	mov.b32 	%r180, %f336;
	shfl.sync.down.b32	%r181|%p28, %r180, 1, 31, -1;
	mov.b32 	%f337, %r181;
	add.f32 	%f51, %f336, %f337;
	mov.f32 	%f709, 0f00000000;
	@%p23 bra 	$L__BB0_37;
	mul.lo.s32 	%r73, %r17, %r543;
	mov.f32 	%f709, 0f00000000;
	mov.u32 	%r547, %r11;
$L__BB0_36:
	add.s32 	%r182, %r547, %r73;
	mul.wide.s32 	%rd160, %r182, 4;
	add.s64 	%rd161, %rd11, %rd160;
	ld.global.f32 	%f339, [%rd161];
	shl.b32 	%r183, %r547, 2;
	add.s32 	%r184, %r4, %r183;
	ld.shared.f32 	%f340, [%r184];
	fma.rn.f32 	%f709, %f339, %f340, %f709;
	add.s32 	%r547, %r547, %r13;
	setp.lt.s32 	%p29, %r547, %r17;
	@%p29 bra 	$L__BB0_36;
$L__BB0_37:
	setp.ge.s32 	%p30, %r11, %r18;
	mov.b32 	%r185, %f709;
	shfl.sync.down.b32	%r186|%p31, %r185, 16, 31, -1;
	mov.b32 	%f342, %r186;
	add.f32 	%f343, %f709, %f342;
	mov.b32 	%r187, %f343;
	shfl.sync.down.b32	%r188|%p32, %r187, 8, 31, -1;
	mov.b32 	%f344, %r188;
	add.f32 	%f345, %f343, %f344;
	mov.b32 	%r189, %f345;
	shfl.sync.down.b32	%r190|%p33, %r189, 4, 31, -1;
	mov.b32 	%f346, %r190;
	add.f32 	%f347, %f345, %f346;
	mov.b32 	%r191, %f347;
	shfl.sync.down.b32	%r192|%p34, %r191, 2, 31, -1;
	mov.b32 	%f348, %r192;
	add.f32 	%f349, %f347, %f348;
	mov.b32 	%r193, %f349;
	shfl.sync.down.b32	%r194|%p35, %r193, 1, 31, -1;
	mov.b32 	%f350, %r194;
	add.f32 	%f351, %f349, %f350;
	add.f32 	%f352, %f51, 0f00000000;
	add.f32 	%f55, %f352, %f351;
	mov.f32 	%f711, 0f00000000;
	@%p30 bra 	$L__BB0_40;
	mul.lo.s32 	%r76, %r18, %r543;
	mov.f32 	%f711, 0f00000000;
	mov.u32 	%r548, %r11;
$L__BB0_39:
	add.s32 	%r195, %r548, %r76;
	mul.wide.s32 	%rd162, %r195, 4;
	add.s64 	%rd163, %rd10, %rd162;
	ld.global.f32 	%f354, [%rd163];
	shl.b32 	%r196, %r548, 2;
	add.s32 	%r197, %r5, %r196;
	ld.shared.f32 	%f355, [%r197];
	fma.rn.f32 	%f711, %f354, %f355, %f711;
	add.s32 	%r548, %r548, %r13;
	setp.lt.s32 	%p36, %r548, %r18;
	@%p36 bra 	$L__BB0_39;
$L__BB0_40:
	setp.ne.s32 	%p37, %r11, 0;
	mov.b32 	%r198, %f711;
	shfl.sync.down.b32	%r199|%p38, %r198, 16, 31, -1;
	mov.b32 	%f356, %r199;
	add.f32 	%f357, %f711, %f356;
	mov.b32 	%r200, %f357;
	shfl.sync.down.b32	%r201|%p39, %r200, 8, 31, -1;
	mov.b32 	%f358, %r201;
	add.f32 	%f359, %f357, %f358;
	mov.b32 	%r202, %f359;
	shfl.sync.down.b32	%r203|%p40, %r202, 4, 31, -1;
	mov.b32 	%f360, %r203;
	add.f32 	%f361, %f359, %f360;
	mov.b32 	%r204, %f361;
	shfl.sync.down.b32	%r205|%p41, %r204, 2, 31, -1;
	mov.b32 	%f362, %r205;
	add.f32 	%f363, %f361, %f362;
	mov.b32 	%r206, %f363;
	shfl.sync.down.b32	%r207|%p42, %r206, 1, 31, -1;
	mov.b32 	%f364, %r207;
	add.f32 	%f365, %f363, %f364;
	add.f32 	%f59, %f55, %f365;
	@%p37 bra 	$L__BB0_42;
	ld.param.u64 	%rd203, [_Z31fused_tensor_prods_example_kerniiiiiiiiiiPKfS0_S0_S0_S0_S0_S0_S0_S0_S0_S0_S0_S0_S0_S0_S0_S0_S0_S0_S0_S0_PfS1_S1__param_31];
	add.s32 	%r208, %r543, %r62;
	cvta.to.global.u64 	%rd164, %rd203;
	mul.wide.s32 	%rd165, %r208, 4;
	add.s64 	%rd166, %rd164, %rd165;
	st.global.f32 	[%rd166], %f59;
$L__BB0_42:
	add.s32 	%r543, %r543, %r19;
	setp.lt.s32 	%p43, %r543, %r110;
	@%p43 bra 	$L__BB0_31;
$L__BB0_43:
	setp.ge.s32 	%p44, %r10, %r111;
	@%p44 bra 	$L__BB0_60;
	mul.lo.s32 	%r63, %r533, %r111;
	mov.u32 	%r549, %r10;
$L__BB0_45:
	setp.ge.s32 	%p45, %r11, %r17;
	mov.f32 	%f715, 0f00000000;
	mov.f32 	%f716, %f715;
	mov.f32 	%f717, %f715;
	@%p45 bra 	$L__BB0_48;
	mul.lo.s32 	%r81, %r17, %r549;
	mov.f32 	%f717, 0f00000000;
	mov.u32 	%r550, %r11;
	mov.f32 	%f716, %f717;
	mov.f32 	%f715, %f717;
$L__BB0_47:
	add.s32 	%r209, %r550, %r81;
	mul.wide.s32 	%rd167, %r209, 4;
	add.s64 	%rd168, %rd9, %rd167;
	ld.global.f32 	%f368, [%rd168];
	mad.lo.s32 	%r210, %r550, 12, %r2;
	ld.shared.f32 	%f369, [%r210];
	fma.rn.f32 	%f715, %f368, %f369, %f715;
	ld.shared.f32 	%f370, [%r210+4];
	fma.rn.f32 	%f716, %f368, %f370, %f716;
	ld.shared.f32 	%f371, [%r210+8];
	fma.rn.f32 	%f717, %f368, %f371, %f717;
	add.s32 	%r550, %r550, %r13;
	setp.lt.s32 	%p46, %r550, %r17;
	@%p46 bra 	$L__BB0_47;
$L__BB0_48:
	setp.ge.s32 	%p47, %r11, %r16;
	mov.b32 	%r211, %f715;
	shfl.sync.down.b32	%r212|%p48, %r211, 16, 31, -1;
	mov.b32 	%f373, %r212;
	add.f32 	%f374, %f715, %f373;
	mov.b32 	%r213, %f716;
	shfl.sync.down.b32	%r214|%p49, %r213, 16, 31, -1;
	mov.b32 	%f375, %r214;
	add.f32 	%f376, %f716, %f375;
	mov.b32 	%r215, %f717;
	shfl.sync.down.b32	%r216|%p50, %r215, 16, 31, -1;
	mov.b32 	%f377, %r216;
	add.f32 	%f378, %f717, %f377;
	mov.b32 	%r217, %f374;
	shfl.sync.down.b32	%r218|%p51, %r217, 8, 31, -1;
	mov.b32 	%f379, %r218;
	add.f32 	%f380, %f374, %f379;
	mov.b32 	%r219, %f376;
	shfl.sync.down.b32	%r220|%p52, %r219, 8, 31, -1;
	mov.b32 	%f381, %r220;
	add.f32 	%f382, %f376, %f381;
	mov.b32 	%r221, %f378;
	shfl.sync.down.b32	%r222|%p53, %r221, 8, 31, -1;
	mov.b32 	%f383, %r222;
	add.f32 	%f384, %f378, %f383;
	mov.b32 	%r223, %f380;
	shfl.sync.down.b32	%r224|%p54, %r223, 4, 31, -1;
	mov.b32 	%f385, %r224;
	add.f32 	%f386, %f380, %f385;
	mov.b32 	%r225, %f382;
	shfl.sync.down.b32	%r226|%p55, %r225, 4, 31, -1;
	mov.b32 	%f387, %r226;
	add.f32 	%f388, %f382, %f387;
	mov.b32 	%r227, %f384;
	shfl.sync.down.b32	%r228|%p56, %r227, 4, 31, -1;
	mov.b32 	%f389, %r228;
	add.f32 	%f390, %f384, %f389;
	mov.b32 	%r229, %f386;
	shfl.sync.down.b32	%r230|%p57, %r229, 2, 31, -1;
	mov.b32 	%f391, %r230;
	add.f32 	%f392, %f386, %f391;
	mov.b32 	%r231, %f388;
	shfl.sync.down.b32	%r232|%p58, %r231, 2, 31, -1;
	mov.b32 	%f393, %r232;
	add.f32 	%f394, %f388, %f393;
	mov.b32 	%r233, %f390;
	shfl.sync.down.b32	%r234|%p59, %r233, 2, 31, -1;
	mov.b32 	%f395, %r234;
	add.f32 	%f396, %f390, %f395;
	mov.b32 	%r235, %f392;
	shfl.sync.down.b32	%r236|%p60, %r235, 1, 31, -1;
	mov.b32 	%f397, %r236;
	add.f32 	%f69, %f392, %f397;
	mov.b32 	%r237, %f394;
	shfl.sync.down.b32	%r238|%p61, %r237, 1, 31, -1;
	mov.b32 	%f398, %r238;
	add.f32 	%f70, %f394, %f398;
	mov.b32 	%r239, %f396;
	shfl.sync.down.b32	%r240|%p62, %r239, 1, 31, -1;
	mov.b32 	%f399, %r240;
	add.f32 	%f71, %f396, %f399;
	mov.f32 	%f721, 0f00000000;
	mov.f32 	%f722, %f721;
	mov.f32 	%f723, %f721;
	@%p47 bra 	$L__BB0_51;
	mul.lo.s32 	%r84, %r16, %r549;
	mov.f32 	%f723, 0f00000000;
	mov.u32 	%r551, %r11;
	mov.f32 	%f722, %f723;
	mov.f32 	%f721, %f723;
$L__BB0_50:
	add.s32 	%r241, %r551, %r84;
	mul.wide.s32 	%rd169, %r241, 4;
	add.s64 	%rd170, %rd8, %rd169;
	ld.global.f32 	%f401, [%rd170];
	mad.lo.s32 	%r242, %r551, 12, %r3;
	ld.shared.f32 	%f402, [%r242];
	fma.rn.f32 	%f721, %f401, %f402, %f721;
	ld.shared.f32 	%f403, [%r242+4];
	fma.rn.f32 	%f722, %f401, %f403, %f722;
	ld.shared.f32 	%f404, [%r242+8];
	fma.rn.f32 	%f723, %f401, %f404, %f723;
	add.s32 	%r551, %r551, %r13;
	setp.lt.s32 	%p63, %r551, %r16;
	@%p63 bra 	$L__BB0_50;
$L__BB0_51:
	setp.ge.s32 	%p64, %r11, %r17;
	mov.b32 	%r243, %f721;
	shfl.sync.down.b32	%r244|%p65, %r243, 16, 31, -1;
	mov.b32 	%f406, %r244;
	add.f32 	%f407, %f721, %f406;
	mov.b32 	%r245, %f722;
	shfl.sync.down.b32	%r246|%p66, %r245, 16, 31, -1;
	mov.b32 	%f408, %r246;
	add.f32 	%f409, %f722, %f408;
	mov.b32 	%r247, %f723;
	shfl.sync.down.b32	%r248|%p67, %r247, 16, 31, -1;
	mov.b32 	%f410, %r248;
	add.f32 	%f411, %f723, %f410;
	mov.b32 	%r249, %f407;
	shfl.sync.down.b32	%r250|%p68, %r249, 8, 31, -1;
	mov.b32 	%f412, %r250;
	add.f32 	%f413, %f407, %f412;
	mov.b32 	%r251, %f409;
	shfl.sync.down.b32	%r252|%p69, %r251, 8, 31, -1;
	mov.b32 	%f414, %r252;
	add.f32 	%f415, %f409, %f414;
	mov.b32 	%r253, %f411;
	shfl.sync.down.b32	%r254|%p70, %r253, 8, 31, -1;
	mov.b32 	%f416, %r254;
	add.f32 	%f417, %f411, %f416;
	mov.b32 	%r255, %f413;
	shfl.sync.down.b32	%r256|%p71, %r255, 4, 31, -1;
	mov.b32 	%f418, %r256;
	add.f32 	%f419, %f413, %f418;
	mov.b32 	%r257, %f415;
	shfl.sync.down.b32	%r258|%p72, %r257, 4, 31, -1;
	mov.b32 	%f420, %r258;
	add.f32 	%f421, %f415, %f420;
	mov.b32 	%r259, %f417;
	shfl.sync.down.b32	%r260|%p73, %r259, 4, 31, -1;
	mov.b32 	%f422, %r260;
	add.f32 	%f423, %f417, %f422;
	mov.b32 	%r261, %f419;
	shfl.sync.down.b32	%r262|%p74, %r261, 2, 31, -1;
	mov.b32 	%f424, %r262;
	add.f32 	%f425, %f419, %f424;
	mov.b32 	%r263, %f421;
	shfl.sync.down.b32	%r264|%p75, %r263, 2, 31, -1;
	mov.b32 	%f426, %r264;
	add.f32 	%f427, %f421, %f426;
	mov.b32 	%r265, %f423;
	shfl.sync.down.b32	%r266|%p76, %r265, 2, 31, -1;
	mov.b32 	%f428, %r266;
	add.f32 	%f429, %f423, %f428;
	mov.b32 	%r267, %f425;
	shfl.sync.down.b32	%r268|%p77, %r267, 1, 31, -1;
	mov.b32 	%f430, %r268;
	add.f32 	%f431, %f425, %f430;
	mov.b32 	%r269, %f427;
	shfl.sync.down.b32	%r270|%p78, %r269, 1, 31, -1;
	mov.b32 	%f432, %r270;
	add.f32 	%f433, %f427, %f432;
	mov.b32 	%r271, %f429;
	shfl.sync.down.b32	%r272|%p79, %r271, 1, 31, -1;
	mov.b32 	%f434, %r272;
	add.f32 	%f435, %f429, %f434;
	add.f32 	%f436, %f69, 0f00000000;
	add.f32 	%f81, %f436, %f431;
	add.f32 	%f437, %f70, 0f00000000;
	add.f32 	%f82, %f437, %f433;
	add.f32 	%f438, %f71, 0f00000000;
	add.f32 	%f83, %f438, %f435;
	mov.f32 	%f727, 0f00000000;
	mov.f32 	%f728, %f727;
	mov.f32 	%f729, %f727;
	@%p64 bra 	$L__BB0_54;
	mul.lo.s32 	%r87, %r17, %r549;
	mov.f32 	%f729, 0f00000000;
	mov.u32 	%r552, %r11;
	mov.f32 	%f728, %f729;
	mov.f32 	%f727, %f729;
$L__BB0_53:
	add.s32 	%r273, %r552, %r87;
	mul.wide.s32 	%rd171, %r273, 4;
	add.s64 	%rd172, %rd7, %rd171;
	ld.global.f32 	%f440, [%rd172];
	mad.lo.s32 	%r274, %r552, 12, %r7;
	ld.shared.f32 	%f441, [%r274];
	fma.rn.f32 	%f727, %f440, %f441, %f727;
	ld.shared.f32 	%f442, [%r274+4];
	fma.rn.f32 	%f728, %f440, %f442, %f728;
	ld.shared.f32 	%f443, [%r274+8];
	fma.rn.f32 	%f729, %f440, %f443, %f729;
	add.s32 	%r552, %r552, %r13;
	setp.lt.s32 	%p80, %r552, %r17;
	@%p80 bra 	$L__BB0_53;
$L__BB0_54:
	setp.ge.s32 	%p81, %r11, %r17;
	mov.b32 	%r275, %f727;
	shfl.sync.down.b32	%r276|%p82, %r275, 16, 31, -1;
	mov.b32 	%f445, %r276;
	add.f32 	%f446, %f727, %f445;
	mov.b32 	%r277, %f728;
	shfl.sync.down.b32	%r278|%p83, %r277, 16, 31, -1;
	mov.b32 	%f447, %r278;
	add.f32 	%f448, %f728, %f447;
	mov.b32 	%r279, %f729;
	shfl.sync.down.b32	%r280|%p84, %r279, 16, 31, -1;
	mov.b32 	%f449, %r280;
	add.f32 	%f450, %f729, %f449;
	mov.b32 	%r281, %f446;
	shfl.sync.down.b32	%r282|%p85, %r281, 8, 31, -1;
	mov.b32 	%f451, %r282;
	add.f32 	%f452, %f446, %f451;
	mov.b32 	%r283, %f448;
	shfl.sync.down.b32	%r284|%p86, %r283, 8, 31, -1;
	mov.b32 	%f453, %r284;
	add.f32 	%f454, %f448, %f453;
	mov.b32 	%r285, %f450;
	shfl.sync.down.b32	%r286|%p87, %r285, 8, 31, -1;
	mov.b32 	%f455, %r286;
	add.f32 	%f456, %f450, %f455;
	mov.b32 	%r287, %f452;
	shfl.sync.down.b32	%r288|%p88, %r287, 4, 31, -1;
	mov.b32 	%f457, %r288;
	add.f32 	%f458, %f452, %f457;
	mov.b32 	%r289, %f454;
	shfl.sync.down.b32	%r290|%p89, %r289, 4, 31, -1;
	mov.b32 	%f459, %r290;
	add.f32 	%f460, %f454, %f459;
	mov.b32 	%r291, %f456;
	shfl.sync.down.b32	%r292|%p90, %r291, 4, 31, -1;
	mov.b32 	%f461, %r292;
	add.f32 	%f462, %f456, %f461;
	mov.b32 	%r293, %f458;
	shfl.sync.down.b32	%r294|%p91, %r293, 2, 31, -1;
	mov.b32 	%f463, %r294;
	add.f32 	%f464, %f458, %f463;
	mov.b32 	%r295, %f460;
	shfl.sync.down.b32	%r296|%p92, %r295, 2, 31, -1;
	mov.b32 	%f465, %r296;
	add.f32 	%f466, %f460, %f465;
	mov.b32 	%r297, %f462;
	shfl.sync.down.b32	%r298|%p93, %r297, 2, 31, -1;
	mov.b32 	%f467, %r298;
	add.f32 	%f468, %f462, %f467;
	mov.b32 	%r299, %f464;
	shfl.sync.down.b32	%r300|%p94, %r299, 1, 31, -1;
	mov.b32 	%f469, %r300;
	add.f32 	%f470, %f464, %f469;
	mov.b32 	%r301, %f466;
	shfl.sync.down.b32	%r302|%p95, %r301, 1, 31, -1;
	mov.b32 	%f471, %r302;
	add.f32 	%f472, %f466, %f471;
	mov.b32 	%r303, %f468;
	shfl.sync.down.b32	%r304|%p96, %r303, 1, 31, -1;
	mov.b32 	%f473, %r304;
	add.f32 	%f474, %f468, %f473;
	add.f32 	%f93, %f81, %f470;
	add.f32 	%f94, %f82, %f472;
	add.f32 	%f95, %f83, %f474;
	mov.f32 	%f733, 0f00000000;
	mov.f32 	%f734, %f733;
	mov.f32 	%f735, %f733;
	@%p81 bra 	$L__BB0_57;
	mul.lo.s32 	%r90, %r17, %r549;
	mov.f32 	%f735, 0f00000000;
	mov.u32 	%r553, %r11;
	mov.f32 	%f734, %f735;
	mov.f32 	%f733, %f735;
$L__BB0_56:
	add.s32 	%r305, %r553, %r90;
	mul.wide.s32 	%rd173, %r305, 4;
	add.s64 	%rd174, %rd6, %rd173;
	ld.global.f32 	%f476, [%rd174];
	mad.lo.s32 	%r306, %r553, 12, %r8;
	ld.shared.f32 	%f477, [%r306];
	fma.rn.f32 	%f733, %f476, %f477, %f733;
	ld.shared.f32 	%f478, [%r306+4];
	fma.rn.f32 	%f734, %f476, %f478, %f734;
	ld.shared.f32 	%f479, [%r306+8];
	fma.rn.f32 	%f735, %f476, %f479, %f735;
	add.s32 	%r553, %r553, %r13;
	setp.lt.s32 	%p97, %r553, %r17;
	@%p97 bra 	$L__BB0_56;
$L__BB0_57:
	setp.ne.s32 	%p98, %r11, 0;
	mov.b32 	%r307, %f733;
	shfl.sync.down.b32	%r308|%p99, %r307, 16, 31, -1;
	mov.b32 	%f480, %r308;
	add.f32 	%f481, %f733, %f480;
	mov.b32 	%r309, %f734;
	shfl.sync.down.b32	%r310|%p100, %r309, 16, 31, -1;
	mov.b32 	%f482, %r310;
	add.f32 	%f483, %f734, %f482;
	mov.b32 	%r311, %f735;
	shfl.sync.down.b32	%r312|%p101, %r311, 16, 31, -1;
	mov.b32 	%f484, %r312;
	add.f32 	%f485, %f735, %f484;
	mov.b32 	%r313, %f481;
	shfl.sync.down.b32	%r314|%p102, %r313, 8, 31, -1;
	mov.b32 	%f486, %r314;
	add.f32 	%f487, %f481, %f486;
	mov.b32 	%r315, %f483;
	shfl.sync.down.b32	%r316|%p103, %r315, 8, 31, -1;
	mov.b32 	%f488, %r316;
	add.f32 	%f489, %f483, %f488;
	mov.b32 	%r317, %f485;
	shfl.sync.down.b32	%r318|%p104, %r317, 8, 31, -1;
	mov.b32 	%f490, %r318;
	add.f32 	%f491, %f485, %f490;
	mov.b32 	%r319, %f487;
	shfl.sync.down.b32	%r320|%p105, %r319, 4, 31, -1;
	mov.b32 	%f492, %r320;
	add.f32 	%f493, %f487, %f492;
	mov.b32 	%r321, %f489;
	shfl.sync.down.b32	%r322|%p106, %r321, 4, 31, -1;
	mov.b32 	%f494, %r322;
	add.f32 	%f495, %f489, %f494;
	mov.b32 	%r323, %f491;
	shfl.sync.down.b32	%r324|%p107, %r323, 4, 31, -1;
	mov.b32 	%f496, %r324;
	add.f32 	%f497, %f491, %f496;
	mov.b32 	%r325, %f493;
	shfl.sync.down.b32	%r326|%p108, %r325, 2, 31, -1;
	mov.b32 	%f498, %r326;
	add.f32 	%f499, %f493, %f498;
	mov.b32 	%r327, %f495;
	shfl.sync.down.b32	%r328|%p109, %r327, 2, 31, -1;
	mov.b32 	%f500, %r328;
	add.f32 	%f501, %f495, %f500;
	mov.b32 	%r329, %f497;
	shfl.sync.down.b32	%r330|%p110, %r329, 2, 31, -1;
	mov.b32 	%f502, %r330;
	add.f32 	%f503, %f497, %f502;
	mov.b32 	%r331, %f499;
	shfl.sync.down.b32	%r332|%p111, %r331, 1, 31, -1;
	mov.b32 	%f504, %r332;
	add.f32 	%f505, %f499, %f504;
	mov.b32 	%r333, %f501;
	shfl.sync.down.b32	%r334|%p112, %r333, 1, 31, -1;
	mov.b32 	%f506, %r334;
	add.f32 	%f507, %f501, %f506;
	mov.b32 	%r335, %f503;
	shfl.sync.down.b32	%r336|%p113, %r335, 1, 31, -1;
	mov.b32 	%f508, %r336;
	add.f32 	%f509, %f503, %f508;
	add.f32 	%f105, %f93, %f505;
	add.f32 	%f106, %f94, %f507;
	add.f32 	%f107, %f95, %f509;
	@%p98 bra 	$L__BB0_59;
	ld.param.u64 	%rd204, [_Z31fused_tensor_prods_example_kerniiiiiiiiiiPKfS0_S0_S0_S0_S0_S0_S0_S0_S0_S0_S0_S0_S0_S0_S0_S0_S0_S0_S0_S0_PfS1_S1__param_32];
	add.s32 	%r337, %r549, %r63;
	mul.lo.s32 	%r338, %r337, 3;
	cvta.to.global.u64 	%rd175, %rd204;
	mul.wide.s32 	%rd176, %r338, 4;
	add.s64 	%rd177, %rd175, %rd176;
	st.global.f32 	[%rd177], %f105;
	st.global.f32 	[%rd177+4], %f106;
	st.global.f32 	[%rd177+8], %f107;
$L__BB0_59:
	add.s32 	%r549, %r549, %r19;
	setp.lt.s32 	%p114, %r549, %r111;
	@%p114 bra 	$L__BB0_45;
$L__BB0_60:
	setp.ge.s32 	%p115, %r10, %r112;
	mov.u32 	%r554, %r10;
	@%p115 bra 	$L__BB0_72;
$L__BB0_61:
	setp.ge.s32 	%p116, %r11, %r18;
	mov.f32 	%f745, 0f00000000;
	mov.f32 	%f746, %f745;
	mov.f32 	%f747, %f745;
	mov.f32 	%f748, %f745;
	mov.f32 	%f749, %f745;
	mov.f32 	%f750, %f745;
	mov.f32 	%f751, %f745;
	mov.f32 	%f752, %f745;
	mov.f32 	%f753, %f745;
	@%p116 bra 	$L__BB0_64;
	mul.lo.s32 	%r95, %r18, %r554;
	mov.f32 	%f753, 0f00000000;
	mov.u32 	%r555, %r11;
	mov.f32 	%f752, %f753;
	mov.f32 	%f751, %f753;
	mov.f32 	%f750, %f753;
	mov.f32 	%f749, %f753;
	mov.f32 	%f748, %f753;
	mov.f32 	%f747, %f753;
	mov.f32 	%f746, %f753;
	mov.f32 	%f745, %f753;
$L__BB0_63:
	add.s32 	%r339, %r555, %r95;
	mul.wide.s32 	%rd178, %r339, 4;
	add.s64 	%rd179, %rd5, %rd178;
	ld.global.f32 	%f512, [%rd179];
	mad.lo.s32 	%r340, %r555, 36, %r6;
	ld.shared.f32 	%f513, [%r340];
	fma.rn.f32 	%f745, %f512, %f513, %f745;
	ld.shared.f32 	%f514, [%r340+4];
	fma.rn.f32 	%f746, %f512, %f514, %f746;
	ld.shared.f32 	%f515, [%r340+8];
	fma.rn.f32 	%f747, %f512, %f515, %f747;
	ld.shared.f32 	%f516, [%r340+12];
	fma.rn.f32 	%f748, %f512, %f516, %f748;
	ld.shared.f32 	%f517, [%r340+16];
	fma.rn.f32 	%f749, %f512, %f517, %f749;
	ld.shared.f32 	%f518, [%r340+20];
	fma.rn.f32 	%f750, %f512, %f518, %f750;
	ld.shared.f32 	%f519, [%r340+24];
	fma.rn.f32 	%f751, %f512, %f519, %f751;
	ld.shared.f32 	%f520, [%r340+28];
	fma.rn.f32 	%f752, %f512, %f520, %f752;
	ld.shared.f32 	%f521, [%r340+32];
	fma.rn.f32 	%f753, %f512, %f521, %f753;
	add.s32 	%r555, %r555, %r13;
	setp.lt.s32 	%p117, %r555, %r18;
	@%p117 bra 	$L__BB0_63;
$L__BB0_64:
	setp.ne.s32 	%p118, %r11, 0;
	mov.b32 	%r341, %f745;
	shfl.sync.down.b32	%r342|%p119, %r341, 16, 31, -1;
	mov.b32 	%f523, %r342;
	add.f32 	%f524, %f745, %f523;
	mov.b32 	%r343, %f746;
	shfl.sync.down.b32	%r344|%p120, %r343, 16, 31, -1;
	mov.b32 	%f525, %r344;
	add.f32 	%f526, %f746, %f525;
	mov.b32 	%r345, %f747;
	shfl.sync.down.b32	%r346|%p121, %r345, 16, 31, -1;
	mov.b32 	%f527, %r346;
	add.f32 	%f528, %f747, %f527;
	mov.b32 	%r347, %f748;
	shfl.sync.down.b32	%r348|%p122, %r347, 16, 31, -1;
	mov.b32 	%f529, %r348;
	add.f32 	%f530, %f748, %f529;
	mov.b32 	%r349, %f749;
	shfl.sync.down.b32	%r350|%p123, %r349, 16, 31, -1;
	mov.b32 	%f531, %r350;
	add.f32 	%f532, %f749, %f531;
	mov.b32 	%r351, %f750;
	shfl.sync.down.b32	%r352|%p124, %r351, 16, 31, -1;
	mov.b32 	%f533, %r352;
	add.f32 	%f534, %f750, %f533;
	mov.b32 	%r353, %f751;
	shfl.sync.down.b32	%r354|%p125, %r353, 16, 31, -1;
	mov.b32 	%f535, %r354;
	add.f32 	%f536, %f751, %f535;
	mov.b32 	%r355, %f752;
	shfl.sync.down.b32	%r356|%p126, %r355, 16, 31, -1;
	mov.b32 	%f537, %r356;
	add.f32 	%f538, %f752, %f537;
	mov.b32 	%r357, %f753;
	shfl.sync.down.b32	%r358|%p127, %r357, 16, 31, -1;
	mov.b32 	%f539, %r358;
	add.f32 	%f540, %f753, %f539;
	mov.b32 	%r359, %f524;
	shfl.sync.down.b32	%r360|%p128, %r359, 8, 31, -1;
	mov.b32 	%f541, %r360;
	add.f32 	%f542, %f524, %f541;
	mov.b32 	%r361, %f526;
	shfl.sync.down.b32	%r362|%p129, %r361, 8, 31, -1;
	mov.b32 	%f543, %r362;
	add.f32 	%f544, %f526, %f543;
	mov.b32 	%r363, %f528;
	shfl.sync.down.b32	%r364|%p130, %r363, 8, 31, -1;
	mov.b32 	%f545, %r364;
	add.f32 	%f546, %f528, %f545;
	mov.b32 	%r365, %f530;
	shfl.sync.down.b32	%r366|%p131, %r365, 8, 31, -1;
	mov.b32 	%f547, %r366;
	add.f32 	%f548, %f530, %f547;
	mov.b32 	%r367, %f532;
	shfl.sync.down.b32	%r368|%p132, %r367, 8, 31, -1;
	mov.b32 	%f549, %r368;
	add.f32 	%f550, %f532, %f549;
	mov.b32 	%r369, %f534;
	shfl.sync.down.b32	%r370|%p133, %r369, 8, 31, -1;
	mov.b32 	%f551, %r370;
	add.f32 	%f552, %f534, %f551;
	mov.b32 	%r371, %f536;
	shfl.sync.down.b32	%r372|%p134, %r371, 8, 31, -1;
	mov.b32 	%f553, %r372;
	add.f32 	%f554, %f536, %f553;
	mov.b32 	%r373, %f538;
	shfl.sync.down.b32	%r374|%p135, %r373, 8, 31, -1;
	mov.b32 	%f555, %r374;
	add.f32 	%f556, %f538, %f555;
	mov.b32 	%r375, %f540;
	shfl.sync.down.b32	%r376|%p136, %r375, 8, 31, -1;
	mov.b32 	%f557, %r376;
	add.f32 	%f558, %f540, %f557;
	mov.b32 	%r377, %f542;
	shfl.sync.down.b32	%r378|%p137, %r377, 4, 31, -1;
	mov.b32 	%f559, %r378;
	add.f32 	%f560, %f542, %f559;
	mov.b32 	%r379, %f544;
	shfl.sync.down.b32	%r380|%p138, %r379, 4, 31, -1;
	mov.b32 	%f561, %r380;
	add.f32 	%f562, %f544, %f561;
	mov.b32 	%r381, %f546;
	shfl.sync.down.b32	%r382|%p139, %r381, 4, 31, -1;
	mov.b32 	%f563, %r382;
	add.f32 	%f564, %f546, %f563;
	mov.b32 	%r383, %f548;
	shfl.sync.down.b32	%r384|%p140, %r383, 4, 31, -1;
	mov.b32 	%f565, %r384;
	add.f32 	%f566, %f548, %f565;
	mov.b32 	%r385, %f550;
	shfl.sync.down.b32	%r386|%p141, %r385, 4, 31, -1;
	mov.b32 	%f567, %r386;
	add.f32 	%f568, %f550, %f567;
	mov.b32 	%r387, %f552;
	shfl.sync.down.b32	%r388|%p142, %r387, 4, 31, -1;
	mov.b32 	%f569, %r388;
	add.f32 	%f570, %f552, %f569;
	mov.b32 	%r389, %f554;
	shfl.sync.down.b32	%r390|%p143, %r389, 4, 31, -1;
	mov.b32 	%f571, %r390;
	add.f32 	%f572, %f554, %f571;
	mov.b32 	%r391, %f556;
	shfl.sync.down.b32	%r392|%p144, %r391, 4, 31, -1;
	mov.b32 	%f573, %r392;
	add.f32 	%f574, %f556, %f573;
	mov.b32 	%r393, %f558;
	shfl.sync.down.b32	%r394|%p145, %r393, 4, 31, -1;
	mov.b32 	%f575, %r394;
	add.f32 	%f576, %f558, %f575;
	mov.b32 	%r395, %f560;
	shfl.sync.down.b32	%r396|%p146, %r395, 2, 31, -1;
	mov.b32 	%f577, %r396;
	add.f32 	%f578, %f560, %f577;
	mov.b32 	%r397, %f562;
	shfl.sync.down.b32	%r398|%p147, %r397, 2, 31, -1;
	mov.b32 	%f579, %r398;
	add.f32 	%f580, %f562, %f579;
	mov.b32 	%r399, %f564;
	shfl.sync.down.b32	%r400|%p148, %r399, 2, 31, -1;
	mov.b32 	%f581, %r400;
	add.f32 	%f582, %f564, %f581;
	mov.b32 	%r401, %f566;
	shfl.sync.down.b32	%r402|%p149, %r401, 2, 31, -1;
	mov.b32 	%f583, %r402;
	add.f32 	%f584, %f566, %f583;
	mov.b32 	%r403, %f568;
	shfl.sync.down.b32	%r404|%p150, %r403, 2, 31, -1;
	mov.b32 	%f585, %r404;
	add.f32 	%f586, %f568, %f585;
	mov.b32 	%r405, %f570;
	shfl.sync.down.b32	%r406|%p151, %r405, 2, 31, -1;
	mov.b32 	%f587, %r406;
	add.f32 	%f588, %f570, %f587;
	mov.b32 	%r407, %f572;
	shfl.sync.down.b32	%r408|%p152, %r407, 2, 31, -1;
	mov.b32 	%f589, %r408;
	add.f32 	%f590, %f572, %f589;
	mov.b32 	%r409, %f574;
	shfl.sync.down.b32	%r410|%p153, %r409, 2, 31, -1;
	mov.b32 	%f591, %r410;
	add.f32 	%f592, %f574, %f591;
	mov.b32 	%r411, %f576;
	shfl.sync.down.b32	%r412|%p154, %r411, 2, 31, -1;
	mov.b32 	%f593, %r412;
	add.f32 	%f594, %f576, %f593;
	mov.b32 	%r413, %f578;
	shfl.sync.down.b32	%r414|%p155, %r413, 1, 31, -1;
	mov.b32 	%f595, %r414;
	add.f32 	%f135, %f578, %f595;
	mov.b32 	%r415, %f580;
	shfl.sync.down.b32	%r416|%p156, %r415, 1, 31, -1;
	mov.b32 	%f596, %r416;
	add.f32 	%f136, %f580, %f596;
	mov.b32 	%r417, %f582;
	shfl.sync.down.b32	%r418|%p157, %r417, 1, 31, -1;
	mov.b32 	%f597, %r418;
	add.f32 	%f137, %f582, %f597;
	mov.b32 	%r419, %f584;
	shfl.sync.down.b32	%r420|%p158, %r419, 1, 31, -1;
	mov.b32 	%f598, %r420;
	add.f32 	%f138, %f584, %f598;
	mov.b32 	%r421, %f586;
	shfl.sync.down.b32	%r422|%p159, %r421, 1, 31, -1;
	mov.b32 	%f599, %r422;
	add.f32 	%f139, %f586, %f599;
	mov.b32 	%r423, %f588;
	shfl.sync.down.b32	%r424|%p160, %r423, 1, 31, -1;
	mov.b32 	%f600, %r424;
	add.f32 	%f140, %f588, %f600;
	mov.b32 	%r425, %f590;
	shfl.sync.down.b32	%r426|%p161, %r425, 1, 31, -1;
	mov.b32 	%f601, %r426;
	add.f32 	%f141, %f590, %f601;
	mov.b32 	%r427, %f592;
	shfl.sync.down.b32	%r428|%p162, %r427, 1, 31, -1;
	mov.b32 	%f602, %r428;
	add.f32 	%f142, %f592, %f602;
	mov.b32 	%r429, %f594;
	shfl.sync.down.b32	%r430|%p163, %r429, 1, 31, -1;
	mov.b32 	%f603, %r430;
	add.f32 	%f143, %f594, %f603;
	mov.f32 	%f754, 0f00000000;
	mov.f32 	%f755, %f754;
	mov.f32 	%f756, %f754;
	mov.f32 	%f757, %f754;
	mov.f32 	%f758, %f754;
	mov.f32 	%f759, %f754;
	mov.f32 	%f760, %f754;
	mov.f32 	%f761, %f754;
	mov.f32 	%f762, %f754;
	@%p118 bra 	$L__BB0_66;
	add.f32 	%f754, %f135, 0f00000000;
	add.f32 	%f755, %f136, 0f00000000;
	add.f32 	%f756, %f137, 0f00000000;
	add.f32 	%f757, %f138, 0f00000000;
	add.f32 	%f758, %f139, 0f00000000;
	add.f32 	%f759, %f140, 0f00000000;
	add.f32 	%f760, %f141, 0f00000000;
	add.f32 	%f761, %f142, 0f00000000;
	add.f32 	%f762, %f143, 0f00000000;
$L__BB0_66:
	setp.ge.s32 	%p164, %r11, %r17;
	mov.f32 	%f772, 0f00000000;
	mov.f32 	%f773, %f772;
	mov.f32 	%f774, %f772;
	mov.f32 	%f775, %f772;
	mov.f32 	%f776, %f772;
	mov.f32 	%f777, %f772;
	mov.f32 	%f778, %f772;
	mov.f32 	%f779, %f772;
	mov.f32 	%f780, %f772;
	@%p164 bra 	$L__BB0_69;
	mul.lo.s32 	%r98, %r17, %r554;
	mov.f32 	%f780, 0f00000000;
	mov.u32 	%r556, %r11;
	mov.f32 	%f779, %f780;
	mov.f32 	%f778, %f780;
	mov.f32 	%f777, %f780;
	mov.f32 	%f776, %f780;
	mov.f32 	%f775, %f780;
	mov.f32 	%f774, %f780;
	mov.f32 	%f773, %f780;
	mov.f32 	%f772, %f780;
$L__BB0_68:
	add.s32 	%r431, %r556, %r98;
	mul.wide.s32 	%rd180, %r431, 4;
	add.s64 	%rd181, %rd4, %rd180;
	ld.global.f32 	%f606, [%rd181];
	mad.lo.s32 	%r432, %r556, 36, %r9;
	ld.shared.f32 	%f607, [%r432];
	fma.rn.f32 	%f772, %f606, %f607, %f772;
	ld.shared.f32 	%f608, [%r432+4];
	fma.rn.f32 	%f773, %f606, %f608, %f773;
	ld.shared.f32 	%f609, [%r432+8];
	fma.rn.f32 	%f774, %f606, %f609, %f774;
	ld.shared.f32 	%f610, [%r432+12];
	fma.rn.f32 	%f775, %f606, %f610, %f775;
	ld.shared.f32 	%f611, [%r432+16];
	fma.rn.f32 	%f776, %f606, %f611, %f776;
	ld.shared.f32 	%f612, [%r432+20];
	fma.rn.f32 	%f777, %f606, %f612, %f777;
	ld.shared.f32 	%f613, [%r432+24];
	fma.rn.f32 	%f778, %f606, %f613, %f778;
	ld.shared.f32 	%f614, [%r432+28];
	fma.rn.f32 	%f779, %f606, %f614, %f779;
	ld.shared.f32 	%f615, [%r432+32];
	fma.rn.f32 	%f780, %f606, %f615, %f780;
	add.s32 	%r556, %r556, %r13;
	setp.lt.s32 	%p165, %r556, %r17;
	@%p165 bra 	$L__BB0_68;
$L__BB0_69:
	setp.ne.s32 	%p166, %r11, 0;
	mov.b32 	%r433, %f772;
	shfl.sync.down.b32	%r434|%p167, %r433, 16, 31, -1;
	mov.b32 	%f616, %r434;
	add.f32 	%f617, %f772, %f616;
	mov.b32 	%r435, %f773;
	shfl.sync.down.b32	%r436|%p168, %r435, 16, 31, -1;
	mov.b32 	%f618, %r436;
	add.f32 	%f619, %f773, %f618;
	mov.b32 	%r437, %f774;
	shfl.sync.down.b32	%r438|%p169, %r437, 16, 31, -1;
	mov.b32 	%f620, %r438;
	add.f32 	%f621, %f774, %f620;
	mov.b32 	%r439, %f775;
	shfl.sync.down.b32	%r440|%p170, %r439, 16, 31, -1;
	mov.b32 	%f622, %r440;
	add.f32 	%f623, %f775, %f622;
	mov.b32 	%r441, %f776;
	shfl.sync.down.b32	%r442|%p171, %r441, 16, 31, -1;
	mov.b32 	%f624, %r442;
	add.f32 	%f625, %f776, %f624;
	mov.b32 	%r443, %f777;
	shfl.sync.down.b32	%r444|%p172, %r443, 16, 31, -1;
	mov.b32 	%f626, %r444;
	add.f32 	%f627, %f777, %f626;
	mov.b32 	%r445, %f778;
	shfl.sync.down.b32	%r446|%p173, %r445, 16, 31, -1;
	mov.b32 	%f628, %r446;
	add.f32 	%f629, %f778, %f628;
	mov.b32 	%r447, %f779;
	shfl.sync.down.b32	%r448|%p174, %r447, 16, 31, -1;
	mov.b32 	%f630, %r448;
	add.f32 	%f631, %f779, %f630;
	mov.b32 	%r449, %f780;
	shfl.sync.down.b32	%r450|%p175, %r449, 16, 31, -1;
	mov.b32 	%f632, %r450;
	add.f32 	%f633, %f780, %f632;
	mov.b32 	%r451, %f617;
	shfl.sync.down.b32	%r452|%p176, %r451, 8, 31, -1;
	mov.b32 	%f634, %r452;
	add.f32 	%f635, %f617, %f634;
	mov.b32 	%r453, %f619;
	shfl.sync.down.b32	%r454|%p177, %r453, 8, 31, -1;
	mov.b32 	%f636, %r454;
	add.f32 	%f637, %f619, %f636;
	mov.b32 	%r455, %f621;
	shfl.sync.down.b32	%r456|%p178, %r455, 8, 31, -1;
	mov.b32 	%f638, %r456;
	add.f32 	%f639, %f621, %f638;
	mov.b32 	%r457, %f623;
	shfl.sync.down.b32	%r458|%p179, %r457, 8, 31, -1;
	mov.b32 	%f640, %r458;
	add.f32 	%f641, %f623, %f640;
	mov.b32 	%r459, %f625;
	shfl.sync.down.b32	%r460|%p180, %r459, 8, 31, -1;
	mov.b32 	%f642, %r460;
	add.f32 	%f643, %f625, %f642;
	mov.b32 	%r461, %f627;
	shfl.sync.down.b32	%r462|%p181, %r461, 8, 31, -1;
	mov.b32 	%f644, %r462;
	add.f32 	%f645, %f627, %f644;
	mov.b32 	%r463, %f629;
	shfl.sync.down.b32	%r464|%p182, %r463, 8, 31, -1;
	mov.b32 	%f646, %r464;
	add.f32 	%f647, %f629, %f646;
	mov.b32 	%r465, %f631;
	shfl.sync.down.b32	%r466|%p183, %r465, 8, 31, -1;
	mov.b32 	%f648, %r466;
	add.f32 	%f649, %f631, %f648;
	mov.b32 	%r467, %f633;
	shfl.sync.down.b32	%r468|%p184, %r467, 8, 31, -1;
	mov.b32 	%f650, %r468;
	add.f32 	%f651, %f633, %f650;
	mov.b32 	%r469, %f635;
	shfl.sync.down.b32	%r470|%p185, %r469, 4, 31, -1;
	mov.b32 	%f652, %r470;
	add.f32 	%f653, %f635, %f652;
	mov.b32 	%r471, %f637;
	shfl.sync.down.b32	%r472|%p186, %r471, 4, 31, -1;
	mov.b32 	%f654, %r472;
	add.f32 	%f655, %f637, %f654;
	mov.b32 	%r473, %f639;
	shfl.sync.down.b32	%r474|%p187, %r473, 4, 31, -1;
	mov.b32 	%f656, %r474;
	add.f32 	%f657, %f639, %f656;
	mov.b32 	%r475, %f641;
	shfl.sync.down.b32	%r476|%p188, %r475, 4, 31, -1;
	mov.b32 	%f658, %r476;
	add.f32 	%f659, %f641, %f658;
	mov.b32 	%r477, %f643;
	shfl.sync.down.b32	%r478|%p189, %r477, 4, 31, -1;
	mov.b32 	%f660, %r478;
	add.f32 	%f661, %f643, %f660;
	mov.b32 	%r479, %f645;
	shfl.sync.down.b32	%r480|%p190, %r479, 4, 31, -1;
	mov.b32 	%f662, %r480;
	add.f32 	%f663, %f645, %f662;
	mov.b32 	%r481, %f647;
	shfl.sync.down.b32	%r482|%p191, %r481, 4, 31, -1;
	mov.b32 	%f664, %r482;
	add.f32 	%f665, %f647, %f664;
	mov.b32 	%r483, %f649;
	shfl.sync.down.b32	%r484|%p192, %r483, 4, 31, -1;
	mov.b32 	%f666, %r484;
	add.f32 	%f667, %f649, %f666;
	mov.b32 	%r485, %f651;
	shfl.sync.down.b32	%r486|%p193, %r485, 4, 31, -1;
	mov.b32 	%f668, %r486;
	add.f32 	%f669, %f651, %f668;
	mov.b32 	%r487, %f653;
	shfl.sync.down.b32	%r488|%p194, %r487, 2, 31, -1;
	mov.b32 	%f670, %r488;
	add.f32 	%f671, %f653, %f670;
	mov.b32 	%r489, %f655;
	shfl.sync.down.b32	%r490|%p195, %r489, 2, 31, -1;
	mov.b32 	%f672, %r490;
	add.f32 	%f673, %f655, %f672;
	mov.b32 	%r491, %f657;
	shfl.sync.down.b32	%r492|%p196, %r491, 2, 31, -1;
	mov.b32 	%f674, %r492;
	add.f32 	%f675, %f657, %f674;
	mov.b32 	%r493, %f659;
	shfl.sync.down.b32	%r494|%p197, %r493, 2, 31, -1;
	mov.b32 	%f676, %r494;
	add.f32 	%f677, %f659, %f676;
	mov.b32 	%r495, %f661;
	shfl.sync.down.b32	%r496|%p198, %r495, 2, 31, -1;
	mov.b32 	%f678, %r496;
	add.f32 	%f679, %f661, %f678;
	mov.b32 	%r497, %f663;
	shfl.sync.down.b32	%r498|%p199, %r497, 2, 31, -1;
	mov.b32 	%f680, %r498;
	add.f32 	%f681, %f663, %f680;
	mov.b32 	%r499, %f665;
	shfl.sync.down.b32	%r500|%p200, %r499, 2, 31, -1;
	mov.b32 	%f682, %r500;
	add.f32 	%f683, %f665, %f682;
	mov.b32 	%r501, %f667;
	shfl.sync.down.b32	%r502|%p201, %r501, 2, 31, -1;
	mov.b32 	%f684, %r502;
	add.f32 	%f685, %f667, %f684;
	mov.b32 	%r503, %f669;
	shfl.sync.down.b32	%r504|%p202, %r503, 2, 31, -1;
	mov.b32 	%f686, %r504;
	add.f32 	%f687, %f669, %f686;
	mov.b32 	%r505, %f671;
	shfl.sync.down.b32	%r506|%p203, %r505, 1, 31, -1;
	mov.b32 	%f688, %r506;
	add.f32 	%f189, %f671, %f688;
	mov.b32 	%r507, %f673;
	shfl.sync.down.b32	%r508|%p204, %r507, 1, 31, -1;
	mov.b32 	%f689, %r508;
	add.f32 	%f190, %f673, %f689;
	mov.b32 	%r509, %f675;
	shfl.sync.down.b32	%r510|%p205, %r509, 1, 31, -1;
	mov.b32 	%f690, %r510;
	add.f32 	%f191, %f675, %f690;
	mov.b32 	%r511, %f677;
	shfl.sync.down.b32	%r512|%p206, %r511, 1, 31, -1;
	mov.b32 	%f691, %r512;
	add.f32 	%f192, %f677, %f691;
	mov.b32 	%r513, %f679;
	shfl.sync.down.b32	%r514|%p207, %r513, 1, 31, -1;
	mov.b32 	%f692, %r514;
	add.f32 	%f193, %f679, %f692;
	mov.b32 	%r515, %f681;
	shfl.sync.down.b32	%r516|%p208, %r515, 1, 31, -1;
	mov.b32 	%f693, %r516;
	add.f32 	%f194, %f681, %f693;
	mov.b32 	%r517, %f683;
	shfl.sync.down.b32	%r518|%p209, %r517, 1, 31, -1;
	mov.b32 	%f694, %r518;
	add.f32 	%f195, %f683, %f694;
	mov.b32 	%r519, %f685;
	shfl.sync.down.b32	%r520|%p210, %r519, 1, 31, -1;
	mov.b32 	%f695, %r520;
	add.f32 	%f196, %f685, %f695;
	mov.b32 	%r521, %f687;
	shfl.sync.down.b32	%r522|%p211, %r521, 1, 31, -1;
	mov.b32 	%f696, %r522;
	add.f32 	%f197, %f687, %f696;
	@%p166 bra 	$L__BB0_71;
	ld.param.u64 	%rd205, [_Z31fused_tensor_prods_example_kerniiiiiiiiiiPKfS0_S0_S0_S0_S0_S0_S0_S0_S0_S0_S0_S0_S0_S0_S0_S0_S0_S0_S0_S0_PfS1_S1__param_33];
	add.f32 	%f697, %f754, %f189;
	add.f32 	%f698, %f755, %f190;
	add.f32 	%f699, %f756, %f191;
	add.f32 	%f700, %f757, %f192;
	add.f32 	%f701, %f758, %f193;
	add.f32 	%f702, %f759, %f194;
	add.f32 	%f703, %f760, %f195;
	add.f32 	%f704, %f761, %f196;
	add.f32 	%f705, %f762, %f197;
	mad.lo.s32 	%r523, %r533, %r112, %r554;
	mul.lo.s32 	%r524, %r523, 9;
	cvta.to.global.u64 	%rd182, %rd205;
	mul.wide.s32 	%rd183, %r524, 4;
	add.s64 	%rd184, %rd182, %rd183;
	st.global.f32 	[%rd184], %f697;
	st.global.f32 	[%rd184+4], %f698;
	st.global.f32 	[%rd184+8], %f699;
	st.global.f32 	[%rd184+12], %f700;
	st.global.f32 	[%rd184+16], %f701;
	st.global.f32 	[%rd184+20], %f702;
	st.global.f32 	[%rd184+24], %f703;
	st.global.f32 	[%rd184+28], %f704;
	st.global.f32 	[%rd184+32], %f705;
$L__BB0_71:
	add.s32 	%r554, %r554, %r19;
	setp.lt.s32 	%p212, %r554, %r112;
	@%p212 bra 	$L__BB0_61;
$L__BB0_72:
	mov.u32 	%r525, %nctaid.x;
	add.s32 	%r533, %r533, %r525;
	setp.lt.s32 	%p213, %r533, %r108;
	@%p213 bra 	$L__BB0_2;
$L__BB0_73:
	ret;

}
	// .globl	_Z40fused_tensor_prods_example_backward_kerniiiiiiiiiiPKfS0_S0_S0_S0_S0_S0_S0_S0_S0_S0_S0_S0_S0_S0_S0_S0_S0_S0_S0_S0_PfS1_S1_
.visible .entry _Z40fused_tensor_prods_example_backward_kerniiiiiiiiiiPKfS0_S0_S0_S0_S0_S0_S0_S0_S0_S0_S0_S0_S0_S0_S0_S0_S0_S0_S0_S0_PfS1_S1_(
	.param .u32 _Z40fused_tensor_prods_example_backward_kerniiiiiiiiiiPKfS0_S0_S0_S0_S0_S0_S0_S0_S0_S0_S0_S0_S0_S0_S0_S0_S0_S0_S0_S0_PfS1_S1__param_0,
	.param .u32 _Z40fused_tensor_prods_example_backward_kerniiiiiiiiiiPKfS0_S0_S0_S0_S0_S0_S0_S0_S0_S0_S0_S0_S0_S0_S0_S0_S0_S0_S0_S0_PfS1_S1__param_1,
	.param .u32 _Z40fused_tensor_prods_example_backward_kerniiiiiiiiiiPKfS0_S0_S0_S0_S0_S0_S0_S0_S0_S0_S0_S0_S0_S0_S0_S0_S0_S0_S0_S0_PfS1_S1__param_2,
	.param .u32 _Z40fused_tensor_prods_example_backward_kerniiiiiiiiiiPKfS0_S0_S0_S0_S0_S0_S0_S0_S0_S0_S0_S0_S0_S0_S0_S0_S0_S0_S0_S0_PfS1_S1__param_3,
	.param .u32 _Z40fused_tensor_prods_example_backward_kerniiiiiiiiiiPKfS0_S0_S0_S0_S0_S0_S0_S0_S0_S0_S0_S0_S0_S0_S0_S0_S0_S0_S0_S0_PfS1_S1__param_4,
	.param .u32 _Z40fused_tensor_prods_example_backward_kerniiiiiiiiiiPKfS0_S0_S0_S0_S0_S0_S0_S0_S0_S0_S0_S0_S0_S0_S0_S0_S0_S0_S0_S0_PfS1_S1__param_5,
	.param .u32 _Z40fused_tensor_prods_example_backward_kerniiiiiiiiiiPKfS0_S0_S0_S0_S0_S0_S0_S0_S0_S0_S0_S0_S0_S0_S0_S0_S0_S0_S0_S0_PfS1_S1__param_6,
	.param .u32 _Z40fused_tensor_prods_example_backward_kerniiiiiiiiiiPKfS0_S0_S0_S0_S0_S0_S0_S0_S0_S0_S0_S0_S0_S0_S0_S0_S0_S0_S0_S0_PfS1_S1__param_7,
	.param .u32 _Z40fused_tensor_prods_example_backward_kerniiiiiiiiiiPKfS0_S0_S0_S0_S0_S0_S0_S0_S0_S0_S0_S0_S0_S0_S0_S0_S0_S0_S0_S0_PfS1_S1__param_8,
	.param .u32 _Z40fused_tensor_prods_example_backward_kerniiiiiiiiiiPKfS0_S0_S0_S0_S0_S0_S0_S0_S0_S0_S0_S0_S0_S0_S0_S0_S0_S0_S0_S0_PfS1_S1__param_9,
	.param .u64 .ptr .align 1 _Z40fused_tensor_prods_example_backward_kerniiiiiiiiiiPKfS0_S0_S0_S0_S0_S0_S0_S0_S0_S0_S0_S0_S0_S0_S0_S0_S0_S0_S0_S0_PfS1_S1__param_10,
	.param .u64 .ptr .align 1 _Z40fused_tensor_prods_example_backward_kerniiiiiiiiiiPKfS0_S0_S0_S0_S0_S0_S0_S0_S0_S0_S0_S0_S0_S0_S0_S0_S0_S0_S0_S0_PfS1_S1__param_11,
	.param .u64 .ptr .align 1 _Z40fused_tensor_prods_example_backward_kerniiiiiiiiiiPKfS0_S0_S0_S0_S0_S0_S0_S0_S0_S0_S0_S0_S0_S0_S0_S0_S0_S0_S0_S0_PfS1_S1__param_12,
	.param .u64 .ptr .align 1 _Z40fused_tensor_prods_example_backward_kerniiiiiiiiiiPKfS0_S0_S0_S0_S0_S0_S0_S0_S0_S0_S0_S0_S0_S0_S0_S0_S0_S0_S0_S0_PfS1_S1__param_13,
	.param .u64 .ptr .align 1 _Z40fused_tensor_prods_example_backward_kerniiiiiiiiiiPKfS0_S0_S0_S0_S0_S0_S0_S0_S0_S0_S0_S0_S0_S0_S0_S0_S0_S0_S0_S0_PfS1_S1__param_14,
	.param .u64 .ptr .align 1 _Z40fused_tensor_prods_example_backward_kerniiiiiiiiiiPKfS0_S0_S0_S0_S0_S0_S0_S0_S0_S0_S0_S0_S0_S0_S0_S0_S0_S0_S0_S0_PfS1_S1__param_15,
	.param .u64 .ptr .align 1 _Z40fused_tensor_prods_example_backward_kerniiiiiiiiiiPKfS0_S0_S0_S0_S0_S0_S0_S0_S0_S0_S0_S0_S0_S0_S0_S0_S0_S0_S0_S0_PfS1_S1__param_16,
	.param .u64 .ptr .align 1 _Z40fused_tensor_prods_example_backward_kerniiiiiiiiiiPKfS0_S0_S0_S0_S0_S0_S0_S0_S0_S0_S0_S0_S0_S0_S0_S0_S0_S0_S0_S0_PfS1_S1__param_17,
	.param .u64 .ptr .align 1 _Z40fused_tensor_prods_example_backward_kerniiiiiiiiiiPKfS0_S0_S0_S0_S0_S0_S0_S0_S0_S0_S0_S0_S0_S0_S0_S0_S0_S0_S0_S0_PfS1_S1__param_18,
	.param .u64 .ptr .align 1 _Z40fused_tensor_prods_example_backward_kerniiiiiiiiiiPKfS0_S0_S0_S0_S0_S0_S0_S0_S0_S0_S0_S0_S0_S0_S0_S0_S0_S0_S0_S0_PfS1_S1__param_19,
	.param .u64 .ptr .align 1 _Z40fused_tensor_prods_example_backward_kerniiiiiiiiiiPKfS0_S0_S0_S0_S0_S0_S0_S0_S0_S0_S0_S0_S0_S0_S0_S0_S0_S0_S0_S0_PfS1_S1__param_20,
	.param .u64 .ptr .align 1 _Z40fused_tensor_prods_example_backward_kerniiiiiiiiiiPKfS0_S0_S0_S0_S0_S0_S0_S0_S0_S0_S0_S0_S0_S0_S0_S0_S0_S0_S0_S0_PfS1_S1__param_21,
	.param .u64 .ptr .align 1 _Z40fused_tensor_prods_example_backward_kerniiiiiiiiiiPKfS0_S0_S0_S0_S0_S0_S0_S0_S0_S0_S0_S0_S0_S0_S0_S0_S0_S0_S0_S0_PfS1_S1__param_22,
	.param .u64 .ptr .align 1 _Z40fused_tensor_prods_example_backward_kerniiiiiiiiiiPKfS0_S0_S0_S0_S0_S0_S0_S0_S0_S0_S0_S0_S0_S0_S0_S0_S0_S0_S0_S0_PfS1_S1__param_23,
	.param .u64 .ptr .align 1 _Z40fused_tensor_prods_example_backward_kerniiiiiiiiiiPKfS0_S0_S0_S0_S0_S0_S0_S0_S0_S0_S0_S0_S0_S0_S0_S0_S0_S0_S0_S0_PfS1_S1__param_24,
	.param .u64 .ptr .align 1 _Z40fused_tensor_prods_example_backward_kerniiiiiiiiiiPKfS0_S0_S0_S0_S0_S0_S0_S0_S0_S0_S0_S0_S0_S0_S0_S0_S0_S0_S0_S0_PfS1_S1__param_25,
	.param .u64 .ptr .align 1 _Z40fused_tensor_prods_example_backward_kerniiiiiiiiiiPKfS0_S0_S0_S0_S0_S0_S0_S0_S0_S0_S0_S0_S0_S0_S0_S0_S0_S0_S0_S0_PfS1_S1__param_26,
	.param .u64 .ptr .align 1 _Z40fused_tensor_prods_example_backward_kerniiiiiiiiiiPKfS0_S0_S0_S0_S0_S0_S0_S0_S0_S0_S0_S0_S0_S0_S0_S0_S0_S0_S0_S0_PfS1_S1__param_27,
	.param .u64 .ptr .align 1 _Z40fused_tensor_prods_example_backward_kerniiiiiiiiiiPKfS0_S0_S0_S0_S0_S0_S0_S0_S0_S0_S0_S0_S0_S0_S0_S0_S0_S0_S0_S0_PfS1_S1__param_28,
	.param .u64 .ptr .align 1 _Z40fused_tensor_prods_example_backward_kerniiiiiiiiiiPKfS0_S0_S0_S0_S0_S0_S0_S0_S0_S0_S0_S0_S0_S0_S0_S0_S0_S0_S0_S0_PfS1_S1__param_29,
	.param .u64 .ptr .align 1 _Z40fused_tensor_prods_example_backward_kerniiiiiiiiiiPKfS0_S0_S0_S0_S0_S0_S0_S0_S0_S0_S0_S0_S0_S0_S0_S0_S0_S0_S0_S0_PfS1_S1__param_30,
	.param .u64 .ptr .align 1 _Z40fused_tensor_prods_example_backward_kerniiiiiiiiiiPKfS0_S0_S0_S0_S0_S0_S0_S0_S0_S0_S0_S0_S0_S0_S0_S0_S0_S0_S0_S0_PfS1_S1__param_31,
	.param .u64 .ptr .align 1 _Z40fused_tensor_prods_example_backward_kerniiiiiiiiiiPKfS0_S0_S0_S0_S0_S0_S0_S0_S0_S0_S0_S0_S0_S0_S0_S0_S0_S0_S0_S0_PfS1_S1__param_32,
	.param .u64 .ptr .align 1 _Z40fused_tensor_prods_example_backward_kerniiiiiiiiiiPKfS0_S0_S0_S0_S0_S0_S0_S0_S0_S0_S0_S0_S0_S0_S0_S0_S0_S0_S0_S0_PfS1_S1__param_33
)
{
	.reg .pred 	%p<242>;
	.reg .b32 	%r<616>;
	.reg .b32 	%f<953>;
	.reg .b64 	%rd<204>;

	ld.param.u32 	%r125, [_Z40fused_tensor_prods_example_backward_kerniiiiiiiiiiPKfS0_S0_S0_S0_S0_S0_S0_S0_S0_S0_S0_S0_S0_S0_S0_S0_S0_S0_S0_S0_PfS1_S1__param_0];
	ld.param.u32 	%r133, [_Z40fused_tensor_prods_example_backward_kerniiiiiiiiiiPKfS0_S0_S0_S0_S0_S0_S0_S0_S0_S0_S0_S0_S0_S0_S0_S0_S0_S0_S0_S0_PfS1_S1__param_2];
	ld.param.u32 	%r127, [_Z40fused_tensor_prods_example_backward_kerniiiiiiiiiiPKfS0_S0_S0_S0_S0_S0_S0_S0_S0_S0_S0_S0_S0_S0_S0_S0_S0_S0_S0_S0_PfS1_S1__param_3];
	ld.param.u32 	%r134, [_Z40fused_tensor_prods_example_backward_kerniiiiiiiiiiPKfS0_S0_S0_S0_S0_S0_S0_S0_S0_S0_S0_S0_S0_S0_S0_S0_S0_S0_S0_S0_PfS1_S1__param_4];
	ld.param.u32 	%r128, [_Z40fused_tensor_prods_example_backward_kerniiiiiiiiiiPKfS0_S0_S0_S0_S0_S0_S0_S0_S0_S0_S0_S0_S0_S0_S0_S0_S0_S0_S0_S0_PfS1_S1__param_5];
	ld.param.u32 	%r129, [_Z40fused_tensor_prods_example_backward_kerniiiiiiiiiiPKfS0_S0_S0_S0_S0_S0_S0_S0_S0_S0_S0_S0_S0_S0_S0_S0_S0_S0_S0_S0_PfS1_S1__param_6];
	ld.param.u32 	%r130, [_Z40fused_tensor_prods_example_backward_kerniiiiiiiiiiPKfS0_S0_S0_S0_S0_S0_S0_S0_S0_S0_S0_S0_S0_S0_S0_S0_S0_S0_S0_S0_PfS1_S1__param_7];
	ld.param.u32 	%r131, [_Z40fused_tensor_prods_example_backward_kerniiiiiiiiiiPKfS0_S0_S0_S0_S0_S0_S0_S0_S0_S0_S0_S0_S0_S0_S0_S0_S0_S0_S0_S0_PfS1_S1__param_8];
	ld.param.u32 	%r132, [_Z40fused_tensor_prods_example_backward_kerniiiiiiiiiiPKfS0_S0_S0_S0_S0_S0_S0_S0_S0_S0_S0_S0_S0_S0_S0_S0_S0_S0_S0_S0_PfS1_S1__param_9];
	ld.param.u64 	%rd34, [_Z40fused_tensor_prods_example_backward_kerniiiiiiiiiiPKfS0_S0_S0_S0_S0_S0_S0_S0_S0_S0_S0_S0_S0_S0_S0_S0_S0_S0_S0_S0_PfS1_S1__param_10];
	ld.param.u64 	%rd35, [_Z40fused_tensor_prods_example_backward_kerniiiiiiiiiiPKfS0_S0_S0_S0_S0_S0_S0_S0_S0_S0_S0_S0_S0_S0_S0_S0_S0_S0_S0_S0_PfS1_S1__param_11];
	ld.param.u64 	%rd36, [_Z40fused_tensor_prods_example_backward_kerniiiiiiiiiiPKfS0_S0_S0_S0_S0_S0_S0_S0_S0_S0_S0_S0_S0_S0_S0_S0_S0_S0_S0_S0_PfS1_S1__param_12];
	ld.param.u64 	%rd21, [_Z40fused_tensor_prods_example_backward_kerniiiiiiiiiiPKfS0_S0_S0_S0_S0_S0_S0_S0_S0_S0_S0_S0_S0_S0_S0_S0_S0_S0_S0_S0_PfS1_S1__param_21];
	ld.param.u64 	%rd23, [_Z40fused_tensor_prods_example_backward_kerniiiiiiiiiiPKfS0_S0_S0_S0_S0_S0_S0_S0_S0_S0_S0_S0_S0_S0_S0_S0_S0_S0_S0_S0_PfS1_S1__param_23];
	cvta.to.global.u64 	%rd1, %rd34;
	cvta.to.global.u64 	%rd2, %rd35;
	cvta.to.global.u64 	%rd3, %rd36;
	mul.lo.s32 	%r1, %r133, 3;
	mul.lo.s32 	%r2, %r125, 12;
	shl.b32 	%r3, %r133, 2;
	mul.lo.s32 	%r4, %r134, 9;
	mov.u32 	%r583, %ctaid.x;
	setp.ge.s32 	%p1, %r583, %r128;
	@%p1 bra 	$L__BB1_101;
	ld.param.u64 	%rd199, [_Z40fused_tensor_prods_example_backward_kerniiiiiiiiiiPKfS0_S0_S0_S0_S0_S0_S0_S0_S0_S0_S0_S0_S0_S0_S0_S0_S0_S0_S0_S0_PfS1_S1__param_29];
	ld.param.u64 	%rd197, [_Z40fused_tensor_prods_example_backward_kerniiiiiiiiiiPKfS0_S0_S0_S0_S0_S0_S0_S0_S0_S0_S0_S0_S0_S0_S0_S0_S0_S0_S0_S0_PfS1_S1__param_27];
	ld.param.u64 	%rd195, [_Z40fused_tensor_prods_example_backward_kerniiiiiiiiiiPKfS0_S0_S0_S0_S0_S0_S0_S0_S0_S0_S0_S0_S0_S0_S0_S0_S0_S0_S0_S0_PfS1_S1__param_25];
	ld.param.u64 	%rd191, [_Z40fused_tensor_prods_example_backward_kerniiiiiiiiiiPKfS0_S0_S0_S0_S0_S0_S0_S0_S0_S0_S0_S0_S0_S0_S0_S0_S0_S0_S0_S0_PfS1_S1__param_19];
	ld.param.u64 	%rd189, [_Z40fused_tensor_prods_example_backward_kerniiiiiiiiiiPKfS0_S0_S0_S0_S0_S0_S0_S0_S0_S0_S0_S0_S0_S0_S0_S0_S0_S0_S0_S0_PfS1_S1__param_17];
	ld.param.u64 	%rd187, [_Z40fused_tensor_prods_example_backward_kerniiiiiiiiiiPKfS0_S0_S0_S0_S0_S0_S0_S0_S0_S0_S0_S0_S0_S0_S0_S0_S0_S0_S0_S0_PfS1_S1__param_15];
	ld.param.u64 	%rd185, [_Z40fused_tensor_prods_example_backward_kerniiiiiiiiiiPKfS0_S0_S0_S0_S0_S0_S0_S0_S0_S0_S0_S0_S0_S0_S0_S0_S0_S0_S0_S0_PfS1_S1__param_13];
	ld.param.u32 	%r582, [_Z40fused_tensor_prods_example_backward_kerniiiiiiiiiiPKfS0_S0_S0_S0_S0_S0_S0_S0_S0_S0_S0_S0_S0_S0_S0_S0_S0_S0_S0_S0_PfS1_S1__param_1];
	ld.param.u32 	%r581, [_Z40fused_tensor_prods_example_backward_kerniiiiiiiiiiPKfS0_S0_S0_S0_S0_S0_S0_S0_S0_S0_S0_S0_S0_S0_S0_S0_S0_S0_S0_S0_PfS1_S1__param_0];
	shl.b32 	%r135, %r582, 2;
	mov.u32 	%r136, s;
	add.s32 	%r6, %r136, %r135;
	shl.b32 	%r137, %r1, 2;
	add.s32 	%r7, %r6, %r137;
	shl.b32 	%r138, %r581, 2;
	add.s32 	%r8, %r136, %r138;
	add.s32 	%r9, %r8, %r2;
	shl.b32 	%r139, %r127, 2;
	add.s32 	%r10, %r136, %r139;
	add.s32 	%r11, %r7, %r3;
	add.s32 	%r12, %r11, %r137;
	shl.b32 	%r140, %r4, 2;
	add.s32 	%r13, %r10, %r140;
	mov.u32 	%r14, %tid.y;
	mov.u32 	%r15, %tid.x;
	mul.lo.s32 	%r16, %r130, %r14;
	mov.u32 	%r17, %ntid.x;
	mul.lo.s32 	%r18, %r131, %r14;
	mul.lo.s32 	%r19, %r132, %r14;
	mov.u32 	%r20, %ntid.y;
	shl.b32 	%r21, %r17, 2;
	mul.lo.s32 	%r22, %r15, %r129;
	mul.lo.s32 	%r141, %r17, %r130;
	mul.lo.s32 	%r23, %r141, %r129;
	cvta.to.global.u64 	%rd4, %rd23;
	cvta.to.global.u64 	%rd5, %rd21;
	cvta.to.global.u64 	%rd6, %rd199;
	cvta.to.global.u64 	%rd7, %rd197;
	cvta.to.global.u64 	%rd8, %rd195;
	cvta.to.global.u64 	%rd9, %rd191;
	cvta.to.global.u64 	%rd10, %rd187;
	cvta.to.global.u64 	%rd11, %rd189;
	cvta.to.global.u64 	%rd12, %rd185;
$L__BB1_2:
	setp.ge.s32 	%p2, %r15, %r130;
	mad.lo.s32 	%r25, %r583, %r129, %r14;
	@%p2 bra 	$L__BB1_5;
	ld.param.u64 	%rd186, [_Z40fused_tensor_prods_example_backward_kerniiiiiiiiiiPKfS0_S0_S0_S0_S0_S0_S0_S0_S0_S0_S0_S0_S0_S0_S0_S0_S0_S0_S0_S0_PfS1_S1__param_14];
	cvta.to.global.u64 	%rd37, %rd186;
	mul.wide.u32 	%rd38, %r25, 4;
	add.s64 	%rd39, %rd37, %rd38;
	ld.global.f32 	%f1, [%rd39];
	mul.lo.s32 	%r26, %r583, %r130;
	mov.u32 	%r584, %r15;
$L__BB1_4:
	add.s32 	%r142, %r584, %r26;
	mul.wide.s32 	%rd40, %r142, 4;
	add.s64 	%rd41, %rd1, %rd40;
	ld.global.f32 	%f276, [%rd41];
	mul.f32 	%f277, %f1, %f276;
	add.s32 	%r143, %r584, %r16;
	shl.b32 	%r144, %r143, 2;
	mov.u32 	%r145, s;
	add.s32 	%r146, %r145, %r144;
	st.shared.f32 	[%r146], %f277;
	add.s32 	%r584, %r584, %r17;
	setp.lt.s32 	%p3, %r584, %r130;
	@%p3 bra 	$L__BB1_4;
$L__BB1_5:
	setp.ge.s32 	%p4, %r15, %r131;
	@%p4 bra 	$L__BB1_8;
	ld.param.u64 	%rd188, [_Z40fused_tensor_prods_example_backward_kerniiiiiiiiiiPKfS0_S0_S0_S0_S0_S0_S0_S0_S0_S0_S0_S0_S0_S0_S0_S0_S0_S0_S0_S0_PfS1_S1__param_16];
	cvta.to.global.u64 	%rd42, %rd188;
	mul.wide.u32 	%rd43, %r25, 4;
	add.s64 	%rd44, %rd42, %rd43;
	ld.global.f32 	%f2, [%rd44];
	mul.lo.s32 	%r29, %r583, %r131;
	mov.u32 	%r585, %r15;
$L__BB1_7:
	add.s32 	%r147, %r585, %r29;
	mul.lo.s32 	%r148, %r147, 3;
	mul.wide.s32 	%rd45, %r148, 4;
	add.s64 	%rd46, %rd2, %rd45;
	ld.global.f32 	%f278, [%rd46];
	mul.f32 	%f279, %f2, %f278;
	add.s32 	%r149, %r585, %r18;
	mad.lo.s32 	%r150, %r149, 12, %r6;
	st.shared.f32 	[%r150], %f279;
	ld.global.f32 	%f280, [%rd46+4];
	mul.f32 	%f281, %f2, %f280;
	st.shared.f32 	[%r150+4], %f281;
	ld.global.f32 	%f282, [%rd46+8];
	mul.f32 	%f283, %f2, %f282;
	st.shared.f32 	[%r150+8], %f283;
	add.s32 	%r585, %r585, %r17;
	setp.lt.s32 	%p5, %r585, %r131;
	@%p5 bra 	$L__BB1_7;
$L__BB1_8:
	mul.lo.s32 	%r32, %r25, 3;
	add.s32 	%r33, %r32, 1;
	add.s32 	%r34, %r32, 2;
	@%p4 bra 	$L__BB1_11;
	ld.param.u64 	%rd190, [_Z40fused_tensor_prods_example_backward_kerniiiiiiiiiiPKfS0_S0_S0_S0_S0_S0_S0_S0_S0_S0_S0_S0_S0_S0_S0_S0_S0_S0_S0_S0_PfS1_S1__param_18];
	cvta.to.global.u64 	%rd47, %rd190;
	mul.wide.u32 	%rd48, %r32, 4;
	add.s64 	%rd49, %rd47, %rd48;
	ld.global.f32 	%f3, [%rd49];
	mul.wide.u32 	%rd50, %r33, 4;
	add.s64 	%rd51, %rd47, %rd50;
	ld.global.f32 	%f4, [%rd51];
	mul.wide.u32 	%rd52, %r34, 4;
	add.s64 	%rd53, %rd47, %rd52;
	ld.global.f32 	%f5, [%rd53];
	mul.lo.s32 	%r35, %r583, %r131;
	mov.u32 	%r586, %r15;
$L__BB1_10:
	add.s32 	%r151, %r586, %r35;
	mul.lo.s32 	%r152, %r151, 3;
	mul.wide.s32 	%rd54, %r152, 4;
	add.s64 	%rd55, %rd2, %rd54;
	ld.global.f32 	%f284, [%rd55];
	ld.global.f32 	%f285, [%rd55+4];
	mul.f32 	%f286, %f4, %f285;
	fma.rn.f32 	%f287, %f3, %f284, %f286;
	ld.global.f32 	%f288, [%rd55+8];
	fma.rn.f32 	%f289, %f5, %f288, %f287;
	add.s32 	%r153, %r586, %r18;
	shl.b32 	%r154, %r153, 2;
	add.s32 	%r155, %r7, %r154;
	st.shared.f32 	[%r155], %f289;
	add.s32 	%r586, %r586, %r17;
	setp.lt.s32 	%p7, %r586, %r131;
	@%p7 bra 	$L__BB1_10;
$L__BB1_11:
	setp.ge.s32 	%p8, %r15, %r130;
	@%p8 bra 	$L__BB1_14;
	ld.param.u64 	%rd192, [_Z40fused_tensor_prods_example_backward_kerniiiiiiiiiiPKfS0_S0_S0_S0_S0_S0_S0_S0_S0_S0_S0_S0_S0_S0_S0_S0_S0_S0_S0_S0_PfS1_S1__param_20];
	cvta.to.global.u64 	%rd56, %rd192;
	mul.wide.u32 	%rd57, %r32, 4;
	add.s64 	%rd58, %rd56, %rd57;
	ld.global.f32 	%f6, [%rd58];
	mul.wide.u32 	%rd59, %r33, 4;
	add.s64 	%rd60, %rd56, %rd59;
	ld.global.f32 	%f7, [%rd60];
	mul.wide.u32 	%rd61, %r34, 4;
	add.s64 	%rd62, %rd56, %rd61;
	ld.global.f32 	%f8, [%rd62];
	mul.lo.s32 	%r38, %r583, %r130;
	mov.u32 	%r587, %r15;
$L__BB1_13:
	add.s32 	%r156, %r587, %r38;
	mul.wide.s32 	%rd63, %r156, 4;
	add.s64 	%rd64, %rd1, %rd63;
	ld.global.f32 	%f290, [%rd64];
	mul.f32 	%f291, %f6, %f290;
	add.s32 	%r157, %r587, %r16;
	mad.lo.s32 	%r158, %r157, 12, %r8;
	st.shared.f32 	[%r158], %f291;
	mul.f32 	%f292, %f7, %f290;
	st.shared.f32 	[%r158+4], %f292;
	mul.f32 	%f293, %f8, %f290;
	st.shared.f32 	[%r158+8], %f293;
	add.s32 	%r587, %r587, %r17;
	setp.lt.s32 	%p9, %r587, %r130;
	@%p9 bra 	$L__BB1_13;
$L__BB1_14:
	mul.lo.s32 	%r41, %r25, 9;
	mul.lo.s32 	%r159, %r25, 6;
	add.s32 	%r42, %r33, %r159;
	add.s32 	%r43, %r34, %r159;
	add.s32 	%r44, %r43, 1;
	add.s32 	%r45, %r43, 2;
	add.s32 	%r46, %r43, 3;
	add.s32 	%r47, %r43, 4;
	add.s32 	%r48, %r43, 5;
	add.s32 	%r49, %r43, 6;
	@%p8 bra 	$L__BB1_17;
	ld.param.u64 	%rd193, [_Z40fused_tensor_prods_example_backward_kerniiiiiiiiiiPKfS0_S0_S0_S0_S0_S0_S0_S0_S0_S0_S0_S0_S0_S0_S0_S0_S0_S0_S0_S0_PfS1_S1__param_22];
	cvta.to.global.u64 	%rd65, %rd193;
	mul.wide.u32 	%rd66, %r41, 4;
	add.s64 	%rd67, %rd65, %rd66;
	ld.global.f32 	%f9, [%rd67];
	mul.wide.u32 	%rd68, %r42, 4;
	add.s64 	%rd69, %rd65, %rd68;
	ld.global.f32 	%f10, [%rd69];
	mul.wide.u32 	%rd70, %r43, 4;
	add.s64 	%rd71, %rd65, %rd70;
	ld.global.f32 	%f11, [%rd71];
	mul.wide.u32 	%rd72, %r44, 4;
	add.s64 	%rd73, %rd65, %rd72;
	ld.global.f32 	%f12, [%rd73];
	mul.wide.u32 	%rd74, %r45, 4;
	add.s64 	%rd75, %rd65, %rd74;
	ld.global.f32 	%f13, [%rd75];
	mul.wide.u32 	%rd76, %r46, 4;
	add.s64 	%rd77, %rd65, %rd76;
	ld.global.f32 	%f14, [%rd77];
	mul.wide.u32 	%rd78, %r47, 4;
	add.s64 	%rd79, %rd65, %rd78;
	ld.global.f32 	%f15, [%rd79];
	mul.wide.u32 	%rd80, %r48, 4;
	add.s64 	%rd81, %rd65, %rd80;
	ld.global.f32 	%f16, [%rd81];
	mul.wide.u32 	%rd82, %r49, 4;
	add.s64 	%rd83, %rd65, %rd82;
	ld.global.f32 	%f17, [%rd83];
	mul.lo.s32 	%r50, %r583, %r130;
	mov.u32 	%r588, %r15;
$L__BB1_16:
	add.s32 	%r160, %r588, %r50;
	mul.wide.s32 	%rd84, %r160, 4;
	add.s64 	%rd85, %rd1, %rd84;
	ld.global.f32 	%f294, [%rd85];
	mul.f32 	%f295, %f9, %f294;
	add.s32 	%r161, %r588, %r16;
	mad.lo.s32 	%r162, %r161, 36, %r9;
	st.shared.f32 	[%r162], %f295;
	mul.f32 	%f296, %f10, %f294;
	st.shared.f32 	[%r162+4], %f296;
	mul.f32 	%f297, %f11, %f294;
	st.shared.f32 	[%r162+8], %f297;
	mul.f32 	%f298, %f12, %f294;
	st.shared.f32 	[%r162+12], %f298;
	mul.f32 	%f299, %f13, %f294;
	st.shared.f32 	[%r162+16], %f299;
	mul.f32 	%f300, %f14, %f294;
	st.shared.f32 	[%r162+20], %f300;
	mul.f32 	%f301, %f15, %f294;
	st.shared.f32 	[%r162+24], %f301;
	mul.f32 	%f302, %f16, %f294;
	st.shared.f32 	[%r162+28], %f302;
	mul.f32 	%f303, %f17, %f294;
	st.shared.f32 	[%r162+32], %f303;
	add.s32 	%r588, %r588, %r17;
	setp.lt.s32 	%p11, %r588, %r130;
	@%p11 bra 	$L__BB1_16;
$L__BB1_17:
	setp.ge.s32 	%p12, %r15, %r132;
	@%p12 bra 	$L__BB1_20;
	ld.param.u64 	%rd194, [_Z40fused_tensor_prods_example_backward_kerniiiiiiiiiiPKfS0_S0_S0_S0_S0_S0_S0_S0_S0_S0_S0_S0_S0_S0_S0_S0_S0_S0_S0_S0_PfS1_S1__param_24];
	cvta.to.global.u64 	%rd86, %rd194;
	mul.wide.u32 	%rd87, %r41, 4;
	add.s64 	%rd88, %rd86, %rd87;
	ld.global.f32 	%f18, [%rd88];
	mul.wide.u32 	%rd89, %r42, 4;
	add.s64 	%rd90, %rd86, %rd89;
	ld.global.f32 	%f19, [%rd90];
	mul.wide.u32 	%rd91, %r43, 4;
	add.s64 	%rd92, %rd86, %rd91;
	ld.global.f32 	%f20, [%rd92];
	mul.wide.u32 	%rd93, %r44, 4;
	add.s64 	%rd94, %rd86, %rd93;
	ld.global.f32 	%f21, [%rd94];
	mul.wide.u32 	%rd95, %r45, 4;
	add.s64 	%rd96, %rd86, %rd95;
	ld.global.f32 	%f22, [%rd96];
	mul.wide.u32 	%rd97, %r46, 4;
	add.s64 	%rd98, %rd86, %rd97;
	ld.global.f32 	%f23, [%rd98];
	mul.wide.u32 	%rd99, %r47, 4;
	add.s64 	%rd100, %rd86, %rd99;
	ld.global.f32 	%f24, [%rd100];
	mul.wide.u32 	%rd101, %r48, 4;
	add.s64 	%rd102, %rd86, %rd101;
	ld.global.f32 	%f25, [%rd102];
	mul.wide.u32 	%rd103, %r49, 4;
	add.s64 	%rd104, %rd86, %rd103;
	ld.global.f32 	%f26, [%rd104];
	mul.lo.s32 	%r53, %r583, %r132;
	mov.u32 	%r589, %r15;
$L__BB1_19:
	add.s32 	%r163, %r589, %r53;
	mul.lo.s32 	%r164, %r163, 9;
	mul.wide.s32 	%rd105, %r164, 4;
	add.s64 	%rd106, %rd3, %rd105;
	ld.global.f32 	%f304, [%rd106];
	ld.global.f32 	%f305, [%rd106+12];
	mul.f32 	%f306, %f21, %f305;
	fma.rn.f32 	%f307, %f18, %f304, %f306;
	ld.global.f32 	%f308, [%rd106+24];
	fma.rn.f32 	%f309, %f24, %f308, %f307;
	add.s32 	%r165, %r589, %r19;
	mad.lo.s32 	%r166, %r165, 36, %r10;
	st.shared.f32 	[%r166], %f309;
	mul.f32 	%f310, %f22, %f305;
	fma.rn.f32 	%f311, %f19, %f304, %f310;
	fma.rn.f32 	%f312, %f25, %f308, %f311;
	st.shared.f32 	[%r166+4], %f312;
	mul.f32 	%f313, %f23, %f305;
	fma.rn.f32 	%f314, %f20, %f304, %f313;
	fma.rn.f32 	%f315, %f26, %f308, %f314;
	st.shared.f32 	[%r166+8], %f315;
	ld.global.f32 	%f316, [%rd106+4];
	ld.global.f32 	%f317, [%rd106+16];
	mul.f32 	%f318, %f21, %f317;
	fma.rn.f32 	%f319, %f18, %f316, %f318;
	ld.global.f32 	%f320, [%rd106+28];
	fma.rn.f32 	%f321, %f24, %f320, %f319;
	st.shared.f32 	[%r166+12], %f321;
	mul.f32 	%f322, %f22, %f317;
	fma.rn.f32 	%f323, %f19, %f316, %f322;
	fma.rn.f32 	%f324, %f25, %f320, %f323;
	st.shared.f32 	[%r166+16], %f324;
	mul.f32 	%f325, %f23, %f317;
	fma.rn.f32 	%f326, %f20, %f316, %f325;
	fma.rn.f32 	%f327, %f26, %f320, %f326;
	st.shared.f32 	[%r166+20], %f327;
	ld.global.f32 	%f328, [%rd106+8];
	ld.global.f32 	%f329, [%rd106+20];
	mul.f32 	%f330, %f21, %f329;
	fma.rn.f32 	%f331, %f18, %f328, %f330;
	ld.global.f32 	%f332, [%rd106+32];
	fma.rn.f32 	%f333, %f24, %f332, %f331;
	st.shared.f32 	[%r166+24], %f333;
	mul.f32 	%f334, %f22, %f329;
	fma.rn.f32 	%f335, %f19, %f328, %f334;
	fma.rn.f32 	%f336, %f25, %f332, %f335;
	st.shared.f32 	[%r166+28], %f336;
	mul.f32 	%f337, %f23, %f329;
	fma.rn.f32 	%f338, %f20, %f328, %f337;
	fma.rn.f32 	%f339, %f26, %f332, %f338;
	st.shared.f32 	[%r166+32], %f339;
	add.s32 	%r589, %r589, %r17;
	setp.lt.s32 	%p13, %r589, %r132;
	@%p13 bra 	$L__BB1_19;
$L__BB1_20:
	@%p4 bra 	$L__BB1_23;
	ld.param.u64 	%rd196, [_Z40fused_tensor_prods_example_backward_kerniiiiiiiiiiPKfS0_S0_S0_S0_S0_S0_S0_S0_S0_S0_S0_S0_S0_S0_S0_S0_S0_S0_S0_S0_PfS1_S1__param_26];
	cvta.to.global.u64 	%rd107, %rd196;
	mul.wide.u32 	%rd108, %r41, 4;
	add.s64 	%rd109, %rd107, %rd108;
	ld.global.f32 	%f27, [%rd109];
	mul.wide.u32 	%rd110, %r42, 4;
	add.s64 	%rd111, %rd107, %rd110;
	ld.global.f32 	%f28, [%rd111];
	mul.wide.u32 	%rd112, %r43, 4;
	add.s64 	%rd113, %rd107, %rd112;
	ld.global.f32 	%f29, [%rd113];
	mul.wide.u32 	%rd114, %r44, 4;
	add.s64 	%rd115, %rd107, %rd114;
	ld.global.f32 	%f30, [%rd115];
	mul.wide.u32 	%rd116, %r45, 4;
	add.s64 	%rd117, %rd107, %rd116;
	ld.global.f32 	%f31, [%rd117];
	mul.wide.u32 	%rd118, %r46, 4;
	add.s64 	%rd119, %rd107, %rd118;
	ld.global.f32 	%f32, [%rd119];
	mul.wide.u32 	%rd120, %r47, 4;
	add.s64 	%rd121, %rd107, %rd120;
	ld.global.f32 	%f33, [%rd121];
	mul.wide.u32 	%rd122, %r48, 4;
	add.s64 	%rd123, %rd107, %rd122;
	ld.global.f32 	%f34, [%rd123];
	mul.wide.u32 	%rd124, %r49, 4;
	add.s64 	%rd125, %rd107, %rd124;
	ld.global.f32 	%f35, [%rd125];
	mul.lo.s32 	%r56, %r583, %r131;
	mov.u32 	%r590, %r15;
$L__BB1_22:
	add.s32 	%r167, %r590, %r56;
	mul.lo.s32 	%r168, %r167, 3;
	mul.wide.s32 	%rd126, %r168, 4;
	add.s64 	%rd127, %rd2, %rd126;
	ld.global.f32 	%f340, [%rd127];
	ld.global.f32 	%f341, [%rd127+4];
	mul.f32 	%f342, %f30, %f341;
	fma.rn.f32 	%f343, %f27, %f340, %f342;
	ld.global.f32 	%f344, [%rd127+8];
	fma.rn.f32 	%f345, %f33, %f344, %f343;
	add.s32 	%r169, %r590, %r18;
	mad.lo.s32 	%r170, %r169, 12, %r11;
	st.shared.f32 	[%r170], %f345;
	mul.f32 	%f346, %f31, %f341;
	fma.rn.f32 	%f347, %f28, %f340, %f346;
	fma.rn.f32 	%f348, %f34, %f344, %f347;
	st.shared.f32 	[%r170+4], %f348;
	mul.f32 	%f349, %f32, %f341;
	fma.rn.f32 	%f350, %f29, %f340, %f349;
	fma.rn.f32 	%f351, %f35, %f344, %f350;
	st.shared.f32 	[%r170+8], %f351;
	add.s32 	%r590, %r590, %r17;
	setp.lt.s32 	%p15, %r590, %r131;
	@%p15 bra 	$L__BB1_22;
$L__BB1_23:
	@%p4 bra 	$L__BB1_26;
	ld.param.u64 	%rd198, [_Z40fused_tensor_prods_example_backward_kerniiiiiiiiiiPKfS0_S0_S0_S0_S0_S0_S0_S0_S0_S0_S0_S0_S0_S0_S0_S0_S0_S0_S0_S0_PfS1_S1__param_28];
	cvta.to.global.u64 	%rd128, %rd198;
	mul.wide.u32 	%rd129, %r32, 4;
	add.s64 	%rd130, %rd128, %rd129;
	ld.global.f32 	%f36, [%rd130];
	mul.wide.u32 	%rd131, %r33, 4;
	add.s64 	%rd132, %rd128, %rd131;
	ld.global.f32 	%f37, [%rd132];
	mul.wide.u32 	%rd133, %r34, 4;
	add.s64 	%rd134, %rd128, %rd133;
	ld.global.f32 	%f38, [%rd134];
	mul.lo.s32 	%r59, %r583, %r131;
	mov.u32 	%r591, %r15;
$L__BB1_25:
	add.s32 	%r171, %r591, %r59;
	mul.lo.s32 	%r172, %r171, 3;
	mul.wide.s32 	%rd135, %r172, 4;
	add.s64 	%rd136, %rd2, %rd135;
	ld.global.f32 	%f352, [%rd136+4];
	mul.f32 	%f353, %f38, %f352;
	ld.global.f32 	%f354, [%rd136+8];
	mul.f32 	%f355, %f37, %f354;
	sub.f32 	%f356, %f353, %f355;
	add.s32 	%r173, %r591, %r18;
	mad.lo.s32 	%r174, %r173, 12, %r12;
	st.shared.f32 	[%r174], %f356;
	ld.global.f32 	%f357, [%rd136];
	mul.f32 	%f358, %f36, %f354;
	mul.f32 	%f359, %f38, %f357;
	sub.f32 	%f360, %f358, %f359;
	st.shared.f32 	[%r174+4], %f360;
	mul.f32 	%f361, %f37, %f357;
	mul.f32 	%f362, %f36, %f352;
	sub.f32 	%f363, %f361, %f362;
	st.shared.f32 	[%r174+8], %f363;
	add.s32 	%r591, %r591, %r17;
	setp.lt.s32 	%p17, %r591, %r131;
	@%p17 bra 	$L__BB1_25;
$L__BB1_26:
	@%p12 bra 	$L__BB1_29;
	ld.param.u64 	%rd200, [_Z40fused_tensor_prods_example_backward_kerniiiiiiiiiiPKfS0_S0_S0_S0_S0_S0_S0_S0_S0_S0_S0_S0_S0_S0_S0_S0_S0_S0_S0_S0_PfS1_S1__param_30];
	cvta.to.global.u64 	%rd137, %rd200;
	mul.wide.u32 	%rd138, %r41, 4;
	add.s64 	%rd139, %rd137, %rd138;
	ld.global.f32 	%f39, [%rd139];
	mul.wide.u32 	%rd140, %r42, 4;
	add.s64 	%rd141, %rd137, %rd140;
	ld.global.f32 	%f40, [%rd141];
	mul.wide.u32 	%rd142, %r43, 4;
	add.s64 	%rd143, %rd137, %rd142;
	ld.global.f32 	%f41, [%rd143];
	mul.wide.u32 	%rd144, %r44, 4;
	add.s64 	%rd145, %rd137, %rd144;
	ld.global.f32 	%f42, [%rd145];
	mul.wide.u32 	%rd146, %r45, 4;
	add.s64 	%rd147, %rd137, %rd146;
	ld.global.f32 	%f43, [%rd147];
	mul.wide.u32 	%rd148, %r46, 4;
	add.s64 	%rd149, %rd137, %rd148;
	ld.global.f32 	%f44, [%rd149];
	mul.wide.u32 	%rd150, %r47, 4;
	add.s64 	%rd151, %rd137, %rd150;
	ld.global.f32 	%f45, [%rd151];
	mul.wide.u32 	%rd152, %r48, 4;
	add.s64 	%rd153, %rd137, %rd152;
	ld.global.f32 	%f46, [%rd153];
	mul.wide.u32 	%rd154, %r49, 4;
	add.s64 	%rd155, %rd137, %rd154;
	ld.global.f32 	%f47, [%rd155];
	mul.lo.s32 	%r62, %r583, %r132;
	mov.u32 	%r592, %r15;
$L__BB1_28:
	add.s32 	%r175, %r592, %r62;
	mul.lo.s32 	%r176, %r175, 9;
	mul.wide.s32 	%rd156, %r176, 4;
	add.s64 	%rd157, %rd3, %rd156;
	ld.global.f32 	%f364, [%rd157+4];
	mul.f32 	%f365, %f41, %f364;
	ld.global.f32 	%f366, [%rd157+8];
	mul.f32 	%f367, %f40, %f366;
	sub.f32 	%f368, %f365, %f367;
	ld.global.f32 	%f369, [%rd157+16];
	fma.rn.f32 	%f370, %f44, %f369, %f368;
	ld.global.f32 	%f371, [%rd157+20];
	mul.f32 	%f372, %f43, %f371;
	sub.f32 	%f373, %f370, %f372;
	ld.global.f32 	%f374, [%rd157+28];
	fma.rn.f32 	%f375, %f47, %f374, %f373;
	ld.global.f32 	%f376, [%rd157+32];
	mul.f32 	%f377, %f46, %f376;
	sub.f32 	%f378, %f375, %f377;
	add.s32 	%r177, %r592, %r19;
	mad.lo.s32 	%r178, %r177, 12, %r13;
	st.shared.f32 	[%r178], %f378;
	ld.global.f32 	%f379, [%rd157];
	mul.f32 	%f380, %f39, %f366;
	mul.f32 	%f381, %f41, %f379;
	sub.f32 	%f382, %f380, %f381;
	ld.global.f32 	%f383, [%rd157+12];
	mul.f32 	%f384, %f44, %f383;
	sub.f32 	%f385, %f382, %f384;
	fma.rn.f32 	%f386, %f42, %f371, %f385;
	ld.global.f32 	%f387, [%rd157+24];
	mul.f32 	%f388, %f47, %f387;
	sub.f32 	%f389, %f386, %f388;
	fma.rn.f32 	%f390, %f45, %f376, %f389;
	st.shared.f32 	[%r178+4], %f390;
	mul.f32 	%f391, %f40, %f379;
	mul.f32 	%f392, %f39, %f364;
	sub.f32 	%f393, %f391, %f392;
	fma.rn.f32 	%f394, %f43, %f383, %f393;
	mul.f32 	%f395, %f42, %f369;
	sub.f32 	%f396, %f394, %f395;
	fma.rn.f32 	%f397, %f46, %f387, %f396;
	mul.f32 	%f398, %f45, %f374;
	sub.f32 	%f399, %f397, %f398;
	st.shared.f32 	[%r178+8], %f399;
	add.s32 	%r592, %r592, %r17;
	setp.lt.s32 	%p19, %r592, %r132;
	@%p19 bra 	$L__BB1_28;
$L__BB1_29:
	setp.ge.s32 	%p20, %r14, %r130;
	bar.sync 	0;
	@%p20 bra 	$L__BB1_46;
	mul.lo.s32 	%r65, %r583, %r130;
	mov.u32 	%r593, %r14;
$L__BB1_31:
	setp.lt.s32 	%p21, %r129, 1;
	mov.f32 	%f806, 0f00000000;
	@%p21 bra 	$L__BB1_37;
	mov.f32 	%f806, 0f00000000;
	mov.b32 	%r594, 0;
$L__BB1_33:
	setp.ge.s32 	%p22, %r15, %r130;
	@%p22 bra 	$L__BB1_36;
	mad.lo.s32 	%r180, %r594, %r130, %r15;
	shl.b32 	%r181, %r180, 2;
	mov.u32 	%r182, s;
	add.s32 	%r596, %r182, %r181;
	add.s32 	%r183, %r22, %r594;
	mad.lo.s32 	%r595, %r130, %r183, %r593;
	mov.u32 	%r597, %r15;
$L__BB1_35:
	mul.wide.s32 	%rd158, %r595, 4;
	add.s64 	%rd159, %rd12, %rd158;
	ld.global.f32 	%f402, [%rd159];
	ld.shared.f32 	%f403, [%r596];
	fma.rn.f32 	%f806, %f402, %f403, %f806;
	add.s32 	%r597, %r597, %r17;
	add.s32 	%r596, %r596, %r21;
	add.s32 	%r595, %r595, %r23;
	setp.lt.s32 	%p23, %r597, %r130;
	@%p23 bra 	$L__BB1_35;
$L__BB1_36:
	add.s32 	%r594, %r594, 1;
	setp.ne.s32 	%p24, %r594, %r129;
	@%p24 bra 	$L__BB1_33;
$L__BB1_37:
	mov.b32 	%r184, %f806;
	shfl.sync.down.b32	%r185|%p26, %r184, 16, 31, -1;
	mov.b32 	%f405, %r185;
	add.f32 	%f406, %f806, %f405;
	mov.b32 	%r186, %f406;
	shfl.sync.down.b32	%r187|%p27, %r186, 8, 31, -1;
	mov.b32 	%f407, %r187;
	add.f32 	%f408, %f406, %f407;
	mov.b32 	%r188, %f408;
	shfl.sync.down.b32	%r189|%p28, %r188, 4, 31, -1;
	mov.b32 	%f409, %r189;
	add.f32 	%f410, %f408, %f409;
	mov.b32 	%r190, %f410;
	shfl.sync.down.b32	%r191|%p29, %r190, 2, 31, -1;
	mov.b32 	%f411, %r191;
	add.f32 	%f412, %f410, %f411;
	mov.b32 	%r192, %f412;
	shfl.sync.down.b32	%r193|%p30, %r192, 1, 31, -1;
	mov.b32 	%f413, %r193;
	add.f32 	%f53, %f412, %f413;
	mov.f32 	%f810, 0f00000000;
	@%p21 bra 	$L__BB1_43;
	mov.f32 	%f810, 0f00000000;
	mov.b32 	%r598, 0;
$L__BB1_39:
	setp.ge.s32 	%p31, %r15, %r131;
	@%p31 bra 	$L__BB1_42;
	mul.lo.s32 	%r79, %r598, %r131;
	mov.u32 	%r599, %r15;
$L__BB1_41:
	mad.lo.s32 	%r195, %r599, %r129, %r598;
	mad.lo.s32 	%r196, %r195, %r130, %r593;
	mul.wide.s32 	%rd160, %r196, 4;
	add.s64 	%rd161, %rd11, %rd160;
	ld.global.f32 	%f415, [%rd161];
	add.s32 	%r197, %r599, %r79;
	shl.b32 	%r198, %r197, 2;
	add.s32 	%r199, %r7, %r198;
	ld.shared.f32 	%f416, [%r199];
	fma.rn.f32 	%f810, %f415, %f416, %f810;
	add.s32 	%r599, %r599, %r17;
	setp.lt.s32 	%p32, %r599, %r131;
	@%p32 bra 	$L__BB1_41;
$L__BB1_42:
	add.s32 	%r598, %r598, 1;
	setp.ne.s32 	%p33, %r598, %r129;
	@%p33 bra 	$L__BB1_39;
$L__BB1_43:
	setp.ne.s32 	%p34, %r15, 0;
	mov.b32 	%r200, %f810;
	shfl.sync.down.b32	%r201|%p35, %r200, 16, 31, -1;
	mov.b32 	%f417, %r201;
	add.f32 	%f418, %f810, %f417;
	mov.b32 	%r202, %f418;
	shfl.sync.down.b32	%r203|%p36, %r202, 8, 31, -1;
	mov.b32 	%f419, %r203;
	add.f32 	%f420, %f418, %f419;
	mov.b32 	%r204, %f420;
	shfl.sync.down.b32	%r205|%p37, %r204, 4, 31, -1;
	mov.b32 	%f421, %r205;
	add.f32 	%f422, %f420, %f421;
	mov.b32 	%r206, %f422;
	shfl.sync.down.b32	%r207|%p38, %r206, 2, 31, -1;
	mov.b32 	%f423, %r207;
	add.f32 	%f424, %f422, %f423;
	mov.b32 	%r208, %f424;
	shfl.sync.down.b32	%r209|%p39, %r208, 1, 31, -1;
	mov.b32 	%f425, %r209;
	add.f32 	%f426, %f424, %f425;
	add.f32 	%f427, %f53, 0f00000000;
	add.f32 	%f59, %f427, %f426;
	@%p34 bra 	$L__BB1_45;
	ld.param.u64 	%rd201, [_Z40fused_tensor_prods_example_backward_kerniiiiiiiiiiPKfS0_S0_S0_S0_S0_S0_S0_S0_S0_S0_S0_S0_S0_S0_S0_S0_S0_S0_S0_S0_PfS1_S1__param_31];
	add.s32 	%r210, %r593, %r65;
	cvta.to.global.u64 	%rd162, %rd201;
	mul.wide.s32 	%rd163, %r210, 4;
	add.s64 	%rd164, %rd162, %rd163;
	st.global.f32 	[%rd164], %f59;
$L__BB1_45:
	add.s32 	%r593, %r593, %r20;
	setp.lt.s32 	%p40, %r593, %r130;
	@%p40 bra 	$L__BB1_31;
$L__BB1_46:
	setp.ge.s32 	%p41, %r14, %r131;
	@%p41 bra 	$L__BB1_81;
	mul.lo.s32 	%r66, %r583, %r131;
	mov.u32 	%r600, %r14;
$L__BB1_48:
	setp.lt.s32 	%p42, %r129, 1;
	mov.f32 	%f818, 0f00000000;
	mov.f32 	%f819, %f818;
	mov.f32 	%f820, %f818;
	@%p42 bra 	$L__BB1_54;
	mov.f32 	%f820, 0f00000000;
	mov.b32 	%r601, 0;
	mov.f32 	%f819, %f820;
	mov.f32 	%f818, %f820;
$L__BB1_50:
	setp.ge.s32 	%p43, %r15, %r131;
	@%p43 bra 	$L__BB1_53;
	mul.lo.s32 	%r87, %r601, %r131;
	mov.u32 	%r602, %r15;
$L__BB1_52:
	mad.lo.s32 	%r212, %r602, %r129, %r601;
	mad.lo.s32 	%r213, %r212, %r131, %r600;
	mul.wide.s32 	%rd165, %r213, 4;
	add.s64 	%rd166, %rd10, %rd165;
	ld.global.f32 	%f430, [%rd166];
	add.s32 	%r214, %r602, %r87;
	mad.lo.s32 	%r215, %r214, 12, %r6;
	ld.shared.f32 	%f431, [%r215];
	fma.rn.f32 	%f818, %f430, %f431, %f818;
	ld.shared.f32 	%f432, [%r215+4];
	fma.rn.f32 	%f819, %f430, %f432, %f819;
	ld.shared.f32 	%f433, [%r215+8];
	fma.rn.f32 	%f820, %f430, %f433, %f820;
	add.s32 	%r602, %r602, %r17;
	setp.lt.s32 	%p44, %r602, %r131;
	@%p44 bra 	$L__BB1_52;
$L__BB1_53:
	add.s32 	%r601, %r601, 1;
	setp.ne.s32 	%p45, %r601, %r129;
	@%p45 bra 	$L__BB1_50;
$L__BB1_54:
	setp.lt.s32 	%p46, %r129, 1;
	mov.b32 	%r216, %f818;
	shfl.sync.down.b32	%r217|%p47, %r216, 16, 31, -1;
	mov.b32 	%f435, %r217;
	add.f32 	%f436, %f818, %f435;
	mov.b32 	%r218, %f819;
	shfl.sync.down.b32	%r219|%p48, %r218, 16, 31, -1;
	mov.b32 	%f437, %r219;
	add.f32 	%f438, %f819, %f437;
	mov.b32 	%r220, %f820;
	shfl.sync.down.b32	%r221|%p49, %r220, 16, 31, -1;
	mov.b32 	%f439, %r221;
	add.f32 	%f440, %f820, %f439;
	mov.b32 	%r222, %f436;
	shfl.sync.down.b32	%r223|%p50, %r222, 8, 31, -1;
	mov.b32 	%f441, %r223;
	add.f32 	%f442, %f436, %f441;
	mov.b32 	%r224, %f438;
	shfl.sync.down.b32	%r225|%p51, %r224, 8, 31, -1;
	mov.b32 	%f443, %r225;
	add.f32 	%f444, %f438, %f443;
	mov.b32 	%r226, %f440;
	shfl.sync.down.b32	%r227|%p52, %r226, 8, 31, -1;
	mov.b32 	%f445, %r227;
	add.f32 	%f446, %f440, %f445;
	mov.b32 	%r228, %f442;
	shfl.sync.down.b32	%r229|%p53, %r228, 4, 31, -1;
	mov.b32 	%f447, %r229;
	add.f32 	%f448, %f442, %f447;
	mov.b32 	%r230, %f444;
	shfl.sync.down.b32	%r231|%p54, %r230, 4, 31, -1;
	mov.b32 	%f449, %r231;
	add.f32 	%f450, %f444, %f449;
	mov.b32 	%r232, %f446;
	shfl.sync.down.b32	%r233|%p55, %r232, 4, 31, -1;
	mov.b32 	%f451, %r233;
	add.f32 	%f452, %f446, %f451;
	mov.b32 	%r234, %f448;
	shfl.sync.down.b32	%r235|%p56, %r234, 2, 31, -1;
	mov.b32 	%f453, %r235;
	add.f32 	%f454, %f448, %f453;
	mov.b32 	%r236, %f450;
	shfl.sync.down.b32	%r237|%p57, %r236, 2, 31, -1;
	mov.b32 	%f455, %r237;
	add.f32 	%f456, %f450, %f455;
	mov.b32 	%r238, %f452;
	shfl.sync.down.b32	%r239|%p58, %r238, 2, 31, -1;
	mov.b32 	%f457, %r239;
	add.f32 	%f458, %f452, %f457;
	mov.b32 	%r240, %f454;
	shfl.sync.down.b32	%r241|%p59, %r240, 1, 31, -1;
	mov.b32 	%f459, %r241;
	add.f32 	%f75, %f454, %f459;
	mov.b32 	%r242, %f456;
	shfl.sync.down.b32	%r243|%p60, %r242, 1, 31, -1;
	mov.b32 	%f460, %r243;
	add.f32 	%f76, %f456, %f460;
	mov.b32 	%r244, %f458;
	shfl.sync.down.b32	%r245|%p61, %r244, 1, 31, -1;
	mov.b32 	%f461, %r245;
	add.f32 	%f77, %f458, %f461;
	mov.f32 	%f830, 0f00000000;
	mov.f32 	%f831, %f830;
	mov.f32 	%f832, %f830;
	@%p46 bra 	$L__BB1_60;
	mov.f32 	%f832, 0f00000000;
	mov.b32 	%r603, 0;
	mov.f32 	%f831, %f832;
	mov.f32 	%f830, %f832;
$L__BB1_56:
	setp.ge.s32 	%p62, %r15, %r130;
	@%p62 bra 	$L__BB1_59;
	mul.lo.s32 	%r92, %r603, %r130;
	mov.u32 	%r604, %r15;
$L__BB1_58:
	mad.lo.s32 	%r247, %r604, %r129, %r603;
	mad.lo.s32 	%r248, %r247, %r131, %r600;
	mul.wide.s32 	%rd167, %r248, 4;
	add.s64 	%rd168, %rd9, %rd167;
	ld.global.f32 	%f463, [%rd168];
	add.s32 	%r249, %r604, %r92;
	mad.lo.s32 	%r250, %r249, 12, %r8;
	ld.shared.f32 	%f464, [%r250];
	fma.rn.f32 	%f830, %f463, %f464, %f830;
	ld.shared.f32 	%f465, [%r250+4];
	fma.rn.f32 	%f831, %f463, %f465, %f831;
	ld.shared.f32 	%f466, [%r250+8];
	fma.rn.f32 	%f832, %f463, %f466, %f832;
	add.s32 	%r604, %r604, %r17;
	setp.lt.s32 	%p63, %r604, %r130;
	@%p63 bra 	$L__BB1_58;
$L__BB1_59:
	add.s32 	%r603, %r603, 1;
	setp.ne.s32 	%p64, %r603, %r129;
	@%p64 bra 	$L__BB1_56;
$L__BB1_60:
	setp.lt.s32 	%p65, %r129, 1;
	mov.b32 	%r251, %f830;
	shfl.sync.down.b32	%r252|%p66, %r251, 16, 31, -1;
	mov.b32 	%f468, %r252;
	add.f32 	%f469, %f830, %f468;
	mov.b32 	%r253, %f831;
	shfl.sync.down.b32	%r254|%p67, %r253, 16, 31, -1;
	mov.b32 	%f470, %r254;
	add.f32 	%f471, %f831, %f470;
	mov.b32 	%r255, %f832;
	shfl.sync.down.b32	%r256|%p68, %r255, 16, 31, -1;
	mov.b32 	%f472, %r256;
	add.f32 	%f473, %f832, %f472;
	mov.b32 	%r257, %f469;
	shfl.sync.down.b32	%r258|%p69, %r257, 8, 31, -1;
	mov.b32 	%f474, %r258;
	add.f32 	%f475, %f469, %f474;
	mov.b32 	%r259, %f471;
	shfl.sync.down.b32	%r260|%p70, %r259, 8, 31, -1;
	mov.b32 	%f476, %r260;
	add.f32 	%f477, %f471, %f476;
	mov.b32 	%r261, %f473;
	shfl.sync.down.b32	%r262|%p71, %r261, 8, 31, -1;
	mov.b32 	%f478, %r262;
	add.f32 	%f479, %f473, %f478;
	mov.b32 	%r263, %f475;
	shfl.sync.down.b32	%r264|%p72, %r263, 4, 31, -1;
	mov.b32 	%f480, %r264;
	add.f32 	%f481, %f475, %f480;
	mov.b32 	%r265, %f477;
	shfl.sync.down.b32	%r266|%p73, %r265, 4, 31, -1;
	mov.b32 	%f482, %r266;
	add.f32 	%f483, %f477, %f482;
	mov.b32 	%r267, %f479;
	shfl.sync.down.b32	%r268|%p74, %r267, 4, 31, -1;
	mov.b32 	%f484, %r268;
	add.f32 	%f485, %f479, %f484;
	mov.b32 	%r269, %f481;
	shfl.sync.down.b32	%r270|%p75, %r269, 2, 31, -1;
	mov.b32 	%f486, %r270;
	add.f32 	%f487, %f481, %f486;
	mov.b32 	%r271, %f483;
	shfl.sync.down.b32	%r272|%p76, %r271, 2, 31, -1;
	mov.b32 	%f488, %r272;
	add.f32 	%f489, %f483, %f488;
	mov.b32 	%r273, %f485;
	shfl.sync.down.b32	%r274|%p77, %r273, 2, 31, -1;
	mov.b32 	%f490, %r274;
	add.f32 	%f491, %f485, %f490;
	mov.b32 	%r275, %f487;
	shfl.sync.down.b32	%r276|%p78, %r275, 1, 31, -1;
	mov.b32 	%f492, %r276;
	add.f32 	%f493, %f487, %f492;
	mov.b32 	%r277, %f489;
	shfl.sync.down.b32	%r278|%p79, %r277, 1, 31, -1;
	mov.b32 	%f494, %r278;
	add.f32 	%f495, %f489, %f494;
	mov.b32 	%r279, %f491;
	shfl.sync.down.b32	%r280|%p80, %r279, 1, 31, -1;
	mov.b32 	%f496, %r280;
	add.f32 	%f497, %f491, %f496;
	add.f32 	%f498, %f75, 0f00000000;
	add.f32 	%f93, %f498, %f493;
	add.f32 	%f499, %f76, 0f00000000;
	add.f32 	%f94, %f499, %f495;
	add.f32 	%f500, %f77, 0f00000000;
	add.f32 	%f95, %f500, %f497;
	mov.f32 	%f842, 0f00000000;
	mov.f32 	%f843, %f842;
	mov.f32 	%f844, %f842;
	@%p65 bra 	$L__BB1_66;
	mov.f32 	%f844, 0f00000000;
	mov.b32 	%r605, 0;
	mov.f32 	%f843, %f844;
	mov.f32 	%f842, %f844;
$L__BB1_62:
	setp.ge.s32 	%p81, %r15, %r131;
	@%p81 bra 	$L__BB1_65;
	mul.lo.s32 	%r97, %r605, %r131;
	mov.u32 	%r606, %r15;
$L__BB1_64:
	mad.lo.s32 	%r282, %r606, %r129, %r605;
	mad.lo.s32 	%r283, %r282, %r131, %r600;
	mul.wide.s32 	%rd169, %r283, 4;
	add.s64 	%rd170, %rd8, %rd169;
	ld.global.f32 	%f502, [%rd170];
	add.s32 	%r284, %r606, %r97;
	mad.lo.s32 	%r285, %r284, 12, %r11;
	ld.shared.f32 	%f503, [%r285];
	fma.rn.f32 	%f842, %f502, %f503, %f842;
	ld.shared.f32 	%f504, [%r285+4];
	fma.rn.f32 	%f843, %f502, %f504, %f843;
	ld.shared.f32 	%f505, [%r285+8];
	fma.rn.f32 	%f844, %f502, %f505, %f844;
	add.s32 	%r606, %r606, %r17;
	setp.lt.s32 	%p82, %r606, %r131;
	@%p82 bra 	$L__BB1_64;
$L__BB1_65:
	add.s32 	%r605, %r605, 1;
	setp.ne.s32 	%p83, %r605, %r129;
	@%p83 bra 	$L__BB1_62;
$L__BB1_66:
	setp.lt.s32 	%p84, %r129, 1;
	mov.b32 	%r286, %f842;
	shfl.sync.down.b32	%r287|%p85, %r286, 16, 31, -1;
	mov.b32 	%f507, %r287;
	add.f32 	%f508, %f842, %f507;
	mov.b32 	%r288, %f843;
	shfl.sync.down.b32	%r289|%p86, %r288, 16, 31, -1;
	mov.b32 	%f509, %r289;
	add.f32 	%f510, %f843, %f509;
	mov.b32 	%r290, %f844;
	shfl.sync.down.b32	%r291|%p87, %r290, 16, 31, -1;
	mov.b32 	%f511, %r291;
	add.f32 	%f512, %f844, %f511;
	mov.b32 	%r292, %f508;
	shfl.sync.down.b32	%r293|%p88, %r292, 8, 31, -1;
	mov.b32 	%f513, %r293;
	add.f32 	%f514, %f508, %f513;
	mov.b32 	%r294, %f510;
	shfl.sync.down.b32	%r295|%p89, %r294, 8, 31, -1;
	mov.b32 	%f515, %r295;
	add.f32 	%f516, %f510, %f515;
	mov.b32 	%r296, %f512;
	shfl.sync.down.b32	%r297|%p90, %r296, 8, 31, -1;
	mov.b32 	%f517, %r297;
	add.f32 	%f518, %f512, %f517;
	mov.b32 	%r298, %f514;
	shfl.sync.down.b32	%r299|%p91, %r298, 4, 31, -1;
	mov.b32 	%f519, %r299;
	add.f32 	%f520, %f514, %f519;
	mov.b32 	%r300, %f516;
	shfl.sync.down.b32	%r301|%p92, %r300, 4, 31, -1;
	mov.b32 	%f521, %r301;
	add.f32 	%f522, %f516, %f521;
	mov.b32 	%r302, %f518;
	shfl.sync.down.b32	%r303|%p93, %r302, 4, 31, -1;
	mov.b32 	%f523, %r303;
	add.f32 	%f524, %f518, %f523;
	mov.b32 	%r304, %f520;
	shfl.sync.down.b32	%r305|%p94, %r304, 2, 31, -1;
	mov.b32 	%f525, %r305;
	add.f32 	%f526, %f520, %f525;
	mov.b32 	%r306, %f522;
	shfl.sync.down.b32	%r307|%p95, %r306, 2, 31, -1;
	mov.b32 	%f527, %r307;
	add.f32 	%f528, %f522, %f527;
	mov.b32 	%r308, %f524;
	shfl.sync.down.b32	%r309|%p96, %r308, 2, 31, -1;
	mov.b32 	%f529, %r309;
	add.f32 	%f530, %f524, %f529;
	mov.b32 	%r310, %f526;
	shfl.sync.down.b32	%r311|%p97, %r310, 1, 31, -1;
	mov.b32 	%f531, %r311;
	add.f32 	%f532, %f526, %f531;
	mov.b32 	%r312, %f528;
	shfl.sync.down.b32	%r313|%p98, %r312, 1, 31, -1;
	mov.b32 	%f533, %r313;
	add.f32 	%f534, %f528, %f533;
	mov.b32 	%r314, %f530;
	shfl.sync.down.b32	%r315|%p99, %r314, 1, 31, -1;
	mov.b32 	%f535, %r315;
	add.f32 	%f536, %f530, %f535;
	add.f32 	%f111, %f93, %f532;
	add.f32 	%f112, %f94, %f534;
	add.f32 	%f113, %f95, %f536;
	mov.f32 	%f854, 0f00000000;
	mov.f32 	%f855, %f854;
	mov.f32 	%f856, %f854;
	@%p84 bra 	$L__BB1_72;
	mov.f32 	%f856, 0f00000000;
	mov.b32 	%r607, 0;
	mov.f32 	%f855, %f856;
	mov.f32 	%f854, %f856;
$L__BB1_68:
	setp.ge.s32 	%p100, %r15, %r131;
	@%p100 bra 	$L__BB1_71;
	mul.lo.s32 	%r102, %r607, %r131;
	mov.u32 	%r608, %r15;
$L__BB1_70:
	mad.lo.s32 	%r317, %r608, %r129, %r607;
	mad.lo.s32 	%r318, %r317, %r131, %r600;
	mul.wide.s32 	%rd171, %r318, 4;
	add.s64 	%rd172, %rd7, %rd171;
	ld.global.f32 	%f538, [%rd172];
	add.s32 	%r319, %r608, %r102;
	mad.lo.s32 	%r320, %r319, 12, %r12;
	ld.shared.f32 	%f539, [%r320];
	fma.rn.f32 	%f854, %f538, %f539, %f854;
	ld.shared.f32 	%f540, [%r320+4];
	fma.rn.f32 	%f855, %f538, %f540, %f855;
	ld.shared.f32 	%f541, [%r320+8];
	fma.rn.f32 	%f856, %f538, %f541, %f856;
	add.s32 	%r608, %r608, %r17;
	setp.lt.s32 	%p101, %r608, %r131;
	@%p101 bra 	$L__BB1_70;
$L__BB1_71:
	add.s32 	%r607, %r607, 1;
	setp.ne.s32 	%p102, %r607, %r129;
	@%p102 bra 	$L__BB1_68;
$L__BB1_72:
	setp.lt.s32 	%p103, %r129, 1;
	mov.b32 	%r321, %f854;
	shfl.sync.down.b32	%r322|%p104, %r321, 16, 31, -1;
	mov.b32 	%f543, %r322;
	add.f32 	%f544, %f854, %f543;
	mov.b32 	%r323, %f855;
	shfl.sync.down.b32	%r324|%p105, %r323, 16, 31, -1;
	mov.b32 	%f545, %r324;
	add.f32 	%f546, %f855, %f545;
	mov.b32 	%r325, %f856;
	shfl.sync.down.b32	%r326|%p106, %r325, 16, 31, -1;
	mov.b32 	%f547, %r326;
	add.f32 	%f548, %f856, %f547;
	mov.b32 	%r327, %f544;
	shfl.sync.down.b32	%r328|%p107, %r327, 8, 31, -1;
	mov.b32 	%f549, %r328;
	add.f32 	%f550, %f544, %f549;
	mov.b32 	%r329, %f546;
	shfl.sync.down.b32	%r330|%p108, %r329, 8, 31, -1;
	mov.b32 	%f551, %r330;
	add.f32 	%f552, %f546, %f551;
	mov.b32 	%r331, %f548;
	shfl.sync.down.b32	%r332|%p109, %r331, 8, 31, -1;
	mov.b32 	%f553, %r332;
	add.f32 	%f554, %f548, %f553;
	mov.b32 	%r333, %f550;
	shfl.sync.down.b32	%r334|%p110, %r333, 4, 31, -1;
	mov.b32 	%f555, %r334;
	add.f32 	%f556, %f550, %f555;
	mov.b32 	%r335, %f552;
	shfl.sync.down.b32	%r336|%p111, %r335, 4, 31, -1;
	mov.b32 	%f557, %r336;
	add.f32 	%f558, %f552, %f557;
	mov.b32 	%r337, %f554;
	shfl.sync.down.b32	%r338|%p112, %r337, 4, 31, -1;
	mov.b32 	%f559, %r338;
	add.f32 	%f560, %f554, %f559;
	mov.b32 	%r339, %f556;
	shfl.sync.down.b32	%r340|%p113, %r339, 2, 31, -1;
	mov.b32 	%f561, %r340;
	add.f32 	%f562, %f556, %f561;
	mov.b32 	%r341, %f558;
	shfl.sync.down.b32	%r342|%p114, %r341, 2, 31, -1;
	mov.b32 	%f563, %r342;
	add.f32 	%f564, %f558, %f563;
	mov.b32 	%r343, %f560;
	shfl.sync.down.b32	%r344|%p115, %r343, 2, 31, -1;
	mov.b32 	%f565, %r344;
	add.f32 	%f566, %f560, %f565;
	mov.b32 	%r345, %f562;
	shfl.sync.down.b32	%r346|%p116, %r345, 1, 31, -1;
	mov.b32 	%f567, %r346;
	add.f32 	%f568, %f562, %f567;
	mov.b32 	%r347, %f564;
	shfl.sync.down.b32	%r348|%p117, %r347, 1, 31, -1;
	mov.b32 	%f569, %r348;
	add.f32 	%f570, %f564, %f569;
	mov.b32 	%r349, %f566;
	shfl.sync.down.b32	%r350|%p118, %r349, 1, 31, -1;
	mov.b32 	%f571, %r350;
	add.f32 	%f572, %f566, %f571;
	add.f32 	%f129, %f111, %f568;
	add.f32 	%f130, %f112, %f570;
	add.f32 	%f131, %f113, %f572;
	mov.f32 	%f866, 0f00000000;
	mov.f32 	%f867, %f866;
	mov.f32 	%f868, %f866;
	@%p103 bra 	$L__BB1_78;
	mov.f32 	%f868, 0f00000000;
	mov.b32 	%r609, 0;
	mov.f32 	%f867, %f868;
	mov.f32 	%f866, %f868;
$L__BB1_74:
	setp.ge.s32 	%p119, %r15, %r132;
	@%p119 bra 	$L__BB1_77;
	mul.lo.s32 	%r107, %r609, %r132;
	mov.u32 	%r610, %r15;
$L__BB1_76:
	mad.lo.s32 	%r352, %r610, %r129, %r609;
	mad.lo.s32 	%r353, %r352, %r131, %r600;
	mul.wide.s32 	%rd173, %r353, 4;
	add.s64 	%rd174, %rd6, %rd173;
	ld.global.f32 	%f574, [%rd174];
	add.s32 	%r354, %r610, %r107;
	mad.lo.s32 	%r355, %r354, 12, %r13;
	ld.shared.f32 	%f575, [%r355];
	fma.rn.f32 	%f866, %f574, %f575, %f866;
	ld.shared.f32 	%f576, [%r355+4];
	fma.rn.f32 	%f867, %f574, %f576, %f867;
	ld.shared.f32 	%f577, [%r355+8];
	fma.rn.f32 	%f868, %f574, %f577, %f868;
	add.s32 	%r610, %r610, %r17;
	setp.lt.s32 	%p120, %r610, %r132;
	@%p120 bra 	$L__BB1_76;
$L__BB1_77:
	add.s32 	%r609, %r609, 1;
	setp.ne.s32 	%p121, %r609, %r129;
	@%p121 bra 	$L__BB1_74;
$L__BB1_78:
	setp.ne.s32 	%p122, %r15, 0;
	mov.b32 	%r356, %f866;
	shfl.sync.down.b32	%r357|%p123, %r356, 16, 31, -1;
	mov.b32 	%f578, %r357;
	add.f32 	%f579, %f866, %f578;
	mov.b32 	%r358, %f867;
	shfl.sync.down.b32	%r359|%p124, %r358, 16, 31, -1;
	mov.b32 	%f580, %r359;
	add.f32 	%f581, %f867, %f580;
	mov.b32 	%r360, %f868;
	shfl.sync.down.b32	%r361|%p125, %r360, 16, 31, -1;
	mov.b32 	%f582, %r361;
	add.f32 	%f583, %f868, %f582;
	mov.b32 	%r362, %f579;
	shfl.sync.down.b32	%r363|%p126, %r362, 8, 31, -1;
	mov.b32 	%f584, %r363;
	add.f32 	%f585, %f579, %f584;
	mov.b32 	%r364, %f581;
	shfl.sync.down.b32	%r365|%p127, %r364, 8, 31, -1;
	mov.b32 	%f586, %r365;
	add.f32 	%f587, %f581, %f586;
	mov.b32 	%r366, %f583;
	shfl.sync.down.b32	%r367|%p128, %r366, 8, 31, -1;
	mov.b32 	%f588, %r367;
	add.f32 	%f589, %f583, %f588;
	mov.b32 	%r368, %f585;
	shfl.sync.down.b32	%r369|%p129, %r368, 4, 31, -1;
	mov.b32 	%f590, %r369;
	add.f32 	%f591, %f585, %f590;
	mov.b32 	%r370, %f587;
	shfl.sync.down.b32	%r371|%p130, %r370, 4, 31, -1;
	mov.b32 	%f592, %r371;
	add.f32 	%f593, %f587, %f592;
	mov.b32 	%r372, %f589;
	shfl.sync.down.b32	%r373|%p131, %r372, 4, 31, -1;
	mov.b32 	%f594, %r373;
	add.f32 	%f595, %f589, %f594;
	mov.b32 	%r374, %f591;
	shfl.sync.down.b32	%r375|%p132, %r374, 2, 31, -1;
	mov.b32 	%f596, %r375;
	add.f32 	%f597, %f591, %f596;
	mov.b32 	%r376, %f593;
	shfl.sync.down.b32	%r377|%p133, %r376, 2, 31, -1;
	mov.b32 	%f598, %r377;
	add.f32 	%f599, %f593, %f598;
	mov.b32 	%r378, %f595;
	shfl.sync.down.b32	%r379|%p134, %r378, 2, 31, -1;
	mov.b32 	%f600, %r379;
	add.f32 	%f601, %f595, %f600;
	mov.b32 	%r380, %f597;
	shfl.sync.down.b32	%r381|%p135, %r380, 1, 31, -1;
	mov.b32 	%f602, %r381;
	add.f32 	%f603, %f597, %f602;
	mov.b32 	%r382, %f599;
	shfl.sync.down.b32	%r383|%p136, %r382, 1, 31, -1;
	mov.b32 	%f604, %r383;
	add.f32 	%f605, %f599, %f604;
	mov.b32 	%r384, %f601;
	shfl.sync.down.b32	%r385|%p137, %r384, 1, 31, -1;
	mov.b32 	%f606, %r385;
	add.f32 	%f607, %f601, %f606;
	add.f32 	%f147, %f129, %f603;
	add.f32 	%f148, %f130, %f605;
	add.f32 	%f149, %f131, %f607;
	@%p122 bra 	$L__BB1_80;
	ld.param.u64 	%rd202, [_Z40fused_tensor_prods_example_backward_kerniiiiiiiiiiPKfS0_S0_S0_S0_S0_S0_S0_S0_S0_S0_S0_S0_S0_S0_S0_S0_S0_S0_S0_S0_PfS1_S1__param_32];
	add.s32 	%r386, %r600, %r66;
	mul.lo.s32 	%r387, %r386, 3;
	cvta.to.global.u64 	%rd175, %rd202;
	mul.wide.s32 	%rd176, %r387, 4;
	add.s64 	%rd177, %rd175, %rd176;
	st.global.f32 	[%rd177], %f147;
	st.global.f32 	[%rd177+4], %f148;
	st.global.f32 	[%rd177+8], %f149;
$L__BB1_80:
	add.s32 	%r600, %r600, %r20;
	setp.lt.s32 	%p138, %r600, %r131;
	@%p138 bra 	$L__BB1_48;
$L__BB1_81:
	setp.ge.s32 	%p139, %r14, %r132;
	@%p139 bra 	$L__BB1_100;
	mul.lo.s32 	%r84, %r583, %r132;
	mov.u32 	%r611, %r14;
$L__BB1_83:
	setp.lt.s32 	%p140, %r129, 1;
	mov.f32 	%f890, 0f00000000;
	mov.f32 	%f891, %f890;
	mov.f32 	%f892, %f890;
	mov.f32 	%f893, %f890;
	mov.f32 	%f894, %f890;
	mov.f32 	%f895, %f890;
	mov.f32 	%f896, %f890;
	mov.f32 	%f897, %f890;
	mov.f32 	%f898, %f890;
	@%p140 bra 	$L__BB1_89;
	mov.f32 	%f898, 0f00000000;
	mov.b32 	%r612, 0;
	mov.f32 	%f897, %f898;
	mov.f32 	%f896, %f898;
	mov.f32 	%f895, %f898;
	mov.f32 	%f894, %f898;
	mov.f32 	%f893, %f898;
	mov.f32 	%f892, %f898;
	mov.f32 	%f891, %f898;
	mov.f32 	%f890, %f898;
$L__BB1_85:
	setp.ge.s32 	%p141, %r15, %r130;
	@%p141 bra 	$L__BB1_88;
	mul.lo.s32 	%r114, %r612, %r130;
	mov.u32 	%r613, %r15;
$L__BB1_87:
	mad.lo.s32 	%r389, %r613, %r129, %r612;
	mad.lo.s32 	%r390, %r389, %r132, %r611;
	mul.wide.s32 	%rd178, %r390, 4;
	add.s64 	%rd179, %rd5, %rd178;
	ld.global.f32 	%f610, [%rd179];
	add.s32 	%r391, %r613, %r114;
	mad.lo.s32 	%r392, %r391, 36, %r9;
	ld.shared.f32 	%f611, [%r392];
	fma.rn.f32 	%f890, %f610, %f611, %f890;
	ld.shared.f32 	%f612, [%r392+4];
	fma.rn.f32 	%f891, %f610, %f612, %f891;
	ld.shared.f32 	%f613, [%r392+8];
	fma.rn.f32 	%f892, %f610, %f613, %f892;
	ld.shared.f32 	%f614, [%r392+12];
	fma.rn.f32 	%f893, %f610, %f614, %f893;
	ld.shared.f32 	%f615, [%r392+16];
	fma.rn.f32 	%f894, %f610, %f615, %f894;
	ld.shared.f32 	%f616, [%r392+20];
	fma.rn.f32 	%f895, %f610, %f616, %f895;
	ld.shared.f32 	%f617, [%r392+24];
	fma.rn.f32 	%f896, %f610, %f617, %f896;
	ld.shared.f32 	%f618, [%r392+28];
	fma.rn.f32 	%f897, %f610, %f618, %f897;
	ld.shared.f32 	%f619, [%r392+32];
	fma.rn.f32 	%f898, %f610, %f619, %f898;
	add.s32 	%r613, %r613, %r17;
	setp.lt.s32 	%p142, %r613, %r130;
	@%p142 bra 	$L__BB1_87;
$L__BB1_88:
	add.s32 	%r612, %r612, 1;
	setp.ne.s32 	%p143, %r612, %r129;
	@%p143 bra 	$L__BB1_85;
$L__BB1_89:
	setp.ne.s32 	%p144, %r15, 0;
	mov.b32 	%r393, %f890;
	shfl.sync.down.b32	%r394|%p145, %r393, 16, 31, -1;
	mov.b32 	%f621, %r394;
	add.f32 	%f622, %f890, %f621;
	mov.b32 	%r395, %f891;
	shfl.sync.down.b32	%r396|%p146, %r395, 16, 31, -1;
	mov.b32 	%f623, %r396;
	add.f32 	%f624, %f891, %f623;
	mov.b32 	%r397, %f892;
	shfl.sync.down.b32	%r398|%p147, %r397, 16, 31, -1;
	mov.b32 	%f625, %r398;
	add.f32 	%f626, %f892, %f625;
	mov.b32 	%r399, %f893;
	shfl.sync.down.b32	%r400|%p148, %r399, 16, 31, -1;
	mov.b32 	%f627, %r400;
	add.f32 	%f628, %f893, %f627;
	mov.b32 	%r401, %f894;
	shfl.sync.down.b32	%r402|%p149, %r401, 16, 31, -1;
	mov.b32 	%f629, %r402;
	add.f32 	%f630, %f894, %f629;
	mov.b32 	%r403, %f895;
	shfl.sync.down.b32	%r404|%p150, %r403, 16, 31, -1;
	mov.b32 	%f631, %r404;
	add.f32 	%f632, %f895, %f631;
	mov.b32 	%r405, %f896;
	shfl.sync.down.b32	%r406|%p151, %r405, 16, 31, -1;
	mov.b32 	%f633, %r406;
	add.f32 	%f634, %f896, %f633;
	mov.b32 	%r407, %f897;
	shfl.sync.down.b32	%r408|%p152, %r407, 16, 31, -1;
	mov.b32 	%f635, %r408;
	add.f32 	%f636, %f897, %f635;
	mov.b32 	%r409, %f898;
	shfl.sync.down.b32	%r410|%p153, %r409, 16, 31, -1;
	mov.b32 	%f637, %r410;
	add.f32 	%f638, %f898, %f637;
	mov.b32 	%r411, %f622;
	shfl.sync.down.b32	%r412|%p154, %r411, 8, 31, -1;
	mov.b32 	%f639, %r412;
	add.f32 	%f640, %f622, %f639;
	mov.b32 	%r413, %f624;
	shfl.sync.down.b32	%r414|%p155, %r413, 8, 31, -1;
	mov.b32 	%f641, %r414;
	add.f32 	%f642, %f624, %f641;
	mov.b32 	%r415, %f626;
	shfl.sync.down.b32	%r416|%p156, %r415, 8, 31, -1;
	mov.b32 	%f643, %r416;
	add.f32 	%f644, %f626, %f643;
	mov.b32 	%r417, %f628;
	shfl.sync.down.b32	%r418|%p157, %r417, 8, 31, -1;
	mov.b32 	%f645, %r418;
	add.f32 	%f646, %f628, %f645;
	mov.b32 	%r419, %f630;
	shfl.sync.down.b32	%r420|%p158, %r419, 8, 31, -1;
	mov.b32 	%f647, %r420;
	add.f32 	%f648, %f630, %f647;
	mov.b32 	%r421, %f632;
	shfl.sync.down.b32	%r422|%p159, %r421, 8, 31, -1;
	mov.b32 	%f649, %r422;
	add.f32 	%f650, %f632, %f649;
	mov.b32 	%r423, %f634;
	shfl.sync.down.b32	%r424|%p160, %r423, 8, 31, -1;
	mov.b32 	%f651, %r424;
	add.f32 	%f652, %f634, %f651;
	mov.b32 	%r425, %f636;
	shfl.sync.down.b32	%r426|%p161, %r425, 8, 31, -1;
	mov.b32 	%f653, %r426;
	add.f32 	%f654, %f636, %f653;
	mov.b32 	%r427, %f638;
	shfl.sync.down.b32	%r428|%p162, %r427, 8, 31, -1;
	mov.b32 	%f655, %r428;
	add.f32 	%f656, %f638, %f655;
	mov.b32 	%r429, %f640;
	shfl.sync.down.b32	%r430|%p163, %r429, 4, 31, -1;
	mov.b32 	%f657, %r430;
	add.f32 	%f658, %f640, %f657;
	mov.b32 	%r431, %f642;
	shfl.sync.down.b32	%r432|%p164, %r431, 4, 31, -1;
	mov.b32 	%f659, %r432;
	add.f32 	%f660, %f642, %f659;
	mov.b32 	%r433, %f644;
	shfl.sync.down.b32	%r434|%p165, %r433, 4, 31, -1;
	mov.b32 	%f661, %r434;
	add.f32 	%f662, %f644, %f661;
	mov.b32 	%r435, %f646;
	shfl.sync.down.b32	%r436|%p166, %r435, 4, 31, -1;
	mov.b32 	%f663, %r436;
	add.f32 	%f664, %f646, %f663;
	mov.b32 	%r437, %f648;
	shfl.sync.down.b32	%r438|%p167, %r437, 4, 31, -1;
	mov.b32 	%f665, %r438;
	add.f32 	%f666, %f648, %f665;
	mov.b32 	%r439, %f650;
	shfl.sync.down.b32	%r440|%p168, %r439, 4, 31, -1;
	mov.b32 	%f667, %r440;
	add.f32 	%f668, %f650, %f667;
	mov.b32 	%r441, %f652;
	shfl.sync.down.b32	%r442|%p169, %r441, 4, 31, -1;
	mov.b32 	%f669, %r442;
	add.f32 	%f670, %f652, %f669;
	mov.b32 	%r443, %f654;
	shfl.sync.down.b32	%r444|%p170, %r443, 4, 31, -1;
	mov.b32 	%f671, %r444;
	add.f32 	%f672, %f654, %f671;
	mov.b32 	%r445, %f656;
	shfl.sync.down.b32	%r446|%p171, %r445, 4, 31, -1;
	mov.b32 	%f673, %r446;
	add.f32 	%f674, %f656, %f673;
	mov.b32 	%r447, %f658;
	shfl.sync.down.b32	%r448|%p172, %r447, 2, 31, -1;
	mov.b32 	%f675, %r448;
	add.f32 	%f676, %f658, %f675;
	mov.b32 	%r449, %f660;
	shfl.sync.down.b32	%r450|%p173, %r449, 2, 31, -1;
	mov.b32 	%f677, %r450;
	add.f32 	%f678, %f660, %f677;
	mov.b32 	%r451, %f662;
	shfl.sync.down.b32	%r452|%p174, %r451, 2, 31, -1;
	mov.b32 	%f679, %r452;
	add.f32 	%f680, %f662, %f679;
	mov.b32 	%r453, %f664;
	shfl.sync.down.b32	%r454|%p175, %r453, 2, 31, -1;
	mov.b32 	%f681, %r454;
	add.f32 	%f682, %f664, %f681;
	mov.b32 	%r455, %f666;
	shfl.sync.down.b32	%r456|%p176, %r455, 2, 31, -1;
	mov.b32 	%f683, %r456;
	add.f32 	%f684, %f666, %f683;
	mov.b32 	%r457, %f668;
	shfl.sync.down.b32	%r458|%p177, %r457, 2, 31, -1;
	mov.b32 	%f685, %r458;
	add.f32 	%f686, %f668, %f685;
	mov.b32 	%r459, %f670;
	shfl.sync.down.b32	%r460|%p178, %r459, 2, 31, -1;
	mov.b32 	%f687, %r460;
	add.f32 	%f688, %f670, %f687;
	mov.b32 	%r461, %f672;
	shfl.sync.down.b32	%r462|%p179, %r461, 2, 31, -1;
	mov.b32 	%f689, %r462;
	add.f32 	%f690, %f672, %f689;
	mov.b32 	%r463, %f674;
	shfl.sync.down.b32	%r464|%p180, %r463, 2, 31, -1;
	mov.b32 	%f691, %r464;
	add.f32 	%f692, %f674, %f691;
	mov.b32 	%r465, %f676;
	shfl.sync.down.b32	%r466|%p181, %r465, 1, 31, -1;
	mov.b32 	%f693, %r466;
	add.f32 	%f195, %f676, %f693;
	mov.b32 	%r467, %f678;
	shfl.sync.down.b32	%r468|%p182, %r467, 1, 31, -1;
	mov.b32 	%f694, %r468;
	add.f32 	%f196, %f678, %f694;
	mov.b32 	%r469, %f680;
	shfl.sync.down.b32	%r470|%p183, %r469, 1, 31, -1;
	mov.b32 	%f695, %r470;
	add.f32 	%f197, %f680, %f695;
	mov.b32 	%r471, %f682;
	shfl.sync.down.b32	%r472|%p184, %r471, 1, 31, -1;
	mov.b32 	%f696, %r472;
	add.f32 	%f198, %f682, %f696;
	mov.b32 	%r473, %f684;
	shfl.sync.down.b32	%r474|%p185, %r473, 1, 31, -1;
	mov.b32 	%f697, %r474;
	add.f32 	%f199, %f684, %f697;
	mov.b32 	%r475, %f686;
	shfl.sync.down.b32	%r476|%p186, %r475, 1, 31, -1;
	mov.b32 	%f698, %r476;
	add.f32 	%f200, %f686, %f698;
	mov.b32 	%r477, %f688;
	shfl.sync.down.b32	%r478|%p187, %r477, 1, 31, -1;
	mov.b32 	%f699, %r478;
	add.f32 	%f201, %f688, %f699;
	mov.b32 	%r479, %f690;
	shfl.sync.down.b32	%r480|%p188, %r479, 1, 31, -1;
	mov.b32 	%f700, %r480;
	add.f32 	%f202, %f690, %f700;
	mov.b32 	%r481, %f692;
	shfl.sync.down.b32	%r482|%p189, %r481, 1, 31, -1;
	mov.b32 	%f701, %r482;
	add.f32 	%f203, %f692, %f701;
	mov.f32 	%f908, 0f00000000;
	mov.f32 	%f909, %f908;
	mov.f32 	%f910, %f908;
	mov.f32 	%f911, %f908;
	mov.f32 	%f912, %f908;
	mov.f32 	%f913, %f908;
	mov.f32 	%f914, %f908;
	mov.f32 	%f915, %f908;
	mov.f32 	%f916, %f908;
	@%p144 bra 	$L__BB1_91;
	add.f32 	%f908, %f195, 0f00000000;
	add.f32 	%f909, %f196, 0f00000000;
	add.f32 	%f910, %f197, 0f00000000;
	add.f32 	%f911, %f198, 0f00000000;
	add.f32 	%f912, %f199, 0f00000000;
	add.f32 	%f913, %f200, 0f00000000;
	add.f32 	%f914, %f201, 0f00000000;
	add.f32 	%f915, %f202, 0f00000000;
	add.f32 	%f916, %f203, 0f00000000;
$L__BB1_91:
	setp.lt.s32 	%p190, %r129, 1;
	mov.f32 	%f935, 0f00000000;
	mov.f32 	%f936, %f935;
	mov.f32 	%f937, %f935;
	mov.f32 	%f938, %f935;
	mov.f32 	%f939, %f935;
	mov.f32 	%f940, %f935;
	mov.f32 	%f941, %f935;
	mov.f32 	%f942, %f935;
	mov.f32 	%f943, %f935;
	@%p190 bra 	$L__BB1_97;
	mov.f32 	%f943, 0f00000000;
	mov.b32 	%r614, 0;
	mov.f32 	%f942, %f943;
	mov.f32 	%f941, %f943;
	mov.f32 	%f940, %f943;
	mov.f32 	%f939, %f943;
	mov.f32 	%f938, %f943;
	mov.f32 	%f937, %f943;
	mov.f32 	%f936, %f943;
	mov.f32 	%f935, %f943;
$L__BB1_93:
	setp.ge.s32 	%p191, %r15, %r132;
	@%p191 bra 	$L__BB1_96;
	mul.lo.s32 	%r119, %r614, %r132;
	mov.u32 	%r615, %r15;
$L__BB1_95:
	mad.lo.s32 	%r484, %r615, %r129, %r614;
	mad.lo.s32 	%r485, %r484, %r132, %r611;
	mul.wide.s32 	%rd180, %r485, 4;
	add.s64 	%rd181, %rd4, %rd180;
	ld.global.f32 	%f704, [%rd181];
	add.s32 	%r486, %r615, %r119;
	mad.lo.s32 	%r487, %r486, 36, %r10;
	ld.shared.f32 	%f705, [%r487];
	fma.rn.f32 	%f935, %f704, %f705, %f935;
	ld.shared.f32 	%f706, [%r487+4];
	fma.rn.f32 	%f936, %f704, %f706, %f936;
	ld.shared.f32 	%f707, [%r487+8];
	fma.rn.f32 	%f937, %f704, %f707, %f937;
	ld.shared.f32 	%f708, [%r487+12];
	fma.rn.f32 	%f938, %f704, %f708, %f938;
	ld.shared.f32 	%f709, [%r487+16];
	fma.rn.f32 	%f939, %f704, %f709, %f939;
	ld.shared.f32 	%f710, [%r487+20];
	fma.rn.f32 	%f940, %f704, %f710, %f940;
	ld.shared.f32 	%f711, [%r487+24];
	fma.rn.f32 	%f941, %f704, %f711, %f941;
	ld.shared.f32 	%f712, [%r487+28];
	fma.rn.f32 	%f942, %f704, %f712, %f942;
	ld.shared.f32 	%f713, [%r487+32];
	fma.rn.f32 	%f943, %f704, %f713, %f943;
	add.s32 	%r615, %r615, %r17;
	setp.lt.s32 	%p192, %r615, %r132;
	@%p192 bra 	$L__BB1_95;
$L__BB1_96:
	add.s32 	%r614, %r614, 1;
	setp.ne.s32 	%p193, %r614, %r129;
	@%p193 bra 	$L__BB1_93;
$L__BB1_97:
	setp.ne.s32 	%p194, %r15, 0;
	mov.b32 	%r488, %f935;
	shfl.sync.down.b32	%r489|%p195, %r488, 16, 31, -1;
	mov.b32 	%f714, %r489;
	add.f32 	%f715, %f935, %f714;
	mov.b32 	%r490, %f936;
	shfl.sync.down.b32	%r491|%p196, %r490, 16, 31, -1;
	mov.b32 	%f716, %r491;
	add.f32 	%f717, %f936, %f716;
	mov.b32 	%r492, %f937;
	shfl.sync.down.b32	%r493|%p197, %r492, 16, 31, -1;
	mov.b32 	%f718, %r493;
	add.f32 	%f719, %f937, %f718;
	mov.b32 	%r494, %f938;
	shfl.sync.down.b32	%r495|%p198, %r494, 16, 31, -1;
	mov.b32 	%f720, %r495;
	add.f32 	%f721, %f938, %f720;
	mov.b32 	%r496, %f939;
	shfl.sync.down.b32	%r497|%p199, %r496, 16, 31, -1;
	mov.b32 	%f722, %r497;
	add.f32 	%f723, %f939, %f722;
	mov.b32 	%r498, %f940;
	shfl.sync.down.b32	%r499|%p200, %r498, 16, 31, -1;
	mov.b32 	%f724, %r499;
	add.f32 	%f725, %f940, %f724;
	mov.b32 	%r500, %f941;
	shfl.sync.down.b32	%r501|%p201, %r500, 16, 31, -1;
	mov.b32 	%f726, %r501;
	add.f32 	%f727, %f941, %f726;
	mov.b32 	%r502, %f942;
	shfl.sync.down.b32	%r503|%p202, %r502, 16, 31, -1;
	mov.b32 	%f728, %r503;
	add.f32 	%f729, %f942, %f728;
	mov.b32 	%r504, %f943;
	shfl.sync.down.b32	%r505|%p203, %r504, 16, 31, -1;
	mov.b32 	%f730, %r505;
	add.f32 	%f731, %f943, %f730;
	mov.b32 	%r506, %f715;
	shfl.sync.down.b32	%r507|%p204, %r506, 8, 31, -1;
	mov.b32 	%f732, %r507;
	add.f32 	%f733, %f715, %f732;
	mov.b32 	%r508, %f717;
	shfl.sync.down.b32	%r509|%p205, %r508, 8, 31, -1;
	mov.b32 	%f734, %r509;
	add.f32 	%f735, %f717, %f734;
	mov.b32 	%r510, %f719;
	shfl.sync.down.b32	%r511|%p206, %r510, 8, 31, -1;
	mov.b32 	%f736, %r511;
	add.f32 	%f737, %f719, %f736;
	mov.b32 	%r512, %f721;
	shfl.sync.down.b32	%r513|%p207, %r512, 8, 31, -1;
	mov.b32 	%f738, %r513;
	add.f32 	%f739, %f721, %f738;
	mov.b32 	%r514, %f723;
	shfl.sync.down.b32	%r515|%p208, %r514, 8, 31, -1;
	mov.b32 	%f740, %r515;
	add.f32 	%f741, %f723, %f740;
	mov.b32 	%r516, %f725;
	shfl.sync.down.b32	%r517|%p209, %r516, 8, 31, -1;
	mov.b32 	%f742, %r517;
	add.f32 	%f743, %f725, %f742;
	mov.b32 	%r518, %f727;
	shfl.sync.down.b32	%r519|%p210, %r518, 8, 31, -1;
	mov.b32 	%f744, %r519;
	add.f32 	%f745, %f727, %f744;
	mov.b32 	%r520, %f729;
	shfl.sync.down.b32	%r521|%p211, %r520, 8, 31, -1;
	mov.b32 	%f746, %r521;
	add.f32 	%f747, %f729, %f746;
	mov.b32 	%r522, %f731;
	shfl.sync.down.b32	%r523|%p212, %r522, 8, 31, -1;
	mov.b32 	%f748, %r523;
	add.f32 	%f749, %f731, %f748;
	mov.b32 	%r524, %f733;
	shfl.sync.down.b32	%r525|%p213, %r524, 4, 31, -1;
	mov.b32 	%f750, %r525;
	add.f32 	%f751, %f733, %f750;
	mov.b32 	%r526, %f735;
	shfl.sync.down.b32	%r527|%p214, %r526, 4, 31, -1;
	mov.b32 	%f752, %r527;
	add.f32 	%f753, %f735, %f752;
	mov.b32 	%r528, %f737;
	shfl.sync.down.b32	%r529|%p215, %r528, 4, 31, -1;
	mov.b32 	%f754, %r529;
	add.f32 	%f755, %f737, %f754;
	mov.b32 	%r530, %f739;
	shfl.sync.down.b32	%r531|%p216, %r530, 4, 31, -1;
	mov.b32 	%f756, %r531;
	add.f32 	%f757, %f739, %f756;
	mov.b32 	%r532, %f741;
	shfl.sync.down.b32	%r533|%p217, %r532, 4, 31, -1;
	mov.b32 	%f758, %r533;
	add.f32 	%f759, %f741, %f758;
	mov.b32 	%r534, %f743;
	shfl.sync.down.b32	%r535|%p218, %r534, 4, 31, -1;
	mov.b32 	%f760, %r535;
	add.f32 	%f761, %f743, %f760;
	mov.b32 	%r536, %f745;
	shfl.sync.down.b32	%r537|%p219, %r536, 4, 31, -1;
	mov.b32 	%f762, %r537;
	add.f32 	%f763, %f745, %f762;
	mov.b32 	%r538, %f747;
	shfl.sync.down.b32	%r539|%p220, %r538, 4, 31, -1;
	mov.b32 	%f764, %r539;
	add.f32 	%f765, %f747, %f764;
	mov.b32 	%r540, %f749;
	shfl.sync.down.b32	%r541|%p221, %r540, 4, 31, -1;
	mov.b32 	%f766, %r541;
	add.f32 	%f767, %f749, %f766;
	mov.b32 	%r542, %f751;
	shfl.sync.down.b32	%r543|%p222, %r542, 2, 31, -1;
	mov.b32 	%f768, %r543;
	add.f32 	%f769, %f751, %f768;
	mov.b32 	%r544, %f753;
	shfl.sync.down.b32	%r545|%p223, %r544, 2, 31, -1;
	mov.b32 	%f770, %r545;
	add.f32 	%f771, %f753, %f770;
	mov.b32 	%r546, %f755;
	shfl.sync.down.b32	%r547|%p224, %r546, 2, 31, -1;
	mov.b32 	%f772, %r547;
	add.f32 	%f773, %f755, %f772;
	mov.b32 	%r548, %f757;
	shfl.sync.down.b32	%r549|%p225, %r548, 2, 31, -1;
	mov.b32 	%f774, %r549;
	add.f32 	%f775, %f757, %f774;
	mov.b32 	%r550, %f759;
	shfl.sync.down.b32	%r551|%p226, %r550, 2, 31, -1;
	mov.b32 	%f776, %r551;
	add.f32 	%f777, %f759, %f776;
	mov.b32 	%r552, %f761;
	shfl.sync.down.b32	%r553|%p227, %r552, 2, 31, -1;
	mov.b32 	%f778, %r553;
	add.f32 	%f779, %f761, %f778;
	mov.b32 	%r554, %f763;
	shfl.sync.down.b32	%r555|%p228, %r554, 2, 31, -1;
	mov.b32 	%f780, %r555;
	add.f32 	%f781, %f763, %f780;
	mov.b32 	%r556, %f765;
	shfl.sync.down.b32	%r557|%p229, %r556, 2, 31, -1;
	mov.b32 	%f782, %r557;
	add.f32 	%f783, %f765, %f782;
	mov.b32 	%r558, %f767;
	shfl.sync.down.b32	%r559|%p230, %r558, 2, 31, -1;
	mov.b32 	%f784, %r559;
	add.f32 	%f785, %f767, %f784;
	mov.b32 	%r560, %f769;
	shfl.sync.down.b32	%r561|%p231, %r560, 1, 31, -1;
	mov.b32 	%f786, %r561;
	add.f32 	%f267, %f769, %f786;
	mov.b32 	%r562, %f771;
	shfl.sync.down.b32	%r563|%p232, %r562, 1, 31, -1;
	mov.b32 	%f787, %r563;
	add.f32 	%f268, %f771, %f787;
	mov.b32 	%r564, %f773;
	shfl.sync.down.b32	%r565|%p233, %r564, 1, 31, -1;
	mov.b32 	%f788, %r565;
	add.f32 	%f269, %f773, %f788;
	mov.b32 	%r566, %f775;
	shfl.sync.down.b32	%r567|%p234, %r566, 1, 31, -1;
	mov.b32 	%f789, %r567;
	add.f32 	%f270, %f775, %f789;
	mov.b32 	%r568, %f777;
	shfl.sync.down.b32	%r569|%p235, %r568, 1, 31, -1;
	mov.b32 	%f790, %r569;
	add.f32 	%f271, %f777, %f790;
	mov.b32 	%r570, %f779;
	shfl.sync.down.b32	%r571|%p236, %r570, 1, 31, -1;
	mov.b32 	%f791, %r571;
	add.f32 	%f272, %f779, %f791;
	mov.b32 	%r572, %f781;
	shfl.sync.down.b32	%r573|%p237, %r572, 1, 31, -1;
	mov.b32 	%f792, %r573;
	add.f32 	%f273, %f781, %f792;
	mov.b32 	%r574, %f783;
	shfl.sync.down.b32	%r575|%p238, %r574, 1, 31, -1;
	mov.b32 	%f793, %r575;
	add.f32 	%f274, %f783, %f793;
	mov.b32 	%r576, %f785;
	shfl.sync.down.b32	%r577|%p239, %r576, 1, 31, -1;
	mov.b32 	%f794, %r577;
	add.f32 	%f275, %f785, %f794;
	@%p194 bra 	$L__BB1_99;
	ld.param.u64 	%rd203, [_Z40fused_tensor_prods_example_backward_kerniiiiiiiiiiPKfS0_S0_S0_S0_S0_S0_S0_S0_S0_S0_S0_S0_S0_S0_S0_S0_S0_S0_S0_S0_PfS1_S1__param_33];
	add.f32 	%f795, %f908, %f267;
	add.f32 	%f796, %f909, %f268;
	add.f32 	%f797, %f910, %f269;
	add.f32 	%f798, %f911, %f270;
	add.f32 	%f799, %f912, %f271;
	add.f32 	%f800, %f913, %f272;
	add.f32 	%f801, %f914, %f273;
	add.f32 	%f802, %f915, %f274;
	add.f32 	%f803, %f916, %f275;
	add.s32 	%r578, %r611, %r84;
	mul.lo.s32 	%r579, %r578, 9;
	cvta.to.global.u64 	%rd182, %rd203;
	mul.wide.s32 	%rd183, %r579, 4;
	add.s64 	%rd184, %rd182, %rd183;
	st.global.f32 	[%rd184], %f795;
	st.global.f32 	[%rd184+4], %f796;
	st.global.f32 	[%rd184+8], %f797;
	st.global.f32 	[%rd184+12], %f798;
	st.global.f32 	[%rd184+16], %f799;
	st.global.f32 	[%rd184+20], %f800;
	st.global.f32 	[%rd184+24], %f801;
	st.global.f32 	[%rd184+28], %f802;
	st.global.f32 	[%rd184+32], %f803;
$L__BB1_99:
	add.s32 	%r611, %r611, %r20;
	setp.lt.s32 	%p240, %r611, %r132;
	@%p240 bra 	$L__BB1_83;
$L__BB1_100:
	mov.u32 	%r580, %nctaid.x;
	add.s32 	%r583, %r583, %r580;
	setp.lt.s32 	%p241, %r583, %r128;
	@%p241 bra 	$L__BB1_2;
$L__BB1_101:
	ret;

}
	// .globl	_Z40fused_tensor_prods_example_backleft_kerniiiiiPKfS0_S0_S0_S0_S0_S0_S0_S0_S0_S0_S0_S0_S0_S0_PfS1_S1_S1_S1_S1_S1_S1_S1_
.visible .entry _Z40fused_tensor_prods_example_backleft_kerniiiiiPKfS0_S0_S0_S0_S0_S0_S0_S0_S0_S0_S0_S0_S0_S0_PfS1_S1_S1_S1_S1_S1_S1_S1_(
	.param .u32 _Z40fused_tensor_prods_example_backleft_kerniiiiiPKfS0_S0_S0_S0_S0_S0_S0_S0_S0_S0_S0_S0_S0_S0_PfS1_S1_S1_S1_S1_S1_S1_S1__param_0,
	.param .u32 _Z40fused_tensor_prods_example_backleft_kerniiiiiPKfS0_S0_S0_S0_S0_S0_S0_S0_S0_S0_S0_S0_S0_S0_PfS1_S1_S1_S1_S1_S1_S1_S1__param_1,
	.param .u32 _Z40fused_tensor_prods_example_backleft_kerniiiiiPKfS0_S0_S0_S0_S0_S0_S0_S0_S0_S0_S0_S0_S0_S0_PfS1_S1_S1_S1_S1_S1_S1_S1__param_2,
	.param .u32 _Z40fused_tensor_prods_example_backleft_kerniiiiiPKfS0_S0_S0_S0_S0_S0_S0_S0_S0_S0_S0_S0_S0_S0_PfS1_S1_S1_S1_S1_S1_S1_S1__param_3,
	.param .u32 _Z40fused_tensor_prods_example_backleft_kerniiiiiPKfS0_S0_S0_S0_S0_S0_S0_S0_S0_S0_S0_S0_S0_S0_PfS1_S1_S1_S1_S1_S1_S1_S1__param_4,
	.param .u64 .ptr .align 1 _Z40fused_tensor_prods_example_backleft_kerniiiiiPKfS0_S0_S0_S0_S0_S0_S0_S0_S0_S0_S0_S0_S0_S0_PfS1_S1_S1_S1_S1_S1_S1_S1__param_5,
	.param .u64 .ptr .align 1 _Z40fused_tensor_prods_example_backleft_kerniiiiiPKfS0_S0_S0_S0_S0_S0_S0_S0_S0_S0_S0_S0_S0_S0_PfS1_S1_S1_S1_S1_S1_S1_S1__param_6,
	.param .u64 .ptr .align 1 _Z40fused_tensor_prods_example_backleft_kerniiiiiPKfS0_S0_S0_S0_S0_S0_S0_S0_S0_S0_S0_S0_S0_S0_PfS1_S1_S1_S1_S1_S1_S1_S1__param_7,
	.param .u64 .ptr .align 1 _Z40fused_tensor_prods_example_backleft_kerniiiiiPKfS0_S0_S0_S0_S0_S0_S0_S0_S0_S0_S0_S0_S0_S0_PfS1_S1_S1_S1_S1_S1_S1_S1__param_8,
	.param .u64 .ptr .align 1 _Z40fused_tensor_prods_example_backleft_kerniiiiiPKfS0_S0_S0_S0_S0_S0_S0_S0_S0_S0_S0_S0_S0_S0_PfS1_S1_S1_S1_S1_S1_S1_S1__param_9,
	.param .u64 .ptr .align 1 _Z40fused_tensor_prods_example_backleft_kerniiiiiPKfS0_S0_S0_S0_S0_S0_S0_S0_S0_S0_S0_S0_S0_S0_PfS1_S1_S1_S1_S1_S1_S1_S1__param_10,
	.param .u64 .ptr .align 1 _Z40fused_tensor_prods_example_backleft_kerniiiiiPKfS0_S0_S0_S0_S0_S0_S0_S0_S0_S0_S0_S0_S0_S0_PfS1_S1_S1_S1_S1_S1_S1_S1__param_11,
	.param .u64 .ptr .align 1 _Z40fused_tensor_prods_example_backleft_kerniiiiiPKfS0_S0_S0_S0_S0_S0_S0_S0_S0_S0_S0_S0_S0_S0_PfS1_S1_S1_S1_S1_S1_S1_S1__param_12,
	.param .u64 .ptr .align 1 _Z40fused_tensor_prods_example_backleft_kerniiiiiPKfS0_S0_S0_S0_S0_S0_S0_S0_S0_S0_S0_S0_S0_S0_PfS1_S1_S1_S1_S1_S1_S1_S1__param_13,
	.param .u64 .ptr .align 1 _Z40fused_tensor_prods_example_backleft_kerniiiiiPKfS0_S0_S0_S0_S0_S0_S0_S0_S0_S0_S0_S0_S0_S0_PfS1_S1_S1_S1_S1_S1_S1_S1__param_14,
	.param .u64 .ptr .align 1 _Z40fused_tensor_prods_example_backleft_kerniiiiiPKfS0_S0_S0_S0_S0_S0_S0_S0_S0_S0_S0_S0_S0_S0_PfS1_S1_S1_S1_S1_S1_S1_S1__param_15,
	.param .u64 .ptr .align 1 _Z40fused_tensor_prods_example_backleft_kerniiiiiPKfS0_S0_S0_S0_S0_S0_S0_S0_S0_S0_S0_S0_S0_S0_PfS1_S1_S1_S1_S1_S1_S1_S1__param_16,
	.param .u64 .ptr .align 1 _Z40fused_tensor_prods_example_backleft_kerniiiiiPKfS0_S0_S0_S0_S0_S0_S0_S0_S0_S0_S0_S0_S0_S0_PfS1_S1_S1_S1_S1_S1_S1_S1__param_17,
	.param .u64 .ptr .align 1 _Z40fused_tensor_prods_example_backleft_kerniiiiiPKfS0_S0_S0_S0_S0_S0_S0_S0_S0_S0_S0_S0_S0_S0_PfS1_S1_S1_S1_S1_S1_S1_S1__param_18,
	.param .u64 .ptr .align 1 _Z40fused_tensor_prods_example_backleft_kerniiiiiPKfS0_S0_S0_S0_S0_S0_S0_S0_S0_S0_S0_S0_S0_S0_PfS1_S1_S1_S1_S1_S1_S1_S1__param_19,
	.param .u64 .ptr .align 1 _Z40fused_tensor_prods_example_backleft_kerniiiiiPKfS0_S0_S0_S0_S0_S0_S0_S0_S0_S0_S0_S0_S0_S0_PfS1_S1_S1_S1_S1_S1_S1_S1__param_20,
	.param .u64 .ptr .align 1 _Z40fused_tensor_prods_example_backleft_kerniiiiiPKfS0_S0_S0_S0_S0_S0_S0_S0_S0_S0_S0_S0_S0_S0_PfS1_S1_S1_S1_S1_S1_S1_S1__param_21,
	.param .u64 .ptr .align 1 _Z40fused_tensor_prods_example_backleft_kerniiiiiPKfS0_S0_S0_S0_S0_S0_S0_S0_S0_S0_S0_S0_S0_S0_PfS1_S1_S1_S1_S1_S1_S1_S1__param_22,
	.param .u64 .ptr .align 1 _Z40fused_tensor_prods_example_backleft_kerniiiiiPKfS0_S0_S0_S0_S0_S0_S0_S0_S0_S0_S0_S0_S0_S0_PfS1_S1_S1_S1_S1_S1_S1_S1__param_23,
	.param .u64 .ptr .align 1 _Z40fused_tensor_prods_example_backleft_kerniiiiiPKfS0_S0_S0_S0_S0_S0_S0_S0_S0_S0_S0_S0_S0_S0_PfS1_S1_S1_S1_S1_S1_S1_S1__param_24,
	.param .u64 .ptr .align 1 _Z40fused_tensor_prods_example_backleft_kerniiiiiPKfS0_S0_S0_S0_S0_S0_S0_S0_S0_S0_S0_S0_S0_S0_PfS1_S1_S1_S1_S1_S1_S1_S1__param_25,
	.param .u64 .ptr .align 1 _Z40fused_tensor_prods_example_backleft_kerniiiiiPKfS0_S0_S0_S0_S0_S0_S0_S0_S0_S0_S0_S0_S0_S0_PfS1_S1_S1_S1_S1_S1_S1_S1__param_26,
	.param .u64 .ptr .align 1 _Z40fused_tensor_prods_example_backleft_kerniiiiiPKfS0_S0_S0_S0_S0_S0_S0_S0_S0_S0_S0_S0_S0_S0_PfS1_S1_S1_S1_S1_S1_S1_S1__param_27,
	.param .u64 .ptr .align 1 _Z40fused_tensor_prods_example_backleft_kerniiiiiPKfS0_S0_S0_S0_S0_S0_S0_S0_S0_S0_S0_S0_S0_S0_PfS1_S1_S1_S1_S1_S1_S1_S1__param_28
)
{
	.reg .pred 	%p<313>;
	.reg .b32 	%r<898>;
	.reg .b32 	%f<1960>;
	.reg .b64 	%rd<360>;

	ld.param.u32 	%r119, [_Z40fused_tensor_prods_example_backleft_kerniiiiiPKfS0_S0_S0_S0_S0_S0_S0_S0_S0_S0_S0_S0_S0_S0_PfS1_S1_S1_S1_S1_S1_S1_S1__param_0];
	ld.param.u32 	%r120, [_Z40fused_tensor_prods_example_backleft_kerniiiiiPKfS0_S0_S0_S0_S0_S0_S0_S0_S0_S0_S0_S0_S0_S0_PfS1_S1_S1_S1_S1_S1_S1_S1__param_1];
	ld.param.u32 	%r121, [_Z40fused_tensor_prods_example_backleft_kerniiiiiPKfS0_S0_S0_S0_S0_S0_S0_S0_S0_S0_S0_S0_S0_S0_PfS1_S1_S1_S1_S1_S1_S1_S1__param_2];
	ld.param.u32 	%r122, [_Z40fused_tensor_prods_example_backleft_kerniiiiiPKfS0_S0_S0_S0_S0_S0_S0_S0_S0_S0_S0_S0_S0_S0_PfS1_S1_S1_S1_S1_S1_S1_S1__param_3];
	ld.param.u32 	%r123, [_Z40fused_tensor_prods_example_backleft_kerniiiiiPKfS0_S0_S0_S0_S0_S0_S0_S0_S0_S0_S0_S0_S0_S0_PfS1_S1_S1_S1_S1_S1_S1_S1__param_4];
	ld.param.u64 	%rd28, [_Z40fused_tensor_prods_example_backleft_kerniiiiiPKfS0_S0_S0_S0_S0_S0_S0_S0_S0_S0_S0_S0_S0_S0_PfS1_S1_S1_S1_S1_S1_S1_S1__param_6];
	ld.param.u64 	%rd29, [_Z40fused_tensor_prods_example_backleft_kerniiiiiPKfS0_S0_S0_S0_S0_S0_S0_S0_S0_S0_S0_S0_S0_S0_PfS1_S1_S1_S1_S1_S1_S1_S1__param_8];
	ld.param.u64 	%rd30, [_Z40fused_tensor_prods_example_backleft_kerniiiiiPKfS0_S0_S0_S0_S0_S0_S0_S0_S0_S0_S0_S0_S0_S0_PfS1_S1_S1_S1_S1_S1_S1_S1__param_9];
	ld.param.u64 	%rd31, [_Z40fused_tensor_prods_example_backleft_kerniiiiiPKfS0_S0_S0_S0_S0_S0_S0_S0_S0_S0_S0_S0_S0_S0_PfS1_S1_S1_S1_S1_S1_S1_S1__param_10];
	ld.param.u64 	%rd32, [_Z40fused_tensor_prods_example_backleft_kerniiiiiPKfS0_S0_S0_S0_S0_S0_S0_S0_S0_S0_S0_S0_S0_S0_PfS1_S1_S1_S1_S1_S1_S1_S1__param_11];
	ld.param.u64 	%rd33, [_Z40fused_tensor_prods_example_backleft_kerniiiiiPKfS0_S0_S0_S0_S0_S0_S0_S0_S0_S0_S0_S0_S0_S0_PfS1_S1_S1_S1_S1_S1_S1_S1__param_12];
	ld.param.u64 	%rd34, [_Z40fused_tensor_prods_example_backleft_kerniiiiiPKfS0_S0_S0_S0_S0_S0_S0_S0_S0_S0_S0_S0_S0_S0_PfS1_S1_S1_S1_S1_S1_S1_S1__param_13];
	ld.param.u64 	%rd35, [_Z40fused_tensor_prods_example_backleft_kerniiiiiPKfS0_S0_S0_S0_S0_S0_S0_S0_S0_S0_S0_S0_S0_S0_PfS1_S1_S1_S1_S1_S1_S1_S1__param_14];
	ld.param.u64 	%rd36, [_Z40fused_tensor_prods_example_backleft_kerniiiiiPKfS0_S0_S0_S0_S0_S0_S0_S0_S0_S0_S0_S0_S0_S0_PfS1_S1_S1_S1_S1_S1_S1_S1__param_15];
	ld.param.u64 	%rd37, [_Z40fused_tensor_prods_example_backleft_kerniiiiiPKfS0_S0_S0_S0_S0_S0_S0_S0_S0_S0_S0_S0_S0_S0_PfS1_S1_S1_S1_S1_S1_S1_S1__param_17];
	ld.param.u64 	%rd38, [_Z40fused_tensor_prods_example_backleft_kerniiiiiPKfS0_S0_S0_S0_S0_S0_S0_S0_S0_S0_S0_S0_S0_S0_PfS1_S1_S1_S1_S1_S1_S1_S1__param_18];
	cvta.to.global.u64 	%rd1, %rd32;
	cvta.to.global.u64 	%rd2, %rd33;
	cvta.to.global.u64 	%rd3, %rd34;
	cvta.to.global.u64 	%rd4, %rd35;
	cvta.to.global.u64 	%rd5, %rd36;
	cvta.to.global.u64 	%rd6, %rd29;
	cvta.to.global.u64 	%rd7, %rd37;
	cvta.to.global.u64 	%rd8, %rd38;
	cvta.to.global.u64 	%rd9, %rd30;
	cvta.to.global.u64 	%rd10, %rd31;
	cvta.to.global.u64 	%rd11, %rd28;
	mov.u32 	%r854, %ctaid.x;
	setp.ge.s32 	%p1, %r854, %r119;
	@%p1 bra 	$L__BB2_118;
	ld.param.u64 	%rd350, [_Z40fused_tensor_prods_example_backleft_kerniiiiiPKfS0_S0_S0_S0_S0_S0_S0_S0_S0_S0_S0_S0_S0_S0_PfS1_S1_S1_S1_S1_S1_S1_S1__param_19];
	ld.param.u64 	%rd349, [_Z40fused_tensor_prods_example_backleft_kerniiiiiPKfS0_S0_S0_S0_S0_S0_S0_S0_S0_S0_S0_S0_S0_S0_PfS1_S1_S1_S1_S1_S1_S1_S1__param_16];
	mov.u32 	%r2, %tid.x;
	mov.u32 	%r3, %ntid.y;
	mov.u32 	%r4, %tid.y;
	mov.u32 	%r5, %ntid.x;
	and.b32  	%r6, %r121, 7;
	and.b32  	%r7, %r121, 3;
	add.s32 	%r8, %r122, -1;
	and.b32  	%r9, %r122, 3;
	and.b32  	%r10, %r121, 2147483640;
	and.b32  	%r11, %r122, 2147483644;
	and.b32  	%r12, %r121, 2147483644;
	mul.lo.s32 	%r124, %r3, %r121;
	shl.b32 	%r13, %r124, 3;
	cvta.to.global.u64 	%rd12, %rd350;
	cvta.to.global.u64 	%rd13, %rd349;
$L__BB2_2:
	ld.param.u64 	%rd346, [_Z40fused_tensor_prods_example_backleft_kerniiiiiPKfS0_S0_S0_S0_S0_S0_S0_S0_S0_S0_S0_S0_S0_S0_PfS1_S1_S1_S1_S1_S1_S1_S1__param_5];
	add.s32 	%r15, %r121, -1;
	and.b32  	%r16, %r121, 1;
	cvta.to.global.u64 	%rd14, %rd346;
	setp.ge.s32 	%p2, %r2, %r121;
	mov.f32 	%f1674, 0f00000000;
	@%p2 bra 	$L__BB2_16;
	mul.lo.s32 	%r17, %r854, %r121;
	mov.f32 	%f1674, 0f00000000;
	mov.u32 	%r855, %r2;
$L__BB2_4:
	setp.lt.u32 	%p3, %r15, 7;
	add.s32 	%r126, %r855, %r17;
	mul.wide.s32 	%rd39, %r126, 4;
	add.s64 	%rd40, %rd14, %rd39;
	ld.global.f32 	%f2, [%rd40];
	mov.b32 	%r867, 0;
	@%p3 bra 	$L__BB2_7;
	and.b32  	%r127, %r121, 2147483640;
	neg.s32 	%r865, %r127;
	add.s32 	%r128, %r4, %r3;
	mad.lo.s32 	%r864, %r121, %r128, %r855;
	shl.b32 	%r129, %r3, 1;
	add.s32 	%r130, %r4, %r129;
	mad.lo.s32 	%r863, %r121, %r130, %r855;
	mad.lo.s32 	%r131, %r3, 3, %r4;
	mad.lo.s32 	%r862, %r121, %r131, %r855;
	shl.b32 	%r132, %r3, 2;
	add.s32 	%r133, %r4, %r132;
	mad.lo.s32 	%r861, %r121, %r133, %r855;
	mad.lo.s32 	%r134, %r3, 5, %r4;
	mad.lo.s32 	%r860, %r121, %r134, %r855;
	mad.lo.s32 	%r135, %r3, 6, %r4;
	mad.lo.s32 	%r859, %r121, %r135, %r855;
	mad.lo.s32 	%r136, %r3, 7, %r4;
	mad.lo.s32 	%r858, %r121, %r136, %r855;
	mad.lo.s32 	%r857, %r4, %r121, %r855;
	mov.u32 	%r856, %r17;
$L__BB2_6:
	.pragma "nounroll";
	mul.wide.s32 	%rd41, %r856, 4;
	add.s64 	%rd42, %rd6, %rd41;
	ld.global.f32 	%f489, [%rd42];
	mul.f32 	%f490, %f2, %f489;
	mul.wide.u32 	%rd43, %r857, 4;
	add.s64 	%rd44, %rd1, %rd43;
	ld.global.f32 	%f491, [%rd44];
	fma.rn.f32 	%f492, %f491, %f490, %f1674;
	ld.global.f32 	%f493, [%rd42+4];
	mul.f32 	%f494, %f2, %f493;
	mul.wide.u32 	%rd45, %r864, 4;
	add.s64 	%rd46, %rd1, %rd45;
	ld.global.f32 	%f495, [%rd46];
	fma.rn.f32 	%f496, %f495, %f494, %f492;
	ld.global.f32 	%f497, [%rd42+8];
	mul.f32 	%f498, %f2, %f497;
	mul.wide.u32 	%rd47, %r863, 4;
	add.s64 	%rd48, %rd1, %rd47;
	ld.global.f32 	%f499, [%rd48];
	fma.rn.f32 	%f500, %f499, %f498, %f496;
	ld.global.f32 	%f501, [%rd42+12];
	mul.f32 	%f502, %f2, %f501;
	mul.wide.u32 	%rd49, %r862, 4;
	add.s64 	%rd50, %rd1, %rd49;
	ld.global.f32 	%f503, [%rd50];
	fma.rn.f32 	%f504, %f503, %f502, %f500;
	ld.global.f32 	%f505, [%rd42+16];
	mul.f32 	%f506, %f2, %f505;
	mul.wide.u32 	%rd51, %r861, 4;
	add.s64 	%rd52, %rd1, %rd51;
	ld.global.f32 	%f507, [%rd52];
	fma.rn.f32 	%f508, %f507, %f506, %f504;
	ld.global.f32 	%f509, [%rd42+20];
	mul.f32 	%f510, %f2, %f509;
	mul.wide.u32 	%rd53, %r860, 4;
	add.s64 	%rd54, %rd1, %rd53;
	ld.global.f32 	%f511, [%rd54];
	fma.rn.f32 	%f512, %f511, %f510, %f508;
	ld.global.f32 	%f513, [%rd42+24];
	mul.f32 	%f514, %f2, %f513;
	mul.wide.u32 	%rd55, %r859, 4;
	add.s64 	%rd56, %rd1, %rd55;
	ld.global.f32 	%f515, [%rd56];
	fma.rn.f32 	%f516, %f515, %f514, %f512;
	ld.global.f32 	%f517, [%rd42+28];
	mul.f32 	%f518, %f2, %f517;
	mul.wide.u32 	%rd57, %r858, 4;
	add.s64 	%rd58, %rd1, %rd57;
	ld.global.f32 	%f519, [%rd58];
	fma.rn.f32 	%f1674, %f519, %f518, %f516;
	add.s32 	%r865, %r865, 8;
	add.s32 	%r864, %r864, %r13;
	add.s32 	%r863, %r863, %r13;
	add.s32 	%r862, %r862, %r13;
	add.s32 	%r861, %r861, %r13;
	add.s32 	%r860, %r860, %r13;
	add.s32 	%r859, %r859, %r13;
	add.s32 	%r858, %r858, %r13;
	add.s32 	%r857, %r857, %r13;
	add.s32 	%r856, %r856, 8;
	setp.ne.s32 	%p4, %r865, 0;
	mov.u32 	%r867, %r10;
	@%p4 bra 	$L__BB2_6;
$L__BB2_7:
	setp.eq.s32 	%p5, %r6, 0;
	@%p5 bra 	$L__BB2_15;
	add.s32 	%r137, %r6, -1;
	setp.lt.u32 	%p6, %r137, 3;
	@%p6 bra 	$L__BB2_10;
	add.s32 	%r138, %r867, %r17;
	mul.wide.s32 	%rd59, %r138, 4;
	add.s64 	%rd60, %rd6, %rd59;
	ld.global.f32 	%f521, [%rd60];
	mul.f32 	%f522, %f2, %f521;
	mad.lo.s32 	%r139, %r867, %r3, %r4;
	mad.lo.s32 	%r140, %r139, %r121, %r855;
	mul.wide.u32 	%rd61, %r140, 4;
	add.s64 	%rd62, %rd1, %rd61;
	ld.global.f32 	%f523, [%rd62];
	fma.rn.f32 	%f524, %f523, %f522, %f1674;
	ld.global.f32 	%f525, [%rd60+4];
	mul.f32 	%f526, %f2, %f525;
	add.s32 	%r141, %r139, %r3;
	mad.lo.s32 	%r142, %r141, %r121, %r855;
	mul.wide.u32 	%rd63, %r142, 4;
	add.s64 	%rd64, %rd1, %rd63;
	ld.global.f32 	%f527, [%rd64];
	fma.rn.f32 	%f528, %f527, %f526, %f524;
	ld.global.f32 	%f529, [%rd60+8];
	mul.f32 	%f530, %f2, %f529;
	add.s32 	%r143, %r141, %r3;
	mad.lo.s32 	%r144, %r143, %r121, %r855;
	mul.wide.u32 	%rd65, %r144, 4;
	add.s64 	%rd66, %rd1, %rd65;
	ld.global.f32 	%f531, [%rd66];
	fma.rn.f32 	%f532, %f531, %f530, %f528;
	ld.global.f32 	%f533, [%rd60+12];
	mul.f32 	%f534, %f2, %f533;
	add.s32 	%r145, %r143, %r3;
	mad.lo.s32 	%r146, %r145, %r121, %r855;
	mul.wide.u32 	%rd67, %r146, 4;
	add.s64 	%rd68, %rd1, %rd67;
	ld.global.f32 	%f535, [%rd68];
	fma.rn.f32 	%f1674, %f535, %f534, %f532;
	add.s32 	%r867, %r867, 4;
$L__BB2_10:
	setp.eq.s32 	%p7, %r7, 0;
	@%p7 bra 	$L__BB2_15;
	setp.eq.s32 	%p8, %r7, 1;
	@%p8 bra 	$L__BB2_13;
	add.s32 	%r147, %r867, %r17;
	mul.wide.s32 	%rd69, %r147, 4;
	add.s64 	%rd70, %rd6, %rd69;
	ld.global.f32 	%f537, [%rd70];
	mul.f32 	%f538, %f2, %f537;
	mad.lo.s32 	%r148, %r867, %r3, %r4;
	mad.lo.s32 	%r149, %r148, %r121, %r855;
	mul.wide.u32 	%rd71, %r149, 4;
	add.s64 	%rd72, %rd1, %rd71;
	ld.global.f32 	%f539, [%rd72];
	fma.rn.f32 	%f540, %f539, %f538, %f1674;
	ld.global.f32 	%f541, [%rd70+4];
	mul.f32 	%f542, %f2, %f541;
	add.s32 	%r150, %r148, %r3;
	mad.lo.s32 	%r151, %r150, %r121, %r855;
	mul.wide.u32 	%rd73, %r151, 4;
	add.s64 	%rd74, %rd1, %rd73;
	ld.global.f32 	%f543, [%rd74];
	fma.rn.f32 	%f1674, %f543, %f542, %f540;
	add.s32 	%r867, %r867, 2;
$L__BB2_13:
	setp.eq.s32 	%p9, %r16, 0;
	@%p9 bra 	$L__BB2_15;
	add.s32 	%r152, %r867, %r17;
	mul.wide.s32 	%rd75, %r152, 4;
	add.s64 	%rd76, %rd6, %rd75;
	ld.global.f32 	%f544, [%rd76];
	mul.f32 	%f545, %f2, %f544;
	mad.lo.s32 	%r153, %r867, %r3, %r4;
	mad.lo.s32 	%r154, %r153, %r121, %r855;
	mul.wide.u32 	%rd77, %r154, 4;
	add.s64 	%rd78, %rd1, %rd77;
	ld.global.f32 	%f546, [%rd78];
	fma.rn.f32 	%f1674, %f546, %f545, %f1674;
$L__BB2_15:
	add.s32 	%r855, %r855, %r5;
	setp.lt.s32 	%p10, %r855, %r121;
	@%p10 bra 	$L__BB2_4;
$L__BB2_16:
	setp.ne.s32 	%p11, %r2, 0;
	mov.b32 	%r155, %f1674;
	shfl.sync.down.b32	%r156|%p12, %r155, 16, 31, -1;
	mov.b32 	%f547, %r156;
	add.f32 	%f548, %f1674, %f547;
	mov.b32 	%r157, %f548;
	shfl.sync.down.b32	%r158|%p13, %r157, 8, 31, -1;
	mov.b32 	%f549, %r158;
	add.f32 	%f550, %f548, %f549;
	mov.b32 	%r159, %f550;
	shfl.sync.down.b32	%r160|%p14, %r159, 4, 31, -1;
	mov.b32 	%f551, %r160;
	add.f32 	%f552, %f550, %f551;
	mov.b32 	%r161, %f552;
	shfl.sync.down.b32	%r162|%p15, %r161, 2, 31, -1;
	mov.b32 	%f553, %r162;
	add.f32 	%f554, %f552, %f553;
	mov.b32 	%r163, %f554;
	shfl.sync.down.b32	%r164|%p16, %r163, 1, 31, -1;
	mov.b32 	%f555, %r164;
	add.f32 	%f16, %f554, %f555;
	@%p11 bra 	$L__BB2_18;
	ld.param.u64 	%rd351, [_Z40fused_tensor_prods_example_backleft_kerniiiiiPKfS0_S0_S0_S0_S0_S0_S0_S0_S0_S0_S0_S0_S0_S0_PfS1_S1_S1_S1_S1_S1_S1_S1__param_20];
	mad.lo.s32 	%r165, %r854, %r120, %r4;
	cvta.to.global.u64 	%rd79, %rd351;
	mul.wide.u32 	%rd80, %r165, 4;
	add.s64 	%rd81, %rd79, %rd80;
	st.global.f32 	[%rd81], %f16;
$L__BB2_18:
	and.b32  	%r54, %r122, 1;
	add.s32 	%r55, %r9, -1;
	setp.ge.s32 	%p17, %r2, %r122;
	mov.f32 	%f1682, 0f00000000;
	@%p17 bra 	$L__BB2_29;
	mul.lo.s32 	%r56, %r854, %r122;
	mov.f32 	%f1682, 0f00000000;
	mov.u32 	%r869, %r2;
$L__BB2_20:
	setp.lt.u32 	%p18, %r8, 3;
	add.s32 	%r167, %r869, %r56;
	mul.lo.s32 	%r168, %r167, 3;
	mul.wide.s32 	%rd82, %r168, 4;
	add.s64 	%rd83, %rd11, %rd82;
	ld.global.f32 	%f18, [%rd83];
	ld.global.f32 	%f19, [%rd83+4];
	ld.global.f32 	%f20, [%rd83+8];
	mov.b32 	%r872, 0;
	@%p18 bra 	$L__BB2_23;
	mov.b32 	%r870, 0;
$L__BB2_22:
	.pragma "nounroll";
	add.s32 	%r170, %r870, %r56;
	mul.lo.s32 	%r171, %r170, 3;
	mul.wide.s32 	%rd84, %r171, 4;
	add.s64 	%rd85, %rd9, %rd84;
	ld.global.f32 	%f559, [%rd85];
	ld.global.f32 	%f560, [%rd85+4];
	mul.f32 	%f561, %f19, %f560;
	fma.rn.f32 	%f562, %f18, %f559, %f561;
	ld.global.f32 	%f563, [%rd85+8];
	fma.rn.f32 	%f564, %f20, %f563, %f562;
	mad.lo.s32 	%r172, %r870, %r3, %r4;
	mad.lo.s32 	%r173, %r172, %r122, %r869;
	mul.wide.u32 	%rd86, %r173, 4;
	add.s64 	%rd87, %rd2, %rd86;
	ld.global.f32 	%f565, [%rd87];
	fma.rn.f32 	%f566, %f565, %f564, %f1682;
	ld.global.f32 	%f567, [%rd85+12];
	ld.global.f32 	%f568, [%rd85+16];
	mul.f32 	%f569, %f19, %f568;
	fma.rn.f32 	%f570, %f18, %f567, %f569;
	ld.global.f32 	%f571, [%rd85+20];
	fma.rn.f32 	%f572, %f20, %f571, %f570;
	add.s32 	%r174, %r172, %r3;
	mad.lo.s32 	%r175, %r174, %r122, %r869;
	mul.wide.u32 	%rd88, %r175, 4;
	add.s64 	%rd89, %rd2, %rd88;
	ld.global.f32 	%f573, [%rd89];
	fma.rn.f32 	%f574, %f573, %f572, %f566;
	ld.global.f32 	%f575, [%rd85+24];
	ld.global.f32 	%f576, [%rd85+28];
	mul.f32 	%f577, %f19, %f576;
	fma.rn.f32 	%f578, %f18, %f575, %f577;
	ld.global.f32 	%f579, [%rd85+32];
	fma.rn.f32 	%f580, %f20, %f579, %f578;
	add.s32 	%r176, %r174, %r3;
	mad.lo.s32 	%r177, %r176, %r122, %r869;
	mul.wide.u32 	%rd90, %r177, 4;
	add.s64 	%rd91, %rd2, %rd90;
	ld.global.f32 	%f581, [%rd91];
	fma.rn.f32 	%f582, %f581, %f580, %f574;
	ld.global.f32 	%f583, [%rd85+36];
	ld.global.f32 	%f584, [%rd85+40];
	mul.f32 	%f585, %f19, %f584;
	fma.rn.f32 	%f586, %f18, %f583, %f585;
	ld.global.f32 	%f587, [%rd85+44];
	fma.rn.f32 	%f588, %f20, %f587, %f586;
	add.s32 	%r178, %r176, %r3;
	mad.lo.s32 	%r179, %r178, %r122, %r869;
	mul.wide.u32 	%rd92, %r179, 4;
	add.s64 	%rd93, %rd2, %rd92;
	ld.global.f32 	%f589, [%rd93];
	fma.rn.f32 	%f1682, %f589, %f588, %f582;
	add.s32 	%r870, %r870, 4;
	setp.ne.s32 	%p19, %r870, %r11;
	mov.u32 	%r872, %r11;
	@%p19 bra 	$L__BB2_22;
$L__BB2_23:
	setp.eq.s32 	%p20, %r9, 0;
	@%p20 bra 	$L__BB2_28;
	setp.eq.s32 	%p21, %r55, 0;
	@%p21 bra 	$L__BB2_26;
	add.s32 	%r180, %r872, %r56;
	mul.lo.s32 	%r181, %r180, 3;
	mul.wide.s32 	%rd94, %r181, 4;
	add.s64 	%rd95, %rd9, %rd94;
	ld.global.f32 	%f591, [%rd95];
	ld.global.f32 	%f592, [%rd95+4];
	mul.f32 	%f593, %f19, %f592;
	fma.rn.f32 	%f594, %f18, %f591, %f593;
	ld.global.f32 	%f595, [%rd95+8];
	fma.rn.f32 	%f596, %f20, %f595, %f594;
	mad.lo.s32 	%r182, %r872, %r3, %r4;
	mad.lo.s32 	%r183, %r182, %r122, %r869;
	mul.wide.u32 	%rd96, %r183, 4;
	add.s64 	%rd97, %rd2, %rd96;
	ld.global.f32 	%f597, [%rd97];
	fma.rn.f32 	%f598, %f597, %f596, %f1682;
	ld.global.f32 	%f599, [%rd95+12];
	ld.global.f32 	%f600, [%rd95+16];
	mul.f32 	%f601, %f19, %f600;
	fma.rn.f32 	%f602, %f18, %f599, %f601;
	ld.global.f32 	%f603, [%rd95+20];
	fma.rn.f32 	%f604, %f20, %f603, %f602;
	add.s32 	%r184, %r182, %r3;
	mad.lo.s32 	%r185, %r184, %r122, %r869;
	mul.wide.u32 	%rd98, %r185, 4;
	add.s64 	%rd99, %rd2, %rd98;
	ld.global.f32 	%f605, [%rd99];
	fma.rn.f32 	%f1682, %f605, %f604, %f598;
	add.s32 	%r872, %r872, 2;
$L__BB2_26:
	setp.eq.s32 	%p22, %r54, 0;
	@%p22 bra 	$L__BB2_28;
	add.s32 	%r186, %r872, %r56;
	mul.lo.s32 	%r187, %r186, 3;
	mul.wide.s32 	%rd100, %r187, 4;
	add.s64 	%rd101, %rd9, %rd100;
	ld.global.f32 	%f606, [%rd101];
	ld.global.f32 	%f607, [%rd101+4];
	mul.f32 	%f608, %f19, %f607;
	fma.rn.f32 	%f609, %f18, %f606, %f608;
	ld.global.f32 	%f610, [%rd101+8];
	fma.rn.f32 	%f611, %f20, %f610, %f609;
	mad.lo.s32 	%r188, %r872, %r3, %r4;
	mad.lo.s32 	%r189, %r188, %r122, %r869;
	mul.wide.u32 	%rd102, %r189, 4;
	add.s64 	%rd103, %rd2, %rd102;
	ld.global.f32 	%f612, [%rd103];
	fma.rn.f32 	%f1682, %f612, %f611, %f1682;
$L__BB2_28:
	add.s32 	%r869, %r869, %r5;
	setp.lt.s32 	%p23, %r869, %r122;
	@%p23 bra 	$L__BB2_20;
$L__BB2_29:
	setp.ne.s32 	%p24, %r2, 0;
	mov.b32 	%r190, %f1682;
	shfl.sync.down.b32	%r191|%p25, %r190, 16, 31, -1;
	mov.b32 	%f613, %r191;
	add.f32 	%f614, %f1682, %f613;
	mov.b32 	%r192, %f614;
	shfl.sync.down.b32	%r193|%p26, %r192, 8, 31, -1;
	mov.b32 	%f615, %r193;
	add.f32 	%f616, %f614, %f615;
	mov.b32 	%r194, %f616;
	shfl.sync.down.b32	%r195|%p27, %r194, 4, 31, -1;
	mov.b32 	%f617, %r195;
	add.f32 	%f618, %f616, %f617;
	mov.b32 	%r196, %f618;
	shfl.sync.down.b32	%r197|%p28, %r196, 2, 31, -1;
	mov.b32 	%f619, %r197;
	add.f32 	%f620, %f618, %f619;
	mov.b32 	%r198, %f620;
	shfl.sync.down.b32	%r199|%p29, %r198, 1, 31, -1;
	mov.b32 	%f621, %r199;
	add.f32 	%f31, %f620, %f621;
	@%p24 bra 	$L__BB2_31;
	ld.param.u64 	%rd352, [_Z40fused_tensor_prods_example_backleft_kerniiiiiPKfS0_S0_S0_S0_S0_S0_S0_S0_S0_S0_S0_S0_S0_S0_PfS1_S1_S1_S1_S1_S1_S1_S1__param_21];
	mad.lo.s32 	%r200, %r854, %r120, %r4;
	cvta.to.global.u64 	%rd104, %rd352;
	mul.wide.u32 	%rd105, %r200, 4;
	add.s64 	%rd106, %rd104, %rd105;
	st.global.f32 	[%rd106], %f31;
$L__BB2_31:
	setp.ge.s32 	%p30, %r2, %r121;
	mov.f32 	%f1704, 0f00000000;
	mov.f32 	%f1703, 0f00000000;
	mov.f32 	%f1702, 0f00000000;
	@%p30 bra 	$L__BB2_43;
	setp.lt.s32 	%p31, %r122, 1;
	mul.lo.s32 	%r64, %r854, %r122;
	@%p31 bra 	$L__BB2_43;
	mul.lo.s32 	%r65, %r854, %r121;
	mov.f32 	%f1702, 0f00000000;
	mov.u32 	%r873, %r2;
	mov.f32 	%f1703, %f1702;
	mov.f32 	%f1704, %f1702;
$L__BB2_34:
	setp.lt.u32 	%p32, %r8, 3;
	add.s32 	%r202, %r873, %r65;
	mul.wide.s32 	%rd107, %r202, 4;
	add.s64 	%rd108, %rd14, %rd107;
	ld.global.f32 	%f35, [%rd108];
	mov.b32 	%r876, 0;
	@%p32 bra 	$L__BB2_37;
	mov.b32 	%r874, 0;
$L__BB2_36:
	.pragma "nounroll";
	add.s32 	%r204, %r874, %r64;
	mul.lo.s32 	%r205, %r204, 3;
	mul.wide.s32 	%rd109, %r205, 4;
	add.s64 	%rd110, %rd9, %rd109;
	ld.global.f32 	%f626, [%rd110];
	mul.f32 	%f627, %f35, %f626;
	ld.global.f32 	%f628, [%rd110+4];
	mul.f32 	%f629, %f35, %f628;
	ld.global.f32 	%f630, [%rd110+8];
	mul.f32 	%f631, %f35, %f630;
	mad.lo.s32 	%r206, %r874, %r3, %r4;
	mad.lo.s32 	%r207, %r206, %r121, %r873;
	mul.wide.u32 	%rd111, %r207, 4;
	add.s64 	%rd112, %rd3, %rd111;
	ld.global.f32 	%f632, [%rd112];
	fma.rn.f32 	%f633, %f627, %f632, %f1702;
	fma.rn.f32 	%f634, %f629, %f632, %f1703;
	fma.rn.f32 	%f635, %f632, %f631, %f1704;
	ld.global.f32 	%f636, [%rd110+12];
	mul.f32 	%f637, %f35, %f636;
	ld.global.f32 	%f638, [%rd110+16];
	mul.f32 	%f639, %f35, %f638;
	ld.global.f32 	%f640, [%rd110+20];
	mul.f32 	%f641, %f35, %f640;
	add.s32 	%r208, %r206, %r3;
	mad.lo.s32 	%r209, %r208, %r121, %r873;
	mul.wide.u32 	%rd113, %r209, 4;
	add.s64 	%rd114, %rd3, %rd113;
	ld.global.f32 	%f642, [%rd114];
	fma.rn.f32 	%f643, %f637, %f642, %f633;
	fma.rn.f32 	%f644, %f639, %f642, %f634;
	fma.rn.f32 	%f645, %f642, %f641, %f635;
	ld.global.f32 	%f646, [%rd110+24];
	mul.f32 	%f647, %f35, %f646;
	ld.global.f32 	%f648, [%rd110+28];
	mul.f32 	%f649, %f35, %f648;
	ld.global.f32 	%f650, [%rd110+32];
	mul.f32 	%f651, %f35, %f650;
	add.s32 	%r210, %r208, %r3;
	mad.lo.s32 	%r211, %r210, %r121, %r873;
	mul.wide.u32 	%rd115, %r211, 4;
	add.s64 	%rd116, %rd3, %rd115;
	ld.global.f32 	%f652, [%rd116];
	fma.rn.f32 	%f653, %f647, %f652, %f643;
	fma.rn.f32 	%f654, %f649, %f652, %f644;
	fma.rn.f32 	%f655, %f652, %f651, %f645;
	ld.global.f32 	%f656, [%rd110+36];
	mul.f32 	%f657, %f35, %f656;
	ld.global.f32 	%f658, [%rd110+40];
	mul.f32 	%f659, %f35, %f658;
	ld.global.f32 	%f660, [%rd110+44];
	mul.f32 	%f661, %f35, %f660;
	add.s32 	%r212, %r210, %r3;
	mad.lo.s32 	%r213, %r212, %r121, %r873;
	mul.wide.u32 	%rd117, %r213, 4;
	add.s64 	%rd118, %rd3, %rd117;
	ld.global.f32 	%f662, [%rd118];
	fma.rn.f32 	%f1702, %f657, %f662, %f653;
	fma.rn.f32 	%f1703, %f659, %f662, %f654;
	fma.rn.f32 	%f1704, %f662, %f661, %f655;
	add.s32 	%r874, %r874, 4;
	setp.ne.s32 	%p33, %r874, %r11;
	mov.u32 	%r876, %r11;
	@%p33 bra 	$L__BB2_36;
$L__BB2_37:
	setp.eq.s32 	%p34, %r9, 0;
	@%p34 bra 	$L__BB2_42;
	setp.eq.s32 	%p35, %r55, 0;
	@%p35 bra 	$L__BB2_40;
	add.s32 	%r214, %r876, %r64;
	mul.lo.s32 	%r215, %r214, 3;
	mul.wide.s32 	%rd119, %r215, 4;
	add.s64 	%rd120, %rd9, %rd119;
	ld.global.f32 	%f664, [%rd120];
	mul.f32 	%f665, %f35, %f664;
	ld.global.f32 	%f666, [%rd120+4];
	mul.f32 	%f667, %f35, %f666;
	ld.global.f32 	%f668, [%rd120+8];
	mul.f32 	%f669, %f35, %f668;
	mad.lo.s32 	%r216, %r876, %r3, %r4;
	mad.lo.s32 	%r217, %r216, %r121, %r873;
	mul.wide.u32 	%rd121, %r217, 4;
	add.s64 	%rd122, %rd3, %rd121;
	ld.global.f32 	%f670, [%rd122];
	fma.rn.f32 	%f671, %f665, %f670, %f1702;
	fma.rn.f32 	%f672, %f667, %f670, %f1703;
	fma.rn.f32 	%f673, %f670, %f669, %f1704;
	ld.global.f32 	%f674, [%rd120+12];
	mul.f32 	%f675, %f35, %f674;
	ld.global.f32 	%f676, [%rd120+16];
	mul.f32 	%f677, %f35, %f676;
	ld.global.f32 	%f678, [%rd120+20];
	mul.f32 	%f679, %f35, %f678;
	add.s32 	%r218, %r216, %r3;
	mad.lo.s32 	%r219, %r218, %r121, %r873;
	mul.wide.u32 	%rd123, %r219, 4;
	add.s64 	%rd124, %rd3, %rd123;
	ld.global.f32 	%f680, [%rd124];
	fma.rn.f32 	%f1702, %f675, %f680, %f671;
	fma.rn.f32 	%f1703, %f677, %f680, %f672;
	fma.rn.f32 	%f1704, %f680, %f679, %f673;
	add.s32 	%r876, %r876, 2;
$L__BB2_40:
	setp.eq.s32 	%p36, %r54, 0;
	@%p36 bra 	$L__BB2_42;
	add.s32 	%r220, %r876, %r64;
	mul.lo.s32 	%r221, %r220, 3;
	mul.wide.s32 	%rd125, %r221, 4;
	add.s64 	%rd126, %rd9, %rd125;
	ld.global.f32 	%f681, [%rd126];
	mul.f32 	%f682, %f35, %f681;
	ld.global.f32 	%f683, [%rd126+4];
	mul.f32 	%f684, %f35, %f683;
	ld.global.f32 	%f685, [%rd126+8];
	mul.f32 	%f686, %f35, %f685;
	mad.lo.s32 	%r222, %r876, %r3, %r4;
	mad.lo.s32 	%r223, %r222, %r121, %r873;
	mul.wide.u32 	%rd127, %r223, 4;
	add.s64 	%rd128, %rd3, %rd127;
	ld.global.f32 	%f687, [%rd128];
	fma.rn.f32 	%f1702, %f682, %f687, %f1702;
	fma.rn.f32 	%f1703, %f684, %f687, %f1703;
	fma.rn.f32 	%f1704, %f687, %f686, %f1704;
$L__BB2_42:
	add.s32 	%r873, %r873, %r5;
	setp.lt.s32 	%p37, %r873, %r121;
	@%p37 bra 	$L__BB2_34;
$L__BB2_43:
	setp.ne.s32 	%p38, %r2, 0;
	mov.b32 	%r224, %f1702;
	shfl.sync.down.b32	%r225|%p39, %r224, 16, 31, -1;
	mov.b32 	%f688, %r225;
	add.f32 	%f689, %f1702, %f688;
	mov.b32 	%r226, %f1703;
	shfl.sync.down.b32	%r227|%p40, %r226, 16, 31, -1;
	mov.b32 	%f690, %r227;
	add.f32 	%f691, %f1703, %f690;
	mov.b32 	%r228, %f1704;
	shfl.sync.down.b32	%r229|%p41, %r228, 16, 31, -1;
	mov.b32 	%f692, %r229;
	add.f32 	%f693, %f1704, %f692;
	mov.b32 	%r230, %f689;
	shfl.sync.down.b32	%r231|%p42, %r230, 8, 31, -1;
	mov.b32 	%f694, %r231;
	add.f32 	%f695, %f689, %f694;
	mov.b32 	%r232, %f691;
	shfl.sync.down.b32	%r233|%p43, %r232, 8, 31, -1;
	mov.b32 	%f696, %r233;
	add.f32 	%f697, %f691, %f696;
	mov.b32 	%r234, %f693;
	shfl.sync.down.b32	%r235|%p44, %r234, 8, 31, -1;
	mov.b32 	%f698, %r235;
	add.f32 	%f699, %f693, %f698;
	mov.b32 	%r236, %f695;
	shfl.sync.down.b32	%r237|%p45, %r236, 4, 31, -1;
	mov.b32 	%f700, %r237;
	add.f32 	%f701, %f695, %f700;
	mov.b32 	%r238, %f697;
	shfl.sync.down.b32	%r239|%p46, %r238, 4, 31, -1;
	mov.b32 	%f702, %r239;
	add.f32 	%f703, %f697, %f702;
	mov.b32 	%r240, %f699;
	shfl.sync.down.b32	%r241|%p47, %r240, 4, 31, -1;
	mov.b32 	%f704, %r241;
	add.f32 	%f705, %f699, %f704;
	mov.b32 	%r242, %f701;
	shfl.sync.down.b32	%r243|%p48, %r242, 2, 31, -1;
	mov.b32 	%f706, %r243;
	add.f32 	%f707, %f701, %f706;
	mov.b32 	%r244, %f703;
	shfl.sync.down.b32	%r245|%p49, %r244, 2, 31, -1;
	mov.b32 	%f708, %r245;
	add.f32 	%f709, %f703, %f708;
	mov.b32 	%r246, %f705;
	shfl.sync.down.b32	%r247|%p50, %r246, 2, 31, -1;
	mov.b32 	%f710, %r247;
	add.f32 	%f711, %f705, %f710;
	mov.b32 	%r248, %f707;
	shfl.sync.down.b32	%r249|%p51, %r248, 1, 31, -1;
	mov.b32 	%f712, %r249;
	add.f32 	%f66, %f707, %f712;
	mov.b32 	%r250, %f709;
	shfl.sync.down.b32	%r251|%p52, %r250, 1, 31, -1;
	mov.b32 	%f713, %r251;
	add.f32 	%f67, %f709, %f713;
	mov.b32 	%r252, %f711;
	shfl.sync.down.b32	%r253|%p53, %r252, 1, 31, -1;
	mov.b32 	%f714, %r253;
	add.f32 	%f68, %f711, %f714;
	@%p38 bra 	$L__BB2_45;
	ld.param.u64 	%rd353, [_Z40fused_tensor_prods_example_backleft_kerniiiiiPKfS0_S0_S0_S0_S0_S0_S0_S0_S0_S0_S0_S0_S0_S0_PfS1_S1_S1_S1_S1_S1_S1_S1__param_22];
	mad.lo.s32 	%r254, %r854, %r120, %r4;
	mul.lo.s32 	%r255, %r254, 3;
	cvta.to.global.u64 	%rd129, %rd353;
	mul.wide.u32 	%rd130, %r255, 4;
	add.s64 	%rd131, %rd129, %rd130;
	st.global.f32 	[%rd131], %f66;
	add.s32 	%r256, %r255, 1;
	mul.wide.u32 	%rd132, %r256, 4;
	add.s64 	%rd133, %rd129, %rd132;
	st.global.f32 	[%rd133], %f67;
	add.s32 	%r257, %r255, 2;
	mul.wide.u32 	%rd134, %r257, 4;
	add.s64 	%rd135, %rd129, %rd134;
	st.global.f32 	[%rd135], %f68;
$L__BB2_45:
	setp.ge.s32 	%p54, %r2, %r122;
	mov.f32 	%f1734, 0f00000000;
	mov.f32 	%f1733, 0f00000000;
	mov.f32 	%f1732, 0f00000000;
	@%p54 bra 	$L__BB2_60;
	setp.lt.s32 	%p55, %r121, 1;
	mul.lo.s32 	%r73, %r854, %r121;
	@%p55 bra 	$L__BB2_60;
	mul.lo.s32 	%r74, %r854, %r122;
	mov.f32 	%f1732, 0f00000000;
	mov.u32 	%r877, %r2;
	mov.f32 	%f1733, %f1732;
	mov.f32 	%f1734, %f1732;
$L__BB2_48:
	setp.lt.u32 	%p56, %r15, 7;
	add.s32 	%r259, %r877, %r74;
	mul.lo.s32 	%r260, %r259, 3;
	mul.wide.s32 	%rd136, %r260, 4;
	add.s64 	%rd137, %rd11, %rd136;
	ld.global.f32 	%f72, [%rd137];
	ld.global.f32 	%f73, [%rd137+4];
	ld.global.f32 	%f74, [%rd137+8];
	mov.b32 	%r880, 0;
	@%p56 bra 	$L__BB2_51;
	mov.b32 	%r878, 0;
$L__BB2_50:
	.pragma "nounroll";
	add.s32 	%r262, %r878, %r73;
	mul.wide.s32 	%rd138, %r262, 4;
	add.s64 	%rd139, %rd6, %rd138;
	ld.global.f32 	%f719, [%rd139];
	mul.f32 	%f720, %f72, %f719;
	mul.f32 	%f721, %f719, %f73;
	mul.f32 	%f722, %f74, %f719;
	mad.lo.s32 	%r263, %r878, %r3, %r4;
	mad.lo.s32 	%r264, %r263, %r122, %r877;
	mul.wide.u32 	%rd140, %r264, 4;
	add.s64 	%rd141, %rd4, %rd140;
	ld.global.f32 	%f723, [%rd141];
	fma.rn.f32 	%f724, %f720, %f723, %f1732;
	fma.rn.f32 	%f725, %f721, %f723, %f1733;
	fma.rn.f32 	%f726, %f723, %f722, %f1734;
	ld.global.f32 	%f727, [%rd139+4];
	mul.f32 	%f728, %f72, %f727;
	mul.f32 	%f729, %f727, %f73;
	mul.f32 	%f730, %f74, %f727;
	add.s32 	%r265, %r263, %r3;
	mad.lo.s32 	%r266, %r265, %r122, %r877;
	mul.wide.u32 	%rd142, %r266, 4;
	add.s64 	%rd143, %rd4, %rd142;
	ld.global.f32 	%f731, [%rd143];
	fma.rn.f32 	%f732, %f728, %f731, %f724;
	fma.rn.f32 	%f733, %f729, %f731, %f725;
	fma.rn.f32 	%f734, %f731, %f730, %f726;
	ld.global.f32 	%f735, [%rd139+8];
	mul.f32 	%f736, %f72, %f735;
	mul.f32 	%f737, %f735, %f73;
	mul.f32 	%f738, %f74, %f735;
	add.s32 	%r267, %r265, %r3;
	mad.lo.s32 	%r268, %r267, %r122, %r877;
	mul.wide.u32 	%rd144, %r268, 4;
	add.s64 	%rd145, %rd4, %rd144;
	ld.global.f32 	%f739, [%rd145];
	fma.rn.f32 	%f740, %f736, %f739, %f732;
	fma.rn.f32 	%f741, %f737, %f739, %f733;
	fma.rn.f32 	%f742, %f739, %f738, %f734;
	ld.global.f32 	%f743, [%rd139+12];
	mul.f32 	%f744, %f72, %f743;
	mul.f32 	%f745, %f743, %f73;
	mul.f32 	%f746, %f74, %f743;
	add.s32 	%r269, %r267, %r3;
	mad.lo.s32 	%r270, %r269, %r122, %r877;
	mul.wide.u32 	%rd146, %r270, 4;
	add.s64 	%rd147, %rd4, %rd146;
	ld.global.f32 	%f747, [%rd147];
	fma.rn.f32 	%f748, %f744, %f747, %f740;
	fma.rn.f32 	%f749, %f745, %f747, %f741;
	fma.rn.f32 	%f750, %f747, %f746, %f742;
	ld.global.f32 	%f751, [%rd139+16];
	mul.f32 	%f752, %f72, %f751;
	mul.f32 	%f753, %f751, %f73;
	mul.f32 	%f754, %f74, %f751;
	add.s32 	%r271, %r269, %r3;
	mad.lo.s32 	%r272, %r271, %r122, %r877;
	mul.wide.u32 	%rd148, %r272, 4;
	add.s64 	%rd149, %rd4, %rd148;
	ld.global.f32 	%f755, [%rd149];
	fma.rn.f32 	%f756, %f752, %f755, %f748;
	fma.rn.f32 	%f757, %f753, %f755, %f749;
	fma.rn.f32 	%f758, %f755, %f754, %f750;
	ld.global.f32 	%f759, [%rd139+20];
	mul.f32 	%f760, %f72, %f759;
	mul.f32 	%f761, %f759, %f73;
	mul.f32 	%f762, %f74, %f759;
	add.s32 	%r273, %r271, %r3;
	mad.lo.s32 	%r274, %r273, %r122, %r877;
	mul.wide.u32 	%rd150, %r274, 4;
	add.s64 	%rd151, %rd4, %rd150;
	ld.global.f32 	%f763, [%rd151];
	fma.rn.f32 	%f764, %f760, %f763, %f756;
	fma.rn.f32 	%f765, %f761, %f763, %f757;
	fma.rn.f32 	%f766, %f763, %f762, %f758;
	ld.global.f32 	%f767, [%rd139+24];
	mul.f32 	%f768, %f72, %f767;
	mul.f32 	%f769, %f767, %f73;
	mul.f32 	%f770, %f74, %f767;
	add.s32 	%r275, %r273, %r3;
	mad.lo.s32 	%r276, %r275, %r122, %r877;
	mul.wide.u32 	%rd152, %r276, 4;
	add.s64 	%rd153, %rd4, %rd152;
	ld.global.f32 	%f771, [%rd153];
	fma.rn.f32 	%f772, %f768, %f771, %f764;
	fma.rn.f32 	%f773, %f769, %f771, %f765;
	fma.rn.f32 	%f774, %f771, %f770, %f766;
	ld.global.f32 	%f775, [%rd139+28];
	mul.f32 	%f776, %f72, %f775;
	mul.f32 	%f777, %f775, %f73;
	mul.f32 	%f778, %f74, %f775;
	add.s32 	%r277, %r275, %r3;
	mad.lo.s32 	%r278, %r277, %r122, %r877;
	mul.wide.u32 	%rd154, %r278, 4;
	add.s64 	%rd155, %rd4, %rd154;
	ld.global.f32 	%f779, [%rd155];
	fma.rn.f32 	%f1732, %f776, %f779, %f772;
	fma.rn.f32 	%f1733, %f777, %f779, %f773;
	fma.rn.f32 	%f1734, %f779, %f778, %f774;
	add.s32 	%r878, %r878, 8;
	setp.ne.s32 	%p57, %r878, %r10;
	mov.u32 	%r880, %r10;
	@%p57 bra 	$L__BB2_50;
$L__BB2_51:
	setp.eq.s32 	%p58, %r6, 0;
	@%p58 bra 	$L__BB2_59;
	add.s32 	%r279, %r6, -1;
	setp.lt.u32 	%p59, %r279, 3;
	@%p59 bra 	$L__BB2_54;
	add.s32 	%r280, %r880, %r73;
	mul.wide.s32 	%rd156, %r280, 4;
	add.s64 	%rd157, %rd6, %rd156;
	ld.global.f32 	%f781, [%rd157];
	mul.f32 	%f782, %f72, %f781;
	mul.f32 	%f783, %f781, %f73;
	mul.f32 	%f784, %f74, %f781;
	mad.lo.s32 	%r281, %r880, %r3, %r4;
	mad.lo.s32 	%r282, %r281, %r122, %r877;
	mul.wide.u32 	%rd158, %r282, 4;
	add.s64 	%rd159, %rd4, %rd158;
	ld.global.f32 	%f785, [%rd159];
	fma.rn.f32 	%f786, %f782, %f785, %f1732;
	fma.rn.f32 	%f787, %f783, %f785, %f1733;
	fma.rn.f32 	%f788, %f785, %f784, %f1734;
	ld.global.f32 	%f789, [%rd157+4];
	mul.f32 	%f790, %f72, %f789;
	mul.f32 	%f791, %f789, %f73;
	mul.f32 	%f792, %f74, %f789;
	add.s32 	%r283, %r281, %r3;
	mad.lo.s32 	%r284, %r283, %r122, %r877;
	mul.wide.u32 	%rd160, %r284, 4;
	add.s64 	%rd161, %rd4, %rd160;
	ld.global.f32 	%f793, [%rd161];
	fma.rn.f32 	%f794, %f790, %f793, %f786;
	fma.rn.f32 	%f795, %f791, %f793, %f787;
	fma.rn.f32 	%f796, %f793, %f792, %f788;
	ld.global.f32 	%f797, [%rd157+8];
	mul.f32 	%f798, %f72, %f797;
	mul.f32 	%f799, %f797, %f73;
	mul.f32 	%f800, %f74, %f797;
	add.s32 	%r285, %r283, %r3;
	mad.lo.s32 	%r286, %r285, %r122, %r877;
	mul.wide.u32 	%rd162, %r286, 4;
	add.s64 	%rd163, %rd4, %rd162;
	ld.global.f32 	%f801, [%rd163];
	fma.rn.f32 	%f802, %f798, %f801, %f794;
	fma.rn.f32 	%f803, %f799, %f801, %f795;
	fma.rn.f32 	%f804, %f801, %f800, %f796;
	ld.global.f32 	%f805, [%rd157+12];
	mul.f32 	%f806, %f72, %f805;
	mul.f32 	%f807, %f805, %f73;
	mul.f32 	%f808, %f74, %f805;
	add.s32 	%r287, %r285, %r3;
	mad.lo.s32 	%r288, %r287, %r122, %r877;
	mul.wide.u32 	%rd164, %r288, 4;
	add.s64 	%rd165, %rd4, %rd164;
	ld.global.f32 	%f809, [%rd165];
	fma.rn.f32 	%f1732, %f806, %f809, %f802;
	fma.rn.f32 	%f1733, %f807, %f809, %f803;
	fma.rn.f32 	%f1734, %f809, %f808, %f804;
	add.s32 	%r880, %r880, 4;
$L__BB2_54:
	setp.eq.s32 	%p60, %r7, 0;
	@%p60 bra 	$L__BB2_59;
	setp.eq.s32 	%p61, %r7, 1;
	@%p61 bra 	$L__BB2_57;
	add.s32 	%r289, %r880, %r73;
	mul.wide.s32 	%rd166, %r289, 4;
	add.s64 	%rd167, %rd6, %rd166;
	ld.global.f32 	%f811, [%rd167];
	mul.f32 	%f812, %f72, %f811;
	mul.f32 	%f813, %f811, %f73;
	mul.f32 	%f814, %f74, %f811;
	mad.lo.s32 	%r290, %r880, %r3, %r4;
	mad.lo.s32 	%r291, %r290, %r122, %r877;
	mul.wide.u32 	%rd168, %r291, 4;
	add.s64 	%rd169, %rd4, %rd168;
	ld.global.f32 	%f815, [%rd169];
	fma.rn.f32 	%f816, %f812, %f815, %f1732;
	fma.rn.f32 	%f817, %f813, %f815, %f1733;
	fma.rn.f32 	%f818, %f815, %f814, %f1734;
	ld.global.f32 	%f819, [%rd167+4];
	mul.f32 	%f820, %f72, %f819;
	mul.f32 	%f821, %f819, %f73;
	mul.f32 	%f822, %f74, %f819;
	add.s32 	%r292, %r290, %r3;
	mad.lo.s32 	%r293, %r292, %r122, %r877;
	mul.wide.u32 	%rd170, %r293, 4;
	add.s64 	%rd171, %rd4, %rd170;
	ld.global.f32 	%f823, [%rd171];
	fma.rn.f32 	%f1732, %f820, %f823, %f816;
	fma.rn.f32 	%f1733, %f821, %f823, %f817;
	fma.rn.f32 	%f1734, %f823, %f822, %f818;
	add.s32 	%r880, %r880, 2;
$L__BB2_57:
	setp.eq.s32 	%p62, %r16, 0;
	@%p62 bra 	$L__BB2_59;
	add.s32 	%r294, %r880, %r73;
	mul.wide.s32 	%rd172, %r294, 4;
	add.s64 	%rd173, %rd6, %rd172;
	ld.global.f32 	%f824, [%rd173];
	mul.f32 	%f825, %f72, %f824;
	mul.f32 	%f826, %f824, %f73;
	mul.f32 	%f827, %f74, %f824;
	mad.lo.s32 	%r295, %r880, %r3, %r4;
	mad.lo.s32 	%r296, %r295, %r122, %r877;
	mul.wide.u32 	%rd174, %r296, 4;
	add.s64 	%rd175, %rd4, %rd174;
	ld.global.f32 	%f828, [%rd175];
	fma.rn.f32 	%f1732, %f825, %f828, %f1732;
	fma.rn.f32 	%f1733, %f826, %f828, %f1733;
	fma.rn.f32 	%f1734, %f828, %f827, %f1734;
$L__BB2_59:
	add.s32 	%r877, %r877, %r5;
	setp.lt.s32 	%p63, %r877, %r122;
	@%p63 bra 	$L__BB2_48;
$L__BB2_60:
	setp.ne.s32 	%p64, %r2, 0;
	mov.b32 	%r297, %f1732;
	shfl.sync.down.b32	%r298|%p65, %r297, 16, 31, -1;
	mov.b32 	%f829, %r298;
	add.f32 	%f830, %f1732, %f829;
	mov.b32 	%r299, %f1733;
	shfl.sync.down.b32	%r300|%p66, %r299, 16, 31, -1;
	mov.b32 	%f831, %r300;
	add.f32 	%f832, %f1733, %f831;
	mov.b32 	%r301, %f1734;
	shfl.sync.down.b32	%r302|%p67, %r301, 16, 31, -1;
	mov.b32 	%f833, %r302;
	add.f32 	%f834, %f1734, %f833;
	mov.b32 	%r303, %f830;
	shfl.sync.down.b32	%r304|%p68, %r303, 8, 31, -1;
	mov.b32 	%f835, %r304;
	add.f32 	%f836, %f830, %f835;
	mov.b32 	%r305, %f832;
	shfl.sync.down.b32	%r306|%p69, %r305, 8, 31, -1;
	mov.b32 	%f837, %r306;
	add.f32 	%f838, %f832, %f837;
	mov.b32 	%r307, %f834;
	shfl.sync.down.b32	%r308|%p70, %r307, 8, 31, -1;
	mov.b32 	%f839, %r308;
	add.f32 	%f840, %f834, %f839;
	mov.b32 	%r309, %f836;
	shfl.sync.down.b32	%r310|%p71, %r309, 4, 31, -1;
	mov.b32 	%f841, %r310;
	add.f32 	%f842, %f836, %f841;
	mov.b32 	%r311, %f838;
	shfl.sync.down.b32	%r312|%p72, %r311, 4, 31, -1;
	mov.b32 	%f843, %r312;
	add.f32 	%f844, %f838, %f843;
	mov.b32 	%r313, %f840;
	shfl.sync.down.b32	%r314|%p73, %r313, 4, 31, -1;
	mov.b32 	%f845, %r314;
	add.f32 	%f846, %f840, %f845;
	mov.b32 	%r315, %f842;
	shfl.sync.down.b32	%r316|%p74, %r315, 2, 31, -1;
	mov.b32 	%f847, %r316;
	add.f32 	%f848, %f842, %f847;
	mov.b32 	%r317, %f844;
	shfl.sync.down.b32	%r318|%p75, %r317, 2, 31, -1;
	mov.b32 	%f849, %r318;
	add.f32 	%f850, %f844, %f849;
	mov.b32 	%r319, %f846;
	shfl.sync.down.b32	%r320|%p76, %r319, 2, 31, -1;
	mov.b32 	%f851, %r320;
	add.f32 	%f852, %f846, %f851;
	mov.b32 	%r321, %f848;
	shfl.sync.down.b32	%r322|%p77, %r321, 1, 31, -1;
	mov.b32 	%f853, %r322;
	add.f32 	%f114, %f848, %f853;
	mov.b32 	%r323, %f850;
	shfl.sync.down.b32	%r324|%p78, %r323, 1, 31, -1;
	mov.b32 	%f854, %r324;
	add.f32 	%f115, %f850, %f854;
	mov.b32 	%r325, %f852;
	shfl.sync.down.b32	%r326|%p79, %r325, 1, 31, -1;
	mov.b32 	%f855, %r326;
	add.f32 	%f116, %f852, %f855;
	@%p64 bra 	$L__BB2_62;
	ld.param.u64 	%rd354, [_Z40fused_tensor_prods_example_backleft_kerniiiiiPKfS0_S0_S0_S0_S0_S0_S0_S0_S0_S0_S0_S0_S0_S0_PfS1_S1_S1_S1_S1_S1_S1_S1__param_23];
	mad.lo.s32 	%r327, %r854, %r120, %r4;
	mul.lo.s32 	%r328, %r327, 3;
	cvta.to.global.u64 	%rd176, %rd354;
	mul.wide.u32 	%rd177, %r328, 4;
	add.s64 	%rd178, %rd176, %rd177;
	st.global.f32 	[%rd178], %f114;
	add.s32 	%r329, %r328, 1;
	mul.wide.u32 	%rd179, %r329, 4;
	add.s64 	%rd180, %rd176, %rd179;
	st.global.f32 	[%rd180], %f115;
	add.s32 	%r330, %r328, 2;
	mul.wide.u32 	%rd181, %r330, 4;
	add.s64 	%rd182, %rd176, %rd181;
	st.global.f32 	[%rd182], %f116;
$L__BB2_62:
	setp.ge.s32 	%p80, %r2, %r123;
	mov.f32 	%f1800, 0f00000000;
	mov.f32 	%f1799, 0f00000000;
	mov.f32 	%f1798, 0f00000000;
	mov.f32 	%f1797, 0f00000000;
	mov.f32 	%f1796, 0f00000000;
	mov.f32 	%f1795, 0f00000000;
	mov.f32 	%f1794, 0f00000000;
	mov.f32 	%f1793, 0f00000000;
	mov.f32 	%f1792, 0f00000000;
	@%p80 bra 	$L__BB2_74;
	setp.lt.s32 	%p81, %r121, 1;
	mul.lo.s32 	%r84, %r854, %r121;
	@%p81 bra 	$L__BB2_74;
	mov.f32 	%f1792, 0f00000000;
	mov.u32 	%r882, %r2;
	mov.f32 	%f1793, %f1792;
	mov.f32 	%f1794, %f1792;
	mov.f32 	%f1795, %f1792;
	mov.f32 	%f1796, %f1792;
	mov.f32 	%f1797, %f1792;
	mov.f32 	%f1798, %f1792;
	mov.f32 	%f1799, %f1792;
	mov.f32 	%f1800, %f1792;
$L__BB2_65:
	ld.param.u64 	%rd347, [_Z40fused_tensor_prods_example_backleft_kerniiiiiPKfS0_S0_S0_S0_S0_S0_S0_S0_S0_S0_S0_S0_S0_S0_PfS1_S1_S1_S1_S1_S1_S1_S1__param_7];
	add.s32 	%r332, %r121, -1;
	setp.lt.u32 	%p82, %r332, 3;
	mad.lo.s32 	%r333, %r854, %r123, %r882;
	mul.lo.s32 	%r334, %r333, 9;
	cvta.to.global.u64 	%rd183, %rd347;
	mul.wide.s32 	%rd184, %r334, 4;
	add.s64 	%rd185, %rd183, %rd184;
	ld.global.f32 	%f126, [%rd185];
	ld.global.f32 	%f127, [%rd185+4];
	ld.global.f32 	%f128, [%rd185+8];
	ld.global.f32 	%f129, [%rd185+12];
	ld.global.f32 	%f130, [%rd185+16];
	ld.global.f32 	%f131, [%rd185+20];
	ld.global.f32 	%f132, [%rd185+24];
	ld.global.f32 	%f133, [%rd185+28];
	ld.global.f32 	%f134, [%rd185+32];
	mov.b32 	%r885, 0;
	@%p82 bra 	$L__BB2_68;
	mov.b32 	%r883, 0;
$L__BB2_67:
	.pragma "nounroll";
	add.s32 	%r336, %r883, %r84;
	mul.wide.s32 	%rd186, %r336, 4;
	add.s64 	%rd187, %rd6, %rd186;
	ld.global.f32 	%f860, [%rd187];
	mul.f32 	%f861, %f126, %f860;
	mul.f32 	%f862, %f860, %f127;
	mul.f32 	%f863, %f128, %f860;
	mul.f32 	%f864, %f860, %f129;
	mul.f32 	%f865, %f130, %f860;
	mul.f32 	%f866, %f860, %f131;
	mul.f32 	%f867, %f132, %f860;
	mul.f32 	%f868, %f860, %f133;
	mul.f32 	%f869, %f134, %f860;
	mad.lo.s32 	%r337, %r883, %r3, %r4;
	mad.lo.s32 	%r338, %r337, %r123, %r882;
	mul.wide.u32 	%rd188, %r338, 4;
	add.s64 	%rd189, %rd5, %rd188;
	ld.global.f32 	%f870, [%rd189];
	fma.rn.f32 	%f871, %f861, %f870, %f1792;
	fma.rn.f32 	%f872, %f862, %f870, %f1793;
	fma.rn.f32 	%f873, %f863, %f870, %f1794;
	fma.rn.f32 	%f874, %f864, %f870, %f1795;
	fma.rn.f32 	%f875, %f865, %f870, %f1796;
	fma.rn.f32 	%f876, %f866, %f870, %f1797;
	fma.rn.f32 	%f877, %f867, %f870, %f1798;
	fma.rn.f32 	%f878, %f868, %f870, %f1799;
	fma.rn.f32 	%f879, %f870, %f869, %f1800;
	ld.global.f32 	%f880, [%rd187+4];
	mul.f32 	%f881, %f126, %f880;
	mul.f32 	%f882, %f880, %f127;
	mul.f32 	%f883, %f128, %f880;
	mul.f32 	%f884, %f880, %f129;
	mul.f32 	%f885, %f130, %f880;
	mul.f32 	%f886, %f880, %f131;
	mul.f32 	%f887, %f132, %f880;
	mul.f32 	%f888, %f880, %f133;
	mul.f32 	%f889, %f134, %f880;
	add.s32 	%r339, %r337, %r3;
	mad.lo.s32 	%r340, %r339, %r123, %r882;
	mul.wide.u32 	%rd190, %r340, 4;
	add.s64 	%rd191, %rd5, %rd190;
	ld.global.f32 	%f890, [%rd191];
	fma.rn.f32 	%f891, %f881, %f890, %f871;
	fma.rn.f32 	%f892, %f882, %f890, %f872;
	fma.rn.f32 	%f893, %f883, %f890, %f873;
	fma.rn.f32 	%f894, %f884, %f890, %f874;
	fma.rn.f32 	%f895, %f885, %f890, %f875;
	fma.rn.f32 	%f896, %f886, %f890, %f876;
	fma.rn.f32 	%f897, %f887, %f890, %f877;
	fma.rn.f32 	%f898, %f888, %f890, %f878;
	fma.rn.f32 	%f899, %f890, %f889, %f879;
	ld.global.f32 	%f900, [%rd187+8];
	mul.f32 	%f901, %f126, %f900;
	mul.f32 	%f902, %f900, %f127;
	mul.f32 	%f903, %f128, %f900;
	mul.f32 	%f904, %f900, %f129;
	mul.f32 	%f905, %f130, %f900;
	mul.f32 	%f906, %f900, %f131;
	mul.f32 	%f907, %f132, %f900;
	mul.f32 	%f908, %f900, %f133;
	mul.f32 	%f909, %f134, %f900;
	add.s32 	%r341, %r339, %r3;
	mad.lo.s32 	%r342, %r341, %r123, %r882;
	mul.wide.u32 	%rd192, %r342, 4;
	add.s64 	%rd193, %rd5, %rd192;
	ld.global.f32 	%f910, [%rd193];
	fma.rn.f32 	%f911, %f901, %f910, %f891;
	fma.rn.f32 	%f912, %f902, %f910, %f892;
	fma.rn.f32 	%f913, %f903, %f910, %f893;
	fma.rn.f32 	%f914, %f904, %f910, %f894;
	fma.rn.f32 	%f915, %f905, %f910, %f895;
	fma.rn.f32 	%f916, %f906, %f910, %f896;
	fma.rn.f32 	%f917, %f907, %f910, %f897;
	fma.rn.f32 	%f918, %f908, %f910, %f898;
	fma.rn.f32 	%f919, %f910, %f909, %f899;
	ld.global.f32 	%f920, [%rd187+12];
	mul.f32 	%f921, %f126, %f920;
	mul.f32 	%f922, %f920, %f127;
	mul.f32 	%f923, %f128, %f920;
	mul.f32 	%f924, %f920, %f129;
	mul.f32 	%f925, %f130, %f920;
	mul.f32 	%f926, %f920, %f131;
	mul.f32 	%f927, %f132, %f920;
	mul.f32 	%f928, %f920, %f133;
	mul.f32 	%f929, %f134, %f920;
	add.s32 	%r343, %r341, %r3;
	mad.lo.s32 	%r344, %r343, %r123, %r882;
	mul.wide.u32 	%rd194, %r344, 4;
	add.s64 	%rd195, %rd5, %rd194;
	ld.global.f32 	%f930, [%rd195];
	fma.rn.f32 	%f1792, %f921, %f930, %f911;
	fma.rn.f32 	%f1793, %f922, %f930, %f912;
	fma.rn.f32 	%f1794, %f923, %f930, %f913;
	fma.rn.f32 	%f1795, %f924, %f930, %f914;
	fma.rn.f32 	%f1796, %f925, %f930, %f915;
	fma.rn.f32 	%f1797, %f926, %f930, %f916;
	fma.rn.f32 	%f1798, %f927, %f930, %f917;
	fma.rn.f32 	%f1799, %f928, %f930, %f918;
	fma.rn.f32 	%f1800, %f930, %f929, %f919;
	add.s32 	%r883, %r883, 4;
	setp.ne.s32 	%p83, %r883, %r12;
	mov.u32 	%r885, %r12;
	@%p83 bra 	$L__BB2_67;
$L__BB2_68:
	setp.eq.s32 	%p84, %r7, 0;
	@%p84 bra 	$L__BB2_73;
	setp.eq.s32 	%p85, %r7, 1;
	@%p85 bra 	$L__BB2_71;
	add.s32 	%r345, %r885, %r84;
	mul.wide.s32 	%rd196, %r345, 4;
	add.s64 	%rd197, %rd6, %rd196;
	ld.global.f32 	%f932, [%rd197];
	mul.f32 	%f933, %f126, %f932;
	mul.f32 	%f934, %f932, %f127;
	mul.f32 	%f935, %f128, %f932;
	mul.f32 	%f936, %f932, %f129;
	mul.f32 	%f937, %f130, %f932;
	mul.f32 	%f938, %f932, %f131;
	mul.f32 	%f939, %f132, %f932;
	mul.f32 	%f940, %f932, %f133;
	mul.f32 	%f941, %f134, %f932;
	mad.lo.s32 	%r346, %r885, %r3, %r4;
	mad.lo.s32 	%r347, %r346, %r123, %r882;
	mul.wide.u32 	%rd198, %r347, 4;
	add.s64 	%rd199, %rd5, %rd198;
	ld.global.f32 	%f942, [%rd199];
	fma.rn.f32 	%f943, %f933, %f942, %f1792;
	fma.rn.f32 	%f944, %f934, %f942, %f1793;
	fma.rn.f32 	%f945, %f935, %f942, %f1794;
	fma.rn.f32 	%f946, %f936, %f942, %f1795;
	fma.rn.f32 	%f947, %f937, %f942, %f1796;
	fma.rn.f32 	%f948, %f938, %f942, %f1797;
	fma.rn.f32 	%f949, %f939, %f942, %f1798;
	fma.rn.f32 	%f950, %f940, %f942, %f1799;
	fma.rn.f32 	%f951, %f942, %f941, %f1800;
	ld.global.f32 	%f952, [%rd197+4];
	mul.f32 	%f953, %f126, %f952;
	mul.f32 	%f954, %f952, %f127;
	mul.f32 	%f955, %f128, %f952;
	mul.f32 	%f956, %f952, %f129;
	mul.f32 	%f957, %f130, %f952;
	mul.f32 	%f958, %f952, %f131;
	mul.f32 	%f959, %f132, %f952;
	mul.f32 	%f960, %f952, %f133;
	mul.f32 	%f961, %f134, %f952;
	add.s32 	%r348, %r346, %r3;
	mad.lo.s32 	%r349, %r348, %r123, %r882;
	mul.wide.u32 	%rd200, %r349, 4;
	add.s64 	%rd201, %rd5, %rd200;
	ld.global.f32 	%f962, [%rd201];
	fma.rn.f32 	%f1792, %f953, %f962, %f943;
	fma.rn.f32 	%f1793, %f954, %f962, %f944;
	fma.rn.f32 	%f1794, %f955, %f962, %f945;
	fma.rn.f32 	%f1795, %f956, %f962, %f946;
	fma.rn.f32 	%f1796, %f957, %f962, %f947;
	fma.rn.f32 	%f1797, %f958, %f962, %f948;
	fma.rn.f32 	%f1798, %f959, %f962, %f949;
	fma.rn.f32 	%f1799, %f960, %f962, %f950;
	fma.rn.f32 	%f1800, %f962, %f961, %f951;
	add.s32 	%r885, %r885, 2;
$L__BB2_71:
	and.b32  	%r350, %r121, 1;
	setp.eq.b32 	%p86, %r350, 1;
	not.pred 	%p87, %p86;
	@%p87 bra 	$L__BB2_73;
	add.s32 	%r351, %r885, %r84;
	mul.wide.s32 	%rd202, %r351, 4;
	add.s64 	%rd203, %rd6, %rd202;
	ld.global.f32 	%f963, [%rd203];
	mul.f32 	%f964, %f126, %f963;
	mul.f32 	%f965, %f963, %f127;
	mul.f32 	%f966, %f128, %f963;
	mul.f32 	%f967, %f963, %f129;
	mul.f32 	%f968, %f130, %f963;
	mul.f32 	%f969, %f963, %f131;
	mul.f32 	%f970, %f132, %f963;
	mul.f32 	%f971, %f963, %f133;
	mul.f32 	%f972, %f134, %f963;
	mad.lo.s32 	%r352, %r885, %r3, %r4;
	mad.lo.s32 	%r353, %r352, %r123, %r882;
	mul.wide.u32 	%rd204, %r353, 4;
	add.s64 	%rd205, %rd5, %rd204;
	ld.global.f32 	%f973, [%rd205];
	fma.rn.f32 	%f1792, %f964, %f973, %f1792;
	fma.rn.f32 	%f1793, %f965, %f973, %f1793;
	fma.rn.f32 	%f1794, %f966, %f973, %f1794;
	fma.rn.f32 	%f1795, %f967, %f973, %f1795;
	fma.rn.f32 	%f1796, %f968, %f973, %f1796;
	fma.rn.f32 	%f1797, %f969, %f973, %f1797;
	fma.rn.f32 	%f1798, %f970, %f973, %f1798;
	fma.rn.f32 	%f1799, %f971, %f973, %f1799;
	fma.rn.f32 	%f1800, %f973, %f972, %f1800;
$L__BB2_73:
	add.s32 	%r882, %r882, %r5;
	setp.lt.s32 	%p88, %r882, %r123;
	@%p88 bra 	$L__BB2_65;
$L__BB2_74:
	setp.ne.s32 	%p89, %r2, 0;
	mov.b32 	%r354, %f1792;
	shfl.sync.down.b32	%r355|%p90, %r354, 16, 31, -1;
	mov.b32 	%f974, %r355;
	add.f32 	%f975, %f1792, %f974;
	mov.b32 	%r356, %f1793;
	shfl.sync.down.b32	%r357|%p91, %r356, 16, 31, -1;
	mov.b32 	%f976, %r357;
	add.f32 	%f977, %f1793, %f976;
	mov.b32 	%r358, %f1794;
	shfl.sync.down.b32	%r359|%p92, %r358, 16, 31, -1;
	mov.b32 	%f978, %r359;
	add.f32 	%f979, %f1794, %f978;
	mov.b32 	%r360, %f1795;
	shfl.sync.down.b32	%r361|%p93, %r360, 16, 31, -1;
	mov.b32 	%f980, %r361;
	add.f32 	%f981, %f1795, %f980;
	mov.b32 	%r362, %f1796;
	shfl.sync.down.b32	%r363|%p94, %r362, 16, 31, -1;
	mov.b32 	%f982, %r363;
	add.f32 	%f983, %f1796, %f982;
	mov.b32 	%r364, %f1797;
	shfl.sync.down.b32	%r365|%p95, %r364, 16, 31, -1;
	mov.b32 	%f984, %r365;
	add.f32 	%f985, %f1797, %f984;
	mov.b32 	%r366, %f1798;
	shfl.sync.down.b32	%r367|%p96, %r366, 16, 31, -1;
	mov.b32 	%f986, %r367;
	add.f32 	%f987, %f1798, %f986;
	mov.b32 	%r368, %f1799;
	shfl.sync.down.b32	%r369|%p97, %r368, 16, 31, -1;
	mov.b32 	%f988, %r369;
	add.f32 	%f989, %f1799, %f988;
	mov.b32 	%r370, %f1800;
	shfl.sync.down.b32	%r371|%p98, %r370, 16, 31, -1;
	mov.b32 	%f990, %r371;
	add.f32 	%f991, %f1800, %f990;
	mov.b32 	%r372, %f975;
	shfl.sync.down.b32	%r373|%p99, %r372, 8, 31, -1;
	mov.b32 	%f992, %r373;
	add.f32 	%f993, %f975, %f992;
	mov.b32 	%r374, %f977;
	shfl.sync.down.b32	%r375|%p100, %r374, 8, 31, -1;
	mov.b32 	%f994, %r375;
	add.f32 	%f995, %f977, %f994;
	mov.b32 	%r376, %f979;
	shfl.sync.down.b32	%r377|%p101, %r376, 8, 31, -1;
	mov.b32 	%f996, %r377;
	add.f32 	%f997, %f979, %f996;
	mov.b32 	%r378, %f981;
	shfl.sync.down.b32	%r379|%p102, %r378, 8, 31, -1;
	mov.b32 	%f998, %r379;
	add.f32 	%f999, %f981, %f998;
	mov.b32 	%r380, %f983;
	shfl.sync.down.b32	%r381|%p103, %r380, 8, 31, -1;
	mov.b32 	%f1000, %r381;
	add.f32 	%f1001, %f983, %f1000;
	mov.b32 	%r382, %f985;
	shfl.sync.down.b32	%r383|%p104, %r382, 8, 31, -1;
	mov.b32 	%f1002, %r383;
	add.f32 	%f1003, %f985, %f1002;
	mov.b32 	%r384, %f987;
	shfl.sync.down.b32	%r385|%p105, %r384, 8, 31, -1;
	mov.b32 	%f1004, %r385;
	add.f32 	%f1005, %f987, %f1004;
	mov.b32 	%r386, %f989;
	shfl.sync.down.b32	%r387|%p106, %r386, 8, 31, -1;
	mov.b32 	%f1006, %r387;
	add.f32 	%f1007, %f989, %f1006;
	mov.b32 	%r388, %f991;
	shfl.sync.down.b32	%r389|%p107, %r388, 8, 31, -1;
	mov.b32 	%f1008, %r389;
	add.f32 	%f1009, %f991, %f1008;
	mov.b32 	%r390, %f993;
	shfl.sync.down.b32	%r391|%p108, %r390, 4, 31, -1;
	mov.b32 	%f1010, %r391;
	add.f32 	%f1011, %f993, %f1010;
	mov.b32 	%r392, %f995;
	shfl.sync.down.b32	%r393|%p109, %r392, 4, 31, -1;
	mov.b32 	%f1012, %r393;
	add.f32 	%f1013, %f995, %f1012;
	mov.b32 	%r394, %f997;
	shfl.sync.down.b32	%r395|%p110, %r394, 4, 31, -1;
	mov.b32 	%f1014, %r395;
	add.f32 	%f1015, %f997, %f1014;
	mov.b32 	%r396, %f999;
	shfl.sync.down.b32	%r397|%p111, %r396, 4, 31, -1;
	mov.b32 	%f1016, %r397;
	add.f32 	%f1017, %f999, %f1016;
	mov.b32 	%r398, %f1001;
	shfl.sync.down.b32	%r399|%p112, %r398, 4, 31, -1;
	mov.b32 	%f1018, %r399;
	add.f32 	%f1019, %f1001, %f1018;
	mov.b32 	%r400, %f1003;
	shfl.sync.down.b32	%r401|%p113, %r400, 4, 31, -1;
	mov.b32 	%f1020, %r401;
	add.f32 	%f1021, %f1003, %f1020;
	mov.b32 	%r402, %f1005;
	shfl.sync.down.b32	%r403|%p114, %r402, 4, 31, -1;
	mov.b32 	%f1022, %r403;
	add.f32 	%f1023, %f1005, %f1022;
	mov.b32 	%r404, %f1007;
	shfl.sync.down.b32	%r405|%p115, %r404, 4, 31, -1;
	mov.b32 	%f1024, %r405;
	add.f32 	%f1025, %f1007, %f1024;
	mov.b32 	%r406, %f1009;
	shfl.sync.down.b32	%r407|%p116, %r406, 4, 31, -1;
	mov.b32 	%f1026, %r407;
	add.f32 	%f1027, %f1009, %f1026;
	mov.b32 	%r408, %f1011;
	shfl.sync.down.b32	%r409|%p117, %r408, 2, 31, -1;
	mov.b32 	%f1028, %r409;
	add.f32 	%f1029, %f1011, %f1028;
	mov.b32 	%r410, %f1013;
	shfl.sync.down.b32	%r411|%p118, %r410, 2, 31, -1;
	mov.b32 	%f1030, %r411;
	add.f32 	%f1031, %f1013, %f1030;
	mov.b32 	%r412, %f1015;
	shfl.sync.down.b32	%r413|%p119, %r412, 2, 31, -1;
	mov.b32 	%f1032, %r413;
	add.f32 	%f1033, %f1015, %f1032;
	mov.b32 	%r414, %f1017;
	shfl.sync.down.b32	%r415|%p120, %r414, 2, 31, -1;
	mov.b32 	%f1034, %r415;
	add.f32 	%f1035, %f1017, %f1034;
	mov.b32 	%r416, %f1019;
	shfl.sync.down.b32	%r417|%p121, %r416, 2, 31, -1;
	mov.b32 	%f1036, %r417;
	add.f32 	%f1037, %f1019, %f1036;
	mov.b32 	%r418, %f1021;
	shfl.sync.down.b32	%r419|%p122, %r418, 2, 31, -1;
	mov.b32 	%f1038, %r419;
	add.f32 	%f1039, %f1021, %f1038;
	mov.b32 	%r420, %f1023;
	shfl.sync.down.b32	%r421|%p123, %r420, 2, 31, -1;
	mov.b32 	%f1040, %r421;
	add.f32 	%f1041, %f1023, %f1040;
	mov.b32 	%r422, %f1025;
	shfl.sync.down.b32	%r423|%p124, %r422, 2, 31, -1;
	mov.b32 	%f1042, %r423;
	add.f32 	%f1043, %f1025, %f1042;
	mov.b32 	%r424, %f1027;
	shfl.sync.down.b32	%r425|%p125, %r424, 2, 31, -1;
	mov.b32 	%f1044, %r425;
	add.f32 	%f1045, %f1027, %f1044;
	mov.b32 	%r426, %f1029;
	shfl.sync.down.b32	%r427|%p126, %r426, 1, 31, -1;
	mov.b32 	%f1046, %r427;
	add.f32 	%f225, %f1029, %f1046;
	mov.b32 	%r428, %f1031;
	shfl.sync.down.b32	%r429|%p127, %r428, 1, 31, -1;
	mov.b32 	%f1047, %r429;
	add.f32 	%f226, %f1031, %f1047;
	mov.b32 	%r430, %f1033;
	shfl.sync.down.b32	%r431|%p128, %r430, 1, 31, -1;
	mov.b32 	%f1048, %r431;
	add.f32 	%f227, %f1033, %f1048;
	mov.b32 	%r432, %f1035;
	shfl.sync.down.b32	%r433|%p129, %r432, 1, 31, -1;
	mov.b32 	%f1049, %r433;
	add.f32 	%f228, %f1035, %f1049;
	mov.b32 	%r434, %f1037;
	shfl.sync.down.b32	%r435|%p130, %r434, 1, 31, -1;
	mov.b32 	%f1050, %r435;
	add.f32 	%f229, %f1037, %f1050;
	mov.b32 	%r436, %f1039;
	shfl.sync.down.b32	%r437|%p131, %r436, 1, 31, -1;
	mov.b32 	%f1051, %r437;
	add.f32 	%f230, %f1039, %f1051;
	mov.b32 	%r438, %f1041;
	shfl.sync.down.b32	%r439|%p132, %r438, 1, 31, -1;
	mov.b32 	%f1052, %r439;
	add.f32 	%f231, %f1041, %f1052;
	mov.b32 	%r440, %f1043;
	shfl.sync.down.b32	%r441|%p133, %r440, 1, 31, -1;
	mov.b32 	%f1053, %r441;
	add.f32 	%f232, %f1043, %f1053;
	mov.b32 	%r442, %f1045;
	shfl.sync.down.b32	%r443|%p134, %r442, 1, 31, -1;
	mov.b32 	%f1054, %r443;
	add.f32 	%f233, %f1045, %f1054;
	@%p89 bra 	$L__BB2_76;
	ld.param.u64 	%rd355, [_Z40fused_tensor_prods_example_backleft_kerniiiiiPKfS0_S0_S0_S0_S0_S0_S0_S0_S0_S0_S0_S0_S0_S0_PfS1_S1_S1_S1_S1_S1_S1_S1__param_24];
	mad.lo.s32 	%r444, %r854, %r120, %r4;
	mul.lo.s32 	%r445, %r444, 9;
	cvta.to.global.u64 	%rd206, %rd355;
	mul.wide.u32 	%rd207, %r445, 4;
	add.s64 	%rd208, %rd206, %rd207;
	st.global.f32 	[%rd208], %f225;
	add.s32 	%r446, %r445, 1;
	mul.wide.u32 	%rd209, %r446, 4;
	add.s64 	%rd210, %rd206, %rd209;
	st.global.f32 	[%rd210], %f226;
	add.s32 	%r447, %r445, 2;
	mul.wide.u32 	%rd211, %r447, 4;
	add.s64 	%rd212, %rd206, %rd211;
	st.global.f32 	[%rd212], %f227;
	add.s32 	%r448, %r445, 3;
	mul.wide.u32 	%rd213, %r448, 4;
	add.s64 	%rd214, %rd206, %rd213;
	st.global.f32 	[%rd214], %f228;
	add.s32 	%r449, %r445, 4;
	mul.wide.u32 	%rd215, %r449, 4;
	add.s64 	%rd216, %rd206, %rd215;
	st.global.f32 	[%rd216], %f229;
	add.s32 	%r450, %r445, 5;
	mul.wide.u32 	%rd217, %r450, 4;
	add.s64 	%rd218, %rd206, %rd217;
	st.global.f32 	[%rd218], %f230;
	add.s32 	%r451, %r445, 6;
	mul.wide.u32 	%rd219, %r451, 4;
	add.s64 	%rd220, %rd206, %rd219;
	st.global.f32 	[%rd220], %f231;
	add.s32 	%r452, %r445, 7;
	mul.wide.u32 	%rd221, %r452, 4;
	add.s64 	%rd222, %rd206, %rd221;
	st.global.f32 	[%rd222], %f232;
	add.s32 	%r453, %r445, 8;
	mul.wide.u32 	%rd223, %r453, 4;
	add.s64 	%rd224, %rd206, %rd223;
	st.global.f32 	[%rd224], %f233;
$L__BB2_76:
	setp.ge.s32 	%p135, %r2, %r123;
	mov.f32 	%f1827, 0f00000000;
	mov.f32 	%f1826, %f1827;
	mov.f32 	%f1825, %f1827;
	mov.f32 	%f1824, %f1827;
	mov.f32 	%f1823, %f1827;
	mov.f32 	%f1822, %f1827;
	mov.f32 	%f1821, %f1827;
	mov.f32 	%f1820, %f1827;
	mov.f32 	%f1819, %f1827;
	@%p135 bra 	$L__BB2_81;
	mul.lo.s32 	%r92, %r854, %r123;
	mov.f32 	%f1819, 0f00000000;
	mov.u32 	%r886, %r2;
	mov.f32 	%f1820, %f1819;
	mov.f32 	%f1821, %f1819;
	mov.f32 	%f1822, %f1819;
	mov.f32 	%f1823, %f1819;
	mov.f32 	%f1824, %f1819;
	mov.f32 	%f1825, %f1819;
	mov.f32 	%f1826, %f1819;
	mov.f32 	%f1827, %f1819;
$L__BB2_78:
	ld.param.u64 	%rd348, [_Z40fused_tensor_prods_example_backleft_kerniiiiiPKfS0_S0_S0_S0_S0_S0_S0_S0_S0_S0_S0_S0_S0_S0_PfS1_S1_S1_S1_S1_S1_S1_S1__param_7];
	add.s32 	%r455, %r886, %r92;
	mul.lo.s32 	%r456, %r455, 9;
	cvta.to.global.u64 	%rd225, %rd348;
	mul.wide.s32 	%rd226, %r456, 4;
	add.s64 	%rd227, %rd225, %rd226;
	ld.global.f32 	%f243, [%rd227];
	ld.global.f32 	%f244, [%rd227+12];
	ld.global.f32 	%f245, [%rd227+24];
	ld.global.f32 	%f246, [%rd227+4];
	ld.global.f32 	%f247, [%rd227+16];
	ld.global.f32 	%f248, [%rd227+28];
	ld.global.f32 	%f249, [%rd227+8];
	ld.global.f32 	%f250, [%rd227+20];
	ld.global.f32 	%f251, [%rd227+32];
	mov.b32 	%r887, 0;
$L__BB2_79:
	add.s32 	%r457, %r887, %r92;
	mul.lo.s32 	%r458, %r457, 9;
	mul.wide.s32 	%rd228, %r458, 4;
	add.s64 	%rd229, %rd10, %rd228;
	ld.global.f32 	%f1057, [%rd229];
	ld.global.f32 	%f1058, [%rd229+4];
	mul.f32 	%f1059, %f244, %f1058;
	fma.rn.f32 	%f1060, %f243, %f1057, %f1059;
	ld.global.f32 	%f1061, [%rd229+8];
	fma.rn.f32 	%f1062, %f245, %f1061, %f1060;
	mul.f32 	%f1063, %f247, %f1058;
	fma.rn.f32 	%f1064, %f246, %f1057, %f1063;
	fma.rn.f32 	%f1065, %f248, %f1061, %f1064;
	mul.f32 	%f1066, %f250, %f1058;
	fma.rn.f32 	%f1067, %f249, %f1057, %f1066;
	fma.rn.f32 	%f1068, %f251, %f1061, %f1067;
	ld.global.f32 	%f1069, [%rd229+12];
	ld.global.f32 	%f1070, [%rd229+16];
	mul.f32 	%f1071, %f244, %f1070;
	fma.rn.f32 	%f1072, %f243, %f1069, %f1071;
	ld.global.f32 	%f1073, [%rd229+20];
	fma.rn.f32 	%f1074, %f245, %f1073, %f1072;
	mul.f32 	%f1075, %f247, %f1070;
	fma.rn.f32 	%f1076, %f246, %f1069, %f1075;
	fma.rn.f32 	%f1077, %f248, %f1073, %f1076;
	mul.f32 	%f1078, %f250, %f1070;
	fma.rn.f32 	%f1079, %f249, %f1069, %f1078;
	fma.rn.f32 	%f1080, %f251, %f1073, %f1079;
	ld.global.f32 	%f1081, [%rd229+24];
	ld.global.f32 	%f1082, [%rd229+28];
	mul.f32 	%f1083, %f244, %f1082;
	fma.rn.f32 	%f1084, %f243, %f1081, %f1083;
	ld.global.f32 	%f1085, [%rd229+32];
	fma.rn.f32 	%f1086, %f245, %f1085, %f1084;
	mul.f32 	%f1087, %f247, %f1082;
	fma.rn.f32 	%f1088, %f246, %f1081, %f1087;
	fma.rn.f32 	%f1089, %f248, %f1085, %f1088;
	mul.f32 	%f1090, %f250, %f1082;
	fma.rn.f32 	%f1091, %f249, %f1081, %f1090;
	fma.rn.f32 	%f1092, %f251, %f1085, %f1091;
	mad.lo.s32 	%r459, %r887, %r3, %r4;
	mad.lo.s32 	%r460, %r459, %r123, %r886;
	mul.wide.u32 	%rd230, %r460, 4;
	add.s64 	%rd231, %rd13, %rd230;
	ld.global.f32 	%f1093, [%rd231];
	fma.rn.f32 	%f1819, %f1062, %f1093, %f1819;
	fma.rn.f32 	%f1820, %f1065, %f1093, %f1820;
	fma.rn.f32 	%f1821, %f1068, %f1093, %f1821;
	fma.rn.f32 	%f1822, %f1074, %f1093, %f1822;
	fma.rn.f32 	%f1823, %f1077, %f1093, %f1823;
	fma.rn.f32 	%f1824, %f1080, %f1093, %f1824;
	fma.rn.f32 	%f1825, %f1086, %f1093, %f1825;
	fma.rn.f32 	%f1826, %f1089, %f1093, %f1826;
	fma.rn.f32 	%f1827, %f1093, %f1092, %f1827;
	add.s32 	%r887, %r887, 1;
	setp.ne.s32 	%p136, %r887, %r123;
	@%p136 bra 	$L__BB2_79;
	add.s32 	%r886, %r886, %r5;
	setp.lt.s32 	%p137, %r886, %r123;
	@%p137 bra 	$L__BB2_78;
$L__BB2_81:
	setp.ne.s32 	%p138, %r2, 0;
	mov.b32 	%r461, %f1819;
	shfl.sync.down.b32	%r462|%p139, %r461, 16, 31, -1;
	mov.b32 	%f1094, %r462;
	add.f32 	%f1095, %f1819, %f1094;
	mov.b32 	%r463, %f1820;
	shfl.sync.down.b32	%r464|%p140, %r463, 16, 31, -1;
	mov.b32 	%f1096, %r464;
	add.f32 	%f1097, %f1820, %f1096;
	mov.b32 	%r465, %f1821;
	shfl.sync.down.b32	%r466|%p141, %r465, 16, 31, -1;
	mov.b32 	%f1098, %r466;
	add.f32 	%f1099, %f1821, %f1098;
	mov.b32 	%r467, %f1822;
	shfl.sync.down.b32	%r468|%p142, %r467, 16, 31, -1;
	mov.b32 	%f1100, %r468;
	add.f32 	%f1101, %f1822, %f1100;
	mov.b32 	%r469, %f1823;
	shfl.sync.down.b32	%r470|%p143, %r469, 16, 31, -1;
	mov.b32 	%f1102, %r470;
	add.f32 	%f1103, %f1823, %f1102;
	mov.b32 	%r471, %f1824;
	shfl.sync.down.b32	%r472|%p144, %r471, 16, 31, -1;
	mov.b32 	%f1104, %r472;
	add.f32 	%f1105, %f1824, %f1104;
	mov.b32 	%r473, %f1825;
	shfl.sync.down.b32	%r474|%p145, %r473, 16, 31, -1;
	mov.b32 	%f1106, %r474;
	add.f32 	%f1107, %f1825, %f1106;
	mov.b32 	%r475, %f1826;
	shfl.sync.down.b32	%r476|%p146, %r475, 16, 31, -1;
	mov.b32 	%f1108, %r476;
	add.f32 	%f1109, %f1826, %f1108;
	mov.b32 	%r477, %f1827;
	shfl.sync.down.b32	%r478|%p147, %r477, 16, 31, -1;
	mov.b32 	%f1110, %r478;
	add.f32 	%f1111, %f1827, %f1110;
	mov.b32 	%r479, %f1095;
	shfl.sync.down.b32	%r480|%p148, %r479, 8, 31, -1;
	mov.b32 	%f1112, %r480;
	add.f32 	%f1113, %f1095, %f1112;
	mov.b32 	%r481, %f1097;
	shfl.sync.down.b32	%r482|%p149, %r481, 8, 31, -1;
	mov.b32 	%f1114, %r482;
	add.f32 	%f1115, %f1097, %f1114;
	mov.b32 	%r483, %f1099;
	shfl.sync.down.b32	%r484|%p150, %r483, 8, 31, -1;
	mov.b32 	%f1116, %r484;
	add.f32 	%f1117, %f1099, %f1116;
	mov.b32 	%r485, %f1101;
	shfl.sync.down.b32	%r486|%p151, %r485, 8, 31, -1;
	mov.b32 	%f1118, %r486;
	add.f32 	%f1119, %f1101, %f1118;
	mov.b32 	%r487, %f1103;
	shfl.sync.down.b32	%r488|%p152, %r487, 8, 31, -1;
	mov.b32 	%f1120, %r488;
	add.f32 	%f1121, %f1103, %f1120;
	mov.b32 	%r489, %f1105;
	shfl.sync.down.b32	%r490|%p153, %r489, 8, 31, -1;
	mov.b32 	%f1122, %r490;
	add.f32 	%f1123, %f1105, %f1122;
	mov.b32 	%r491, %f1107;
	shfl.sync.down.b32	%r492|%p154, %r491, 8, 31, -1;
	mov.b32 	%f1124, %r492;
	add.f32 	%f1125, %f1107, %f1124;
	mov.b32 	%r493, %f1109;
	shfl.sync.down.b32	%r494|%p155, %r493, 8, 31, -1;
	mov.b32 	%f1126, %r494;
	add.f32 	%f1127, %f1109, %f1126;
	mov.b32 	%r495, %f1111;
	shfl.sync.down.b32	%r496|%p156, %r495, 8, 31, -1;
	mov.b32 	%f1128, %r496;
	add.f32 	%f1129, %f1111, %f1128;
	mov.b32 	%r497, %f1113;
	shfl.sync.down.b32	%r498|%p157, %r497, 4, 31, -1;
	mov.b32 	%f1130, %r498;
	add.f32 	%f1131, %f1113, %f1130;
	mov.b32 	%r499, %f1115;
	shfl.sync.down.b32	%r500|%p158, %r499, 4, 31, -1;
	mov.b32 	%f1132, %r500;
	add.f32 	%f1133, %f1115, %f1132;
	mov.b32 	%r501, %f1117;
	shfl.sync.down.b32	%r502|%p159, %r501, 4, 31, -1;
	mov.b32 	%f1134, %r502;
	add.f32 	%f1135, %f1117, %f1134;
	mov.b32 	%r503, %f1119;
	shfl.sync.down.b32	%r504|%p160, %r503, 4, 31, -1;
	mov.b32 	%f1136, %r504;
	add.f32 	%f1137, %f1119, %f1136;
	mov.b32 	%r505, %f1121;
	shfl.sync.down.b32	%r506|%p161, %r505, 4, 31, -1;
	mov.b32 	%f1138, %r506;
	add.f32 	%f1139, %f1121, %f1138;
	mov.b32 	%r507, %f1123;
	shfl.sync.down.b32	%r508|%p162, %r507, 4, 31, -1;
	mov.b32 	%f1140, %r508;
	add.f32 	%f1141, %f1123, %f1140;
	mov.b32 	%r509, %f1125;
	shfl.sync.down.b32	%r510|%p163, %r509, 4, 31, -1;
	mov.b32 	%f1142, %r510;
	add.f32 	%f1143, %f1125, %f1142;
	mov.b32 	%r511, %f1127;
	shfl.sync.down.b32	%r512|%p164, %r511, 4, 31, -1;
	mov.b32 	%f1144, %r512;
	add.f32 	%f1145, %f1127, %f1144;
	mov.b32 	%r513, %f1129;
	shfl.sync.down.b32	%r514|%p165, %r513, 4, 31, -1;
	mov.b32 	%f1146, %r514;
	add.f32 	%f1147, %f1129, %f1146;
	mov.b32 	%r515, %f1131;
	shfl.sync.down.b32	%r516|%p166, %r515, 2, 31, -1;
	mov.b32 	%f1148, %r516;
	add.f32 	%f1149, %f1131, %f1148;
	mov.b32 	%r517, %f1133;
	shfl.sync.down.b32	%r518|%p167, %r517, 2, 31, -1;
	mov.b32 	%f1150, %r518;
	add.f32 	%f1151, %f1133, %f1150;
	mov.b32 	%r519, %f1135;
	shfl.sync.down.b32	%r520|%p168, %r519, 2, 31, -1;
	mov.b32 	%f1152, %r520;
	add.f32 	%f1153, %f1135, %f1152;
	mov.b32 	%r521, %f1137;
	shfl.sync.down.b32	%r522|%p169, %r521, 2, 31, -1;
	mov.b32 	%f1154, %r522;
	add.f32 	%f1155, %f1137, %f1154;
	mov.b32 	%r523, %f1139;
	shfl.sync.down.b32	%r524|%p170, %r523, 2, 31, -1;
	mov.b32 	%f1156, %r524;
	add.f32 	%f1157, %f1139, %f1156;
	mov.b32 	%r525, %f1141;
	shfl.sync.down.b32	%r526|%p171, %r525, 2, 31, -1;
	mov.b32 	%f1158, %r526;
	add.f32 	%f1159, %f1141, %f1158;
	mov.b32 	%r527, %f1143;
	shfl.sync.down.b32	%r528|%p172, %r527, 2, 31, -1;
	mov.b32 	%f1160, %r528;
	add.f32 	%f1161, %f1143, %f1160;
	mov.b32 	%r529, %f1145;
	shfl.sync.down.b32	%r530|%p173, %r529, 2, 31, -1;
	mov.b32 	%f1162, %r530;
	add.f32 	%f1163, %f1145, %f1162;
	mov.b32 	%r531, %f1147;
	shfl.sync.down.b32	%r532|%p174, %r531, 2, 31, -1;
	mov.b32 	%f1164, %r532;
	add.f32 	%f1165, %f1147, %f1164;
	mov.b32 	%r533, %f1149;
	shfl.sync.down.b32	%r534|%p175, %r533, 1, 31, -1;
	mov.b32 	%f1166, %r534;
	add.f32 	%f279, %f1149, %f1166;
	mov.b32 	%r535, %f1151;
	shfl.sync.down.b32	%r536|%p176, %r535, 1, 31, -1;
	mov.b32 	%f1167, %r536;
	add.f32 	%f280, %f1151, %f1167;
	mov.b32 	%r537, %f1153;
	shfl.sync.down.b32	%r538|%p177, %r537, 1, 31, -1;
	mov.b32 	%f1168, %r538;
	add.f32 	%f281, %f1153, %f1168;
	mov.b32 	%r539, %f1155;
	shfl.sync.down.b32	%r540|%p178, %r539, 1, 31, -1;
	mov.b32 	%f1169, %r540;
	add.f32 	%f282, %f1155, %f1169;
	mov.b32 	%r541, %f1157;
	shfl.sync.down.b32	%r542|%p179, %r541, 1, 31, -1;
	mov.b32 	%f1170, %r542;
	add.f32 	%f283, %f1157, %f1170;
	mov.b32 	%r543, %f1159;
	shfl.sync.down.b32	%r544|%p180, %r543, 1, 31, -1;
	mov.b32 	%f1171, %r544;
	add.f32 	%f284, %f1159, %f1171;
	mov.b32 	%r545, %f1161;
	shfl.sync.down.b32	%r546|%p181, %r545, 1, 31, -1;
	mov.b32 	%f1172, %r546;
	add.f32 	%f285, %f1161, %f1172;
	mov.b32 	%r547, %f1163;
	shfl.sync.down.b32	%r548|%p182, %r547, 1, 31, -1;
	mov.b32 	%f1173, %r548;
	add.f32 	%f286, %f1163, %f1173;
	mov.b32 	%r549, %f1165;
	shfl.sync.down.b32	%r550|%p183, %r549, 1, 31, -1;
	mov.b32 	%f1174, %r550;
	add.f32 	%f287, %f1165, %f1174;
	@%p138 bra 	$L__BB2_83;
	ld.param.u64 	%rd356, [_Z40fused_tensor_prods_example_backleft_kerniiiiiPKfS0_S0_S0_S0_S0_S0_S0_S0_S0_S0_S0_S0_S0_S0_PfS1_S1_S1_S1_S1_S1_S1_S1__param_25];
	mad.lo.s32 	%r551, %r854, %r120, %r4;
	mul.lo.s32 	%r552, %r551, 9;
	cvta.to.global.u64 	%rd232, %rd356;
	mul.wide.u32 	%rd233, %r552, 4;
	add.s64 	%rd234, %rd232, %rd233;
	st.global.f32 	[%rd234], %f279;
	add.s32 	%r553, %r552, 1;
	mul.wide.u32 	%rd235, %r553, 4;
	add.s64 	%rd236, %rd232, %rd235;
	st.global.f32 	[%rd236], %f280;
	add.s32 	%r554, %r552, 2;
	mul.wide.u32 	%rd237, %r554, 4;
	add.s64 	%rd238, %rd232, %rd237;
	st.global.f32 	[%rd238], %f281;
	add.s32 	%r555, %r552, 3;
	mul.wide.u32 	%rd239, %r555, 4;
	add.s64 	%rd240, %rd232, %rd239;
	st.global.f32 	[%rd240], %f282;
	add.s32 	%r556, %r552, 4;
	mul.wide.u32 	%rd241, %r556, 4;
	add.s64 	%rd242, %rd232, %rd241;
	st.global.f32 	[%rd242], %f283;
	add.s32 	%r557, %r552, 5;
	mul.wide.u32 	%rd243, %r557, 4;
	add.s64 	%rd244, %rd232, %rd243;
	st.global.f32 	[%rd244], %f284;
	add.s32 	%r558, %r552, 6;
	mul.wide.u32 	%rd245, %r558, 4;
	add.s64 	%rd246, %rd232, %rd245;
	st.global.f32 	[%rd246], %f285;
	add.s32 	%r559, %r552, 7;
	mul.wide.u32 	%rd247, %r559, 4;
	add.s64 	%rd248, %rd232, %rd247;
	st.global.f32 	[%rd248], %f286;
	add.s32 	%r560, %r552, 8;
	mul.wide.u32 	%rd249, %r560, 4;
	add.s64 	%rd250, %rd232, %rd249;
	st.global.f32 	[%rd250], %f287;
$L__BB2_83:
	setp.ge.s32 	%p184, %r2, %r122;
	mov.f32 	%f1899, 0f00000000;
	mov.f32 	%f1898, %f1899;
	mov.f32 	%f1897, %f1899;
	mov.f32 	%f1896, %f1899;
	mov.f32 	%f1895, %f1899;
	mov.f32 	%f1894, %f1899;
	mov.f32 	%f1893, %f1899;
	mov.f32 	%f1892, %f1899;
	mov.f32 	%f1891, %f1899;
	@%p184 bra 	$L__BB2_94;
	mul.lo.s32 	%r97, %r854, %r122;
	mov.f32 	%f1891, 0f00000000;
	mov.u32 	%r888, %r2;
	mov.f32 	%f1892, %f1891;
	mov.f32 	%f1893, %f1891;
	mov.f32 	%f1894, %f1891;
	mov.f32 	%f1895, %f1891;
	mov.f32 	%f1896, %f1891;
	mov.f32 	%f1897, %f1891;
	mov.f32 	%f1898, %f1891;
	mov.f32 	%f1899, %f1891;
$L__BB2_85:
	setp.lt.u32 	%p185, %r8, 3;
	add.s32 	%r562, %r888, %r97;
	mul.lo.s32 	%r563, %r562, 3;
	mul.wide.s32 	%rd251, %r563, 4;
	add.s64 	%rd252, %rd11, %rd251;
	ld.global.f32 	%f297, [%rd252];
	ld.global.f32 	%f298, [%rd252+4];
	ld.global.f32 	%f299, [%rd252+8];
	mov.b32 	%r891, 0;
	@%p185 bra 	$L__BB2_88;
	mov.b32 	%r889, 0;
$L__BB2_87:
	.pragma "nounroll";
	add.s32 	%r565, %r889, %r97;
	mul.lo.s32 	%r566, %r565, 3;
	mul.wide.s32 	%rd253, %r566, 4;
	add.s64 	%rd254, %rd9, %rd253;
	ld.global.f32 	%f1178, [%rd254];
	mul.f32 	%f1179, %f297, %f1178;
	mul.f32 	%f1180, %f1178, %f298;
	mul.f32 	%f1181, %f299, %f1178;
	ld.global.f32 	%f1182, [%rd254+4];
	mul.f32 	%f1183, %f297, %f1182;
	mul.f32 	%f1184, %f1182, %f298;
	mul.f32 	%f1185, %f1182, %f299;
	ld.global.f32 	%f1186, [%rd254+8];
	mul.f32 	%f1187, %f297, %f1186;
	mul.f32 	%f1188, %f1186, %f298;
	mul.f32 	%f1189, %f1186, %f299;
	mad.lo.s32 	%r567, %r889, %r3, %r4;
	mad.lo.s32 	%r568, %r567, %r122, %r888;
	mul.wide.u32 	%rd255, %r568, 4;
	add.s64 	%rd256, %rd7, %rd255;
	ld.global.f32 	%f1190, [%rd256];
	fma.rn.f32 	%f1191, %f1179, %f1190, %f1891;
	fma.rn.f32 	%f1192, %f1180, %f1190, %f1892;
	fma.rn.f32 	%f1193, %f1181, %f1190, %f1893;
	fma.rn.f32 	%f1194, %f1183, %f1190, %f1894;
	fma.rn.f32 	%f1195, %f1184, %f1190, %f1895;
	fma.rn.f32 	%f1196, %f1185, %f1190, %f1896;
	fma.rn.f32 	%f1197, %f1187, %f1190, %f1897;
	fma.rn.f32 	%f1198, %f1188, %f1190, %f1898;
	fma.rn.f32 	%f1199, %f1190, %f1189, %f1899;
	ld.global.f32 	%f1200, [%rd254+12];
	mul.f32 	%f1201, %f297, %f1200;
	mul.f32 	%f1202, %f1200, %f298;
	mul.f32 	%f1203, %f299, %f1200;
	ld.global.f32 	%f1204, [%rd254+16];
	mul.f32 	%f1205, %f297, %f1204;
	mul.f32 	%f1206, %f1204, %f298;
	mul.f32 	%f1207, %f1204, %f299;
	ld.global.f32 	%f1208, [%rd254+20];
	mul.f32 	%f1209, %f297, %f1208;
	mul.f32 	%f1210, %f1208, %f298;
	mul.f32 	%f1211, %f1208, %f299;
	add.s32 	%r569, %r567, %r3;
	mad.lo.s32 	%r570, %r569, %r122, %r888;
	mul.wide.u32 	%rd257, %r570, 4;
	add.s64 	%rd258, %rd7, %rd257;
	ld.global.f32 	%f1212, [%rd258];
	fma.rn.f32 	%f1213, %f1201, %f1212, %f1191;
	fma.rn.f32 	%f1214, %f1202, %f1212, %f1192;
	fma.rn.f32 	%f1215, %f1203, %f1212, %f1193;
	fma.rn.f32 	%f1216, %f1205, %f1212, %f1194;
	fma.rn.f32 	%f1217, %f1206, %f1212, %f1195;
	fma.rn.f32 	%f1218, %f1207, %f1212, %f1196;
	fma.rn.f32 	%f1219, %f1209, %f1212, %f1197;
	fma.rn.f32 	%f1220, %f1210, %f1212, %f1198;
	fma.rn.f32 	%f1221, %f1212, %f1211, %f1199;
	ld.global.f32 	%f1222, [%rd254+24];
	mul.f32 	%f1223, %f297, %f1222;
	mul.f32 	%f1224, %f1222, %f298;
	mul.f32 	%f1225, %f299, %f1222;
	ld.global.f32 	%f1226, [%rd254+28];
	mul.f32 	%f1227, %f297, %f1226;
	mul.f32 	%f1228, %f1226, %f298;
	mul.f32 	%f1229, %f1226, %f299;
	ld.global.f32 	%f1230, [%rd254+32];
	mul.f32 	%f1231, %f297, %f1230;
	mul.f32 	%f1232, %f1230, %f298;
	mul.f32 	%f1233, %f1230, %f299;
	add.s32 	%r571, %r569, %r3;
	mad.lo.s32 	%r572, %r571, %r122, %r888;
	mul.wide.u32 	%rd259, %r572, 4;
	add.s64 	%rd260, %rd7, %rd259;
	ld.global.f32 	%f1234, [%rd260];
	fma.rn.f32 	%f1235, %f1223, %f1234, %f1213;
	fma.rn.f32 	%f1236, %f1224, %f1234, %f1214;
	fma.rn.f32 	%f1237, %f1225, %f1234, %f1215;
	fma.rn.f32 	%f1238, %f1227, %f1234, %f1216;
	fma.rn.f32 	%f1239, %f1228, %f1234, %f1217;
	fma.rn.f32 	%f1240, %f1229, %f1234, %f1218;
	fma.rn.f32 	%f1241, %f1231, %f1234, %f1219;
	fma.rn.f32 	%f1242, %f1232, %f1234, %f1220;
	fma.rn.f32 	%f1243, %f1234, %f1233, %f1221;
	ld.global.f32 	%f1244, [%rd254+36];
	mul.f32 	%f1245, %f297, %f1244;
	mul.f32 	%f1246, %f1244, %f298;
	mul.f32 	%f1247, %f299, %f1244;
	ld.global.f32 	%f1248, [%rd254+40];
	mul.f32 	%f1249, %f297, %f1248;
	mul.f32 	%f1250, %f1248, %f298;
	mul.f32 	%f1251, %f1248, %f299;
	ld.global.f32 	%f1252, [%rd254+44];
	mul.f32 	%f1253, %f297, %f1252;
	mul.f32 	%f1254, %f1252, %f298;
	mul.f32 	%f1255, %f1252, %f299;
	add.s32 	%r573, %r571, %r3;
	mad.lo.s32 	%r574, %r573, %r122, %r888;
	mul.wide.u32 	%rd261, %r574, 4;
	add.s64 	%rd262, %rd7, %rd261;
	ld.global.f32 	%f1256, [%rd262];
	fma.rn.f32 	%f1891, %f1245, %f1256, %f1235;
	fma.rn.f32 	%f1892, %f1246, %f1256, %f1236;
	fma.rn.f32 	%f1893, %f1247, %f1256, %f1237;
	fma.rn.f32 	%f1894, %f1249, %f1256, %f1238;
	fma.rn.f32 	%f1895, %f1250, %f1256, %f1239;
	fma.rn.f32 	%f1896, %f1251, %f1256, %f1240;
	fma.rn.f32 	%f1897, %f1253, %f1256, %f1241;
	fma.rn.f32 	%f1898, %f1254, %f1256, %f1242;
	fma.rn.f32 	%f1899, %f1256, %f1255, %f1243;
	add.s32 	%r889, %r889, 4;
	setp.ne.s32 	%p186, %r889, %r11;
	mov.u32 	%r891, %r11;
	@%p186 bra 	$L__BB2_87;
$L__BB2_88:
	setp.eq.s32 	%p187, %r9, 0;
	@%p187 bra 	$L__BB2_93;
	setp.eq.s32 	%p188, %r9, 1;
	@%p188 bra 	$L__BB2_91;
	add.s32 	%r575, %r891, %r97;
	mul.lo.s32 	%r576, %r575, 3;
	mul.wide.s32 	%rd263, %r576, 4;
	add.s64 	%rd264, %rd9, %rd263;
	ld.global.f32 	%f1258, [%rd264];
	mul.f32 	%f1259, %f297, %f1258;
	mul.f32 	%f1260, %f1258, %f298;
	mul.f32 	%f1261, %f299, %f1258;
	ld.global.f32 	%f1262, [%rd264+4];
	mul.f32 	%f1263, %f297, %f1262;
	mul.f32 	%f1264, %f1262, %f298;
	mul.f32 	%f1265, %f1262, %f299;
	ld.global.f32 	%f1266, [%rd264+8];
	mul.f32 	%f1267, %f297, %f1266;
	mul.f32 	%f1268, %f1266, %f298;
	mul.f32 	%f1269, %f1266, %f299;
	mad.lo.s32 	%r577, %r891, %r3, %r4;
	mad.lo.s32 	%r578, %r577, %r122, %r888;
	mul.wide.u32 	%rd265, %r578, 4;
	add.s64 	%rd266, %rd7, %rd265;
	ld.global.f32 	%f1270, [%rd266];
	fma.rn.f32 	%f1271, %f1259, %f1270, %f1891;
	fma.rn.f32 	%f1272, %f1260, %f1270, %f1892;
	fma.rn.f32 	%f1273, %f1261, %f1270, %f1893;
	fma.rn.f32 	%f1274, %f1263, %f1270, %f1894;
	fma.rn.f32 	%f1275, %f1264, %f1270, %f1895;
	fma.rn.f32 	%f1276, %f1265, %f1270, %f1896;
	fma.rn.f32 	%f1277, %f1267, %f1270, %f1897;
	fma.rn.f32 	%f1278, %f1268, %f1270, %f1898;
	fma.rn.f32 	%f1279, %f1270, %f1269, %f1899;
	ld.global.f32 	%f1280, [%rd264+12];
	mul.f32 	%f1281, %f297, %f1280;
	mul.f32 	%f1282, %f1280, %f298;
	mul.f32 	%f1283, %f299, %f1280;
	ld.global.f32 	%f1284, [%rd264+16];
	mul.f32 	%f1285, %f297, %f1284;
	mul.f32 	%f1286, %f1284, %f298;
	mul.f32 	%f1287, %f1284, %f299;
	ld.global.f32 	%f1288, [%rd264+20];
	mul.f32 	%f1289, %f297, %f1288;
	mul.f32 	%f1290, %f1288, %f298;
	mul.f32 	%f1291, %f1288, %f299;
	add.s32 	%r579, %r577, %r3;
	mad.lo.s32 	%r580, %r579, %r122, %r888;
	mul.wide.u32 	%rd267, %r580, 4;
	add.s64 	%rd268, %rd7, %rd267;
	ld.global.f32 	%f1292, [%rd268];
	fma.rn.f32 	%f1891, %f1281, %f1292, %f1271;
	fma.rn.f32 	%f1892, %f1282, %f1292, %f1272;
	fma.rn.f32 	%f1893, %f1283, %f1292, %f1273;
	fma.rn.f32 	%f1894, %f1285, %f1292, %f1274;
	fma.rn.f32 	%f1895, %f1286, %f1292, %f1275;
	fma.rn.f32 	%f1896, %f1287, %f1292, %f1276;
	fma.rn.f32 	%f1897, %f1289, %f1292, %f1277;
	fma.rn.f32 	%f1898, %f1290, %f1292, %f1278;
	fma.rn.f32 	%f1899, %f1292, %f1291, %f1279;
	add.s32 	%r891, %r891, 2;
$L__BB2_91:
	and.b32  	%r581, %r122, 1;
	setp.eq.b32 	%p189, %r581, 1;
	not.pred 	%p190, %p189;
	@%p190 bra 	$L__BB2_93;
	add.s32 	%r582, %r891, %r97;
	mul.lo.s32 	%r583, %r582, 3;
	mul.wide.s32 	%rd269, %r583, 4;
	add.s64 	%rd270, %rd9, %rd269;
	ld.global.f32 	%f1293, [%rd270];
	mul.f32 	%f1294, %f297, %f1293;
	mul.f32 	%f1295, %f1293, %f298;
	mul.f32 	%f1296, %f299, %f1293;
	ld.global.f32 	%f1297, [%rd270+4];
	mul.f32 	%f1298, %f297, %f1297;
	mul.f32 	%f1299, %f1297, %f298;
	mul.f32 	%f1300, %f1297, %f299;
	ld.global.f32 	%f1301, [%rd270+8];
	mul.f32 	%f1302, %f297, %f1301;
	mul.f32 	%f1303, %f1301, %f298;
	mul.f32 	%f1304, %f1301, %f299;
	mad.lo.s32 	%r584, %r891, %r3, %r4;
	mad.lo.s32 	%r585, %r584, %r122, %r888;
	mul.wide.u32 	%rd271, %r585, 4;
	add.s64 	%rd272, %rd7, %rd271;
	ld.global.f32 	%f1305, [%rd272];
	fma.rn.f32 	%f1891, %f1294, %f1305, %f1891;
	fma.rn.f32 	%f1892, %f1295, %f1305, %f1892;
	fma.rn.f32 	%f1893, %f1296, %f1305, %f1893;
	fma.rn.f32 	%f1894, %f1298, %f1305, %f1894;
	fma.rn.f32 	%f1895, %f1299, %f1305, %f1895;
	fma.rn.f32 	%f1896, %f1300, %f1305, %f1896;
	fma.rn.f32 	%f1897, %f1302, %f1305, %f1897;
	fma.rn.f32 	%f1898, %f1303, %f1305, %f1898;
	fma.rn.f32 	%f1899, %f1305, %f1304, %f1899;
$L__BB2_93:
	add.s32 	%r888, %r888, %r5;
	setp.lt.s32 	%p191, %r888, %r122;
	@%p191 bra 	$L__BB2_85;
$L__BB2_94:
	setp.ne.s32 	%p192, %r2, 0;
	mov.b32 	%r586, %f1891;
	shfl.sync.down.b32	%r587|%p193, %r586, 16, 31, -1;
	mov.b32 	%f1306, %r587;
	add.f32 	%f1307, %f1891, %f1306;
	mov.b32 	%r588, %f1892;
	shfl.sync.down.b32	%r589|%p194, %r588, 16, 31, -1;
	mov.b32 	%f1308, %r589;
	add.f32 	%f1309, %f1892, %f1308;
	mov.b32 	%r590, %f1893;
	shfl.sync.down.b32	%r591|%p195, %r590, 16, 31, -1;
	mov.b32 	%f1310, %r591;
	add.f32 	%f1311, %f1893, %f1310;
	mov.b32 	%r592, %f1894;
	shfl.sync.down.b32	%r593|%p196, %r592, 16, 31, -1;
	mov.b32 	%f1312, %r593;
	add.f32 	%f1313, %f1894, %f1312;
	mov.b32 	%r594, %f1895;
	shfl.sync.down.b32	%r595|%p197, %r594, 16, 31, -1;
	mov.b32 	%f1314, %r595;
	add.f32 	%f1315, %f1895, %f1314;
	mov.b32 	%r596, %f1896;
	shfl.sync.down.b32	%r597|%p198, %r596, 16, 31, -1;
	mov.b32 	%f1316, %r597;
	add.f32 	%f1317, %f1896, %f1316;
	mov.b32 	%r598, %f1897;
	shfl.sync.down.b32	%r599|%p199, %r598, 16, 31, -1;
	mov.b32 	%f1318, %r599;
	add.f32 	%f1319, %f1897, %f1318;
	mov.b32 	%r600, %f1898;
	shfl.sync.down.b32	%r601|%p200, %r600, 16, 31, -1;
	mov.b32 	%f1320, %r601;
	add.f32 	%f1321, %f1898, %f1320;
	mov.b32 	%r602, %f1899;
	shfl.sync.down.b32	%r603|%p201, %r602, 16, 31, -1;
	mov.b32 	%f1322, %r603;
	add.f32 	%f1323, %f1899, %f1322;
	mov.b32 	%r604, %f1307;
	shfl.sync.down.b32	%r605|%p202, %r604, 8, 31, -1;
	mov.b32 	%f1324, %r605;
	add.f32 	%f1325, %f1307, %f1324;
	mov.b32 	%r606, %f1309;
	shfl.sync.down.b32	%r607|%p203, %r606, 8, 31, -1;
	mov.b32 	%f1326, %r607;
	add.f32 	%f1327, %f1309, %f1326;
	mov.b32 	%r608, %f1311;
	shfl.sync.down.b32	%r609|%p204, %r608, 8, 31, -1;
	mov.b32 	%f1328, %r609;
	add.f32 	%f1329, %f1311, %f1328;
	mov.b32 	%r610, %f1313;
	shfl.sync.down.b32	%r611|%p205, %r610, 8, 31, -1;
	mov.b32 	%f1330, %r611;
	add.f32 	%f1331, %f1313, %f1330;
	mov.b32 	%r612, %f1315;
	shfl.sync.down.b32	%r613|%p206, %r612, 8, 31, -1;
	mov.b32 	%f1332, %r613;
	add.f32 	%f1333, %f1315, %f1332;
	mov.b32 	%r614, %f1317;
	shfl.sync.down.b32	%r615|%p207, %r614, 8, 31, -1;
	mov.b32 	%f1334, %r615;
	add.f32 	%f1335, %f1317, %f1334;
	mov.b32 	%r616, %f1319;
	shfl.sync.down.b32	%r617|%p208, %r616, 8, 31, -1;
	mov.b32 	%f1336, %r617;
	add.f32 	%f1337, %f1319, %f1336;
	mov.b32 	%r618, %f1321;
	shfl.sync.down.b32	%r619|%p209, %r618, 8, 31, -1;
	mov.b32 	%f1338, %r619;
	add.f32 	%f1339, %f1321, %f1338;
	mov.b32 	%r620, %f1323;
	shfl.sync.down.b32	%r621|%p210, %r620, 8, 31, -1;
	mov.b32 	%f1340, %r621;
	add.f32 	%f1341, %f1323, %f1340;
	mov.b32 	%r622, %f1325;
	shfl.sync.down.b32	%r623|%p211, %r622, 4, 31, -1;
	mov.b32 	%f1342, %r623;
	add.f32 	%f1343, %f1325, %f1342;
	mov.b32 	%r624, %f1327;
	shfl.sync.down.b32	%r625|%p212, %r624, 4, 31, -1;
	mov.b32 	%f1344, %r625;
	add.f32 	%f1345, %f1327, %f1344;
	mov.b32 	%r626, %f1329;
	shfl.sync.down.b32	%r627|%p213, %r626, 4, 31, -1;
	mov.b32 	%f1346, %r627;
	add.f32 	%f1347, %f1329, %f1346;
	mov.b32 	%r628, %f1331;
	shfl.sync.down.b32	%r629|%p214, %r628, 4, 31, -1;
	mov.b32 	%f1348, %r629;
	add.f32 	%f1349, %f1331, %f1348;
	mov.b32 	%r630, %f1333;
	shfl.sync.down.b32	%r631|%p215, %r630, 4, 31, -1;
	mov.b32 	%f1350, %r631;
	add.f32 	%f1351, %f1333, %f1350;
	mov.b32 	%r632, %f1335;
	shfl.sync.down.b32	%r633|%p216, %r632, 4, 31, -1;
	mov.b32 	%f1352, %r633;
	add.f32 	%f1353, %f1335, %f1352;
	mov.b32 	%r634, %f1337;
	shfl.sync.down.b32	%r635|%p217, %r634, 4, 31, -1;
	mov.b32 	%f1354, %r635;
	add.f32 	%f1355, %f1337, %f1354;
	mov.b32 	%r636, %f1339;
	shfl.sync.down.b32	%r637|%p218, %r636, 4, 31, -1;
	mov.b32 	%f1356, %r637;
	add.f32 	%f1357, %f1339, %f1356;
	mov.b32 	%r638, %f1341;
	shfl.sync.down.b32	%r639|%p219, %r638, 4, 31, -1;
	mov.b32 	%f1358, %r639;
	add.f32 	%f1359, %f1341, %f1358;
	mov.b32 	%r640, %f1343;
	shfl.sync.down.b32	%r641|%p220, %r640, 2, 31, -1;
	mov.b32 	%f1360, %r641;
	add.f32 	%f1361, %f1343, %f1360;
	mov.b32 	%r642, %f1345;
	shfl.sync.down.b32	%r643|%p221, %r642, 2, 31, -1;
	mov.b32 	%f1362, %r643;
	add.f32 	%f1363, %f1345, %f1362;
	mov.b32 	%r644, %f1347;
	shfl.sync.down.b32	%r645|%p222, %r644, 2, 31, -1;
	mov.b32 	%f1364, %r645;
	add.f32 	%f1365, %f1347, %f1364;
	mov.b32 	%r646, %f1349;
	shfl.sync.down.b32	%r647|%p223, %r646, 2, 31, -1;
	mov.b32 	%f1366, %r647;
	add.f32 	%f1367, %f1349, %f1366;
	mov.b32 	%r648, %f1351;
	shfl.sync.down.b32	%r649|%p224, %r648, 2, 31, -1;
	mov.b32 	%f1368, %r649;
	add.f32 	%f1369, %f1351, %f1368;
	mov.b32 	%r650, %f1353;
	shfl.sync.down.b32	%r651|%p225, %r650, 2, 31, -1;
	mov.b32 	%f1370, %r651;
	add.f32 	%f1371, %f1353, %f1370;
	mov.b32 	%r652, %f1355;
	shfl.sync.down.b32	%r653|%p226, %r652, 2, 31, -1;
	mov.b32 	%f1372, %r653;
	add.f32 	%f1373, %f1355, %f1372;
	mov.b32 	%r654, %f1357;
	shfl.sync.down.b32	%r655|%p227, %r654, 2, 31, -1;
	mov.b32 	%f1374, %r655;
	add.f32 	%f1375, %f1357, %f1374;
	mov.b32 	%r656, %f1359;
	shfl.sync.down.b32	%r657|%p228, %r656, 2, 31, -1;
	mov.b32 	%f1376, %r657;
	add.f32 	%f1377, %f1359, %f1376;
	mov.b32 	%r658, %f1361;
	shfl.sync.down.b32	%r659|%p229, %r658, 1, 31, -1;
	mov.b32 	%f1378, %r659;
	add.f32 	%f390, %f1361, %f1378;
	mov.b32 	%r660, %f1363;
	shfl.sync.down.b32	%r661|%p230, %r660, 1, 31, -1;
	mov.b32 	%f1379, %r661;
	add.f32 	%f391, %f1363, %f1379;
	mov.b32 	%r662, %f1365;
	shfl.sync.down.b32	%r663|%p231, %r662, 1, 31, -1;
	mov.b32 	%f1380, %r663;
	add.f32 	%f392, %f1365, %f1380;
	mov.b32 	%r664, %f1367;
	shfl.sync.down.b32	%r665|%p232, %r664, 1, 31, -1;
	mov.b32 	%f1381, %r665;
	add.f32 	%f393, %f1367, %f1381;
	mov.b32 	%r666, %f1369;
	shfl.sync.down.b32	%r667|%p233, %r666, 1, 31, -1;
	mov.b32 	%f1382, %r667;
	add.f32 	%f394, %f1369, %f1382;
	mov.b32 	%r668, %f1371;
	shfl.sync.down.b32	%r669|%p234, %r668, 1, 31, -1;
	mov.b32 	%f1383, %r669;
	add.f32 	%f395, %f1371, %f1383;
	mov.b32 	%r670, %f1373;
	shfl.sync.down.b32	%r671|%p235, %r670, 1, 31, -1;
	mov.b32 	%f1384, %r671;
	add.f32 	%f396, %f1373, %f1384;
	mov.b32 	%r672, %f1375;
	shfl.sync.down.b32	%r673|%p236, %r672, 1, 31, -1;
	mov.b32 	%f1385, %r673;
	add.f32 	%f397, %f1375, %f1385;
	mov.b32 	%r674, %f1377;
	shfl.sync.down.b32	%r675|%p237, %r674, 1, 31, -1;
	mov.b32 	%f1386, %r675;
	add.f32 	%f398, %f1377, %f1386;
	@%p192 bra 	$L__BB2_96;
	ld.param.u64 	%rd357, [_Z40fused_tensor_prods_example_backleft_kerniiiiiPKfS0_S0_S0_S0_S0_S0_S0_S0_S0_S0_S0_S0_S0_S0_PfS1_S1_S1_S1_S1_S1_S1_S1__param_26];
	mad.lo.s32 	%r676, %r854, %r120, %r4;
	mul.lo.s32 	%r677, %r676, 9;
	cvta.to.global.u64 	%rd273, %rd357;
	mul.wide.u32 	%rd274, %r677, 4;
	add.s64 	%rd275, %rd273, %rd274;
	st.global.f32 	[%rd275], %f390;
	add.s32 	%r678, %r677, 1;
	mul.wide.u32 	%rd276, %r678, 4;
	add.s64 	%rd277, %rd273, %rd276;
	st.global.f32 	[%rd277], %f391;
	add.s32 	%r679, %r677, 2;
	mul.wide.u32 	%rd278, %r679, 4;
	add.s64 	%rd279, %rd273, %rd278;
	st.global.f32 	[%rd279], %f392;
	add.s32 	%r680, %r677, 3;
	mul.wide.u32 	%rd280, %r680, 4;
	add.s64 	%rd281, %rd273, %rd280;
	st.global.f32 	[%rd281], %f393;
	add.s32 	%r681, %r677, 4;
	mul.wide.u32 	%rd282, %r681, 4;
	add.s64 	%rd283, %rd273, %rd282;
	st.global.f32 	[%rd283], %f394;
	add.s32 	%r682, %r677, 5;
	mul.wide.u32 	%rd284, %r682, 4;
	add.s64 	%rd285, %rd273, %rd284;
	st.global.f32 	[%rd285], %f395;
	add.s32 	%r683, %r677, 6;
	mul.wide.u32 	%rd286, %r683, 4;
	add.s64 	%rd287, %rd273, %rd286;
	st.global.f32 	[%rd287], %f396;
	add.s32 	%r684, %r677, 7;
	mul.wide.u32 	%rd288, %r684, 4;
	add.s64 	%rd289, %rd273, %rd288;
	st.global.f32 	[%rd289], %f397;
	add.s32 	%r685, %r677, 8;
	mul.wide.u32 	%rd290, %r685, 4;
	add.s64 	%rd291, %rd273, %rd290;
	st.global.f32 	[%rd291], %f398;
$L__BB2_96:
	setp.ge.s32 	%p238, %r2, %r122;
	mov.f32 	%f1929, 0f00000000;
	mov.f32 	%f1928, %f1929;
	mov.f32 	%f1927, %f1929;
	@%p238 bra 	$L__BB2_107;
	mul.lo.s32 	%r105, %r854, %r122;
	mov.f32 	%f1927, 0f00000000;
	mov.u32 	%r892, %r2;
	mov.f32 	%f1928, %f1927;
	mov.f32 	%f1929, %f1927;
$L__BB2_98:
	setp.lt.u32 	%p239, %r8, 3;
	add.s32 	%r687, %r892, %r105;
	mul.lo.s32 	%r688, %r687, 3;
	mul.wide.s32 	%rd292, %r688, 4;
	add.s64 	%rd293, %rd11, %rd292;
	ld.global.f32 	%f402, [%rd293+8];
	ld.global.f32 	%f403, [%rd293+4];
	ld.global.f32 	%f404, [%rd293];
	mov.b32 	%r895, 0;
	@%p239 bra 	$L__BB2_101;
	mov.b32 	%r893, 0;
$L__BB2_100:
	.pragma "nounroll";
	add.s32 	%r690, %r893, %r105;
	mul.lo.s32 	%r691, %r690, 3;
	mul.wide.s32 	%rd294, %r691, 4;
	add.s64 	%rd295, %rd9, %rd294;
	ld.global.f32 	%f1390, [%rd295+4];
	ld.global.f32 	%f1391, [%rd295+8];
	mul.f32 	%f1392, %f403, %f1391;
	mul.f32 	%f1393, %f402, %f1390;
	sub.f32 	%f1394, %f1392, %f1393;
	ld.global.f32 	%f1395, [%rd295];
	mul.f32 	%f1396, %f402, %f1395;
	mul.f32 	%f1397, %f404, %f1391;
	sub.f32 	%f1398, %f1396, %f1397;
	mul.f32 	%f1399, %f404, %f1390;
	mul.f32 	%f1400, %f403, %f1395;
	sub.f32 	%f1401, %f1399, %f1400;
	mad.lo.s32 	%r692, %r893, %r3, %r4;
	mad.lo.s32 	%r693, %r692, %r122, %r892;
	mul.wide.u32 	%rd296, %r693, 4;
	add.s64 	%rd297, %rd8, %rd296;
	ld.global.f32 	%f1402, [%rd297];
	fma.rn.f32 	%f1403, %f1394, %f1402, %f1927;
	fma.rn.f32 	%f1404, %f1398, %f1402, %f1928;
	fma.rn.f32 	%f1405, %f1402, %f1401, %f1929;
	ld.global.f32 	%f1406, [%rd295+16];
	ld.global.f32 	%f1407, [%rd295+20];
	mul.f32 	%f1408, %f403, %f1407;
	mul.f32 	%f1409, %f402, %f1406;
	sub.f32 	%f1410, %f1408, %f1409;
	ld.global.f32 	%f1411, [%rd295+12];
	mul.f32 	%f1412, %f402, %f1411;
	mul.f32 	%f1413, %f404, %f1407;
	sub.f32 	%f1414, %f1412, %f1413;
	mul.f32 	%f1415, %f404, %f1406;
	mul.f32 	%f1416, %f403, %f1411;
	sub.f32 	%f1417, %f1415, %f1416;
	add.s32 	%r694, %r692, %r3;
	mad.lo.s32 	%r695, %r694, %r122, %r892;
	mul.wide.u32 	%rd298, %r695, 4;
	add.s64 	%rd299, %rd8, %rd298;
	ld.global.f32 	%f1418, [%rd299];
	fma.rn.f32 	%f1419, %f1410, %f1418, %f1403;
	fma.rn.f32 	%f1420, %f1414, %f1418, %f1404;
	fma.rn.f32 	%f1421, %f1418, %f1417, %f1405;
	ld.global.f32 	%f1422, [%rd295+28];
	ld.global.f32 	%f1423, [%rd295+32];
	mul.f32 	%f1424, %f403, %f1423;
	mul.f32 	%f1425, %f402, %f1422;
	sub.f32 	%f1426, %f1424, %f1425;
	ld.global.f32 	%f1427, [%rd295+24];
	mul.f32 	%f1428, %f402, %f1427;
	mul.f32 	%f1429, %f404, %f1423;
	sub.f32 	%f1430, %f1428, %f1429;
	mul.f32 	%f1431, %f404, %f1422;
	mul.f32 	%f1432, %f403, %f1427;
	sub.f32 	%f1433, %f1431, %f1432;
	add.s32 	%r696, %r694, %r3;
	mad.lo.s32 	%r697, %r696, %r122, %r892;
	mul.wide.u32 	%rd300, %r697, 4;
	add.s64 	%rd301, %rd8, %rd300;
	ld.global.f32 	%f1434, [%rd301];
	fma.rn.f32 	%f1435, %f1426, %f1434, %f1419;
	fma.rn.f32 	%f1436, %f1430, %f1434, %f1420;
	fma.rn.f32 	%f1437, %f1434, %f1433, %f1421;
	ld.global.f32 	%f1438, [%rd295+40];
	ld.global.f32 	%f1439, [%rd295+44];
	mul.f32 	%f1440, %f403, %f1439;
	mul.f32 	%f1441, %f402, %f1438;
	sub.f32 	%f1442, %f1440, %f1441;
	ld.global.f32 	%f1443, [%rd295+36];
	mul.f32 	%f1444, %f402, %f1443;
	mul.f32 	%f1445, %f404, %f1439;
	sub.f32 	%f1446, %f1444, %f1445;
	mul.f32 	%f1447, %f404, %f1438;
	mul.f32 	%f1448, %f403, %f1443;
	sub.f32 	%f1449, %f1447, %f1448;
	add.s32 	%r698, %r696, %r3;
	mad.lo.s32 	%r699, %r698, %r122, %r892;
	mul.wide.u32 	%rd302, %r699, 4;
	add.s64 	%rd303, %rd8, %rd302;
	ld.global.f32 	%f1450, [%rd303];
	fma.rn.f32 	%f1927, %f1442, %f1450, %f1435;
	fma.rn.f32 	%f1928, %f1446, %f1450, %f1436;
	fma.rn.f32 	%f1929, %f1450, %f1449, %f1437;
	add.s32 	%r893, %r893, 4;
	setp.ne.s32 	%p240, %r893, %r11;
	mov.u32 	%r895, %r11;
	@%p240 bra 	$L__BB2_100;
$L__BB2_101:
	setp.eq.s32 	%p241, %r9, 0;
	@%p241 bra 	$L__BB2_106;
	setp.eq.s32 	%p242, %r9, 1;
	@%p242 bra 	$L__BB2_104;
	add.s32 	%r700, %r895, %r105;
	mul.lo.s32 	%r701, %r700, 3;
	mul.wide.s32 	%rd304, %r701, 4;
	add.s64 	%rd305, %rd9, %rd304;
	ld.global.f32 	%f1452, [%rd305+4];
	ld.global.f32 	%f1453, [%rd305+8];
	mul.f32 	%f1454, %f403, %f1453;
	mul.f32 	%f1455, %f402, %f1452;
	sub.f32 	%f1456, %f1454, %f1455;
	ld.global.f32 	%f1457, [%rd305];
	mul.f32 	%f1458, %f402, %f1457;
	mul.f32 	%f1459, %f404, %f1453;
	sub.f32 	%f1460, %f1458, %f1459;
	mul.f32 	%f1461, %f404, %f1452;
	mul.f32 	%f1462, %f403, %f1457;
	sub.f32 	%f1463, %f1461, %f1462;
	mad.lo.s32 	%r702, %r895, %r3, %r4;
	mad.lo.s32 	%r703, %r702, %r122, %r892;
	mul.wide.u32 	%rd306, %r703, 4;
	add.s64 	%rd307, %rd8, %rd306;
	ld.global.f32 	%f1464, [%rd307];
	fma.rn.f32 	%f1465, %f1456, %f1464, %f1927;
	fma.rn.f32 	%f1466, %f1460, %f1464, %f1928;
	fma.rn.f32 	%f1467, %f1464, %f1463, %f1929;
	ld.global.f32 	%f1468, [%rd305+16];
	ld.global.f32 	%f1469, [%rd305+20];
	mul.f32 	%f1470, %f403, %f1469;
	mul.f32 	%f1471, %f402, %f1468;
	sub.f32 	%f1472, %f1470, %f1471;
	ld.global.f32 	%f1473, [%rd305+12];
	mul.f32 	%f1474, %f402, %f1473;
	mul.f32 	%f1475, %f404, %f1469;
	sub.f32 	%f1476, %f1474, %f1475;
	mul.f32 	%f1477, %f404, %f1468;
	mul.f32 	%f1478, %f403, %f1473;
	sub.f32 	%f1479, %f1477, %f1478;
	add.s32 	%r704, %r702, %r3;
	mad.lo.s32 	%r705, %r704, %r122, %r892;
	mul.wide.u32 	%rd308, %r705, 4;
	add.s64 	%rd309, %rd8, %rd308;
	ld.global.f32 	%f1480, [%rd309];
	fma.rn.f32 	%f1927, %f1472, %f1480, %f1465;
	fma.rn.f32 	%f1928, %f1476, %f1480, %f1466;
	fma.rn.f32 	%f1929, %f1480, %f1479, %f1467;
	add.s32 	%r895, %r895, 2;
$L__BB2_104:
	and.b32  	%r706, %r122, 1;
	setp.eq.b32 	%p243, %r706, 1;
	not.pred 	%p244, %p243;
	@%p244 bra 	$L__BB2_106;
	add.s32 	%r707, %r895, %r105;
	mul.lo.s32 	%r708, %r707, 3;
	mul.wide.s32 	%rd310, %r708, 4;
	add.s64 	%rd311, %rd9, %rd310;
	ld.global.f32 	%f1481, [%rd311+4];
	ld.global.f32 	%f1482, [%rd311+8];
	mul.f32 	%f1483, %f403, %f1482;
	mul.f32 	%f1484, %f402, %f1481;
	sub.f32 	%f1485, %f1483, %f1484;
	ld.global.f32 	%f1486, [%rd311];
	mul.f32 	%f1487, %f402, %f1486;
	mul.f32 	%f1488, %f404, %f1482;
	sub.f32 	%f1489, %f1487, %f1488;
	mul.f32 	%f1490, %f404, %f1481;
	mul.f32 	%f1491, %f403, %f1486;
	sub.f32 	%f1492, %f1490, %f1491;
	mad.lo.s32 	%r709, %r895, %r3, %r4;
	mad.lo.s32 	%r710, %r709, %r122, %r892;
	mul.wide.u32 	%rd312, %r710, 4;
	add.s64 	%rd313, %rd8, %rd312;
	ld.global.f32 	%f1493, [%rd313];
	fma.rn.f32 	%f1927, %f1485, %f1493, %f1927;
	fma.rn.f32 	%f1928, %f1489, %f1493, %f1928;
	fma.rn.f32 	%f1929, %f1493, %f1492, %f1929;
$L__BB2_106:
	add.s32 	%r892, %r892, %r5;
	setp.lt.s32 	%p245, %r892, %r122;
	@%p245 bra 	$L__BB2_98;
$L__BB2_107:
	setp.ne.s32 	%p246, %r2, 0;
	mov.b32 	%r711, %f1927;
	shfl.sync.down.b32	%r712|%p247, %r711, 16, 31, -1;
	mov.b32 	%f1494, %r712;
	add.f32 	%f1495, %f1927, %f1494;
	mov.b32 	%r713, %f1928;
	shfl.sync.down.b32	%r714|%p248, %r713, 16, 31, -1;
	mov.b32 	%f1496, %r714;
	add.f32 	%f1497, %f1928, %f1496;
	mov.b32 	%r715, %f1929;
	shfl.sync.down.b32	%r716|%p249, %r715, 16, 31, -1;
	mov.b32 	%f1498, %r716;
	add.f32 	%f1499, %f1929, %f1498;
	mov.b32 	%r717, %f1495;
	shfl.sync.down.b32	%r718|%p250, %r717, 8, 31, -1;
	mov.b32 	%f1500, %r718;
	add.f32 	%f1501, %f1495, %f1500;
	mov.b32 	%r719, %f1497;
	shfl.sync.down.b32	%r720|%p251, %r719, 8, 31, -1;
	mov.b32 	%f1502, %r720;
	add.f32 	%f1503, %f1497, %f1502;
	mov.b32 	%r721, %f1499;
	shfl.sync.down.b32	%r722|%p252, %r721, 8, 31, -1;
	mov.b32 	%f1504, %r722;
	add.f32 	%f1505, %f1499, %f1504;
	mov.b32 	%r723, %f1501;
	shfl.sync.down.b32	%r724|%p253, %r723, 4, 31, -1;
	mov.b32 	%f1506, %r724;
	add.f32 	%f1507, %f1501, %f1506;
	mov.b32 	%r725, %f1503;
	shfl.sync.down.b32	%r726|%p254, %r725, 4, 31, -1;
	mov.b32 	%f1508, %r726;
	add.f32 	%f1509, %f1503, %f1508;
	mov.b32 	%r727, %f1505;
	shfl.sync.down.b32	%r728|%p255, %r727, 4, 31, -1;
	mov.b32 	%f1510, %r728;
	add.f32 	%f1511, %f1505, %f1510;
	mov.b32 	%r729, %f1507;
	shfl.sync.down.b32	%r730|%p256, %r729, 2, 31, -1;
	mov.b32 	%f1512, %r730;
	add.f32 	%f1513, %f1507, %f1512;
	mov.b32 	%r731, %f1509;
	shfl.sync.down.b32	%r732|%p257, %r731, 2, 31, -1;
	mov.b32 	%f1514, %r732;
	add.f32 	%f1515, %f1509, %f1514;
	mov.b32 	%r733, %f1511;
	shfl.sync.down.b32	%r734|%p258, %r733, 2, 31, -1;
	mov.b32 	%f1516, %r734;
	add.f32 	%f1517, %f1511, %f1516;
	mov.b32 	%r735, %f1513;
	shfl.sync.down.b32	%r736|%p259, %r735, 1, 31, -1;
	mov.b32 	%f1518, %r736;
	add.f32 	%f435, %f1513, %f1518;
	mov.b32 	%r737, %f1515;
	shfl.sync.down.b32	%r738|%p260, %r737, 1, 31, -1;
	mov.b32 	%f1519, %r738;
	add.f32 	%f436, %f1515, %f1519;
	mov.b32 	%r739, %f1517;
	shfl.sync.down.b32	%r740|%p261, %r739, 1, 31, -1;
	mov.b32 	%f1520, %r740;
	add.f32 	%f437, %f1517, %f1520;
	@%p246 bra 	$L__BB2_109;
	ld.param.u64 	%rd358, [_Z40fused_tensor_prods_example_backleft_kerniiiiiPKfS0_S0_S0_S0_S0_S0_S0_S0_S0_S0_S0_S0_S0_S0_PfS1_S1_S1_S1_S1_S1_S1_S1__param_27];
	mad.lo.s32 	%r741, %r854, %r120, %r4;
	mul.lo.s32 	%r742, %r741, 3;
	cvta.to.global.u64 	%rd314, %rd358;
	mul.wide.u32 	%rd315, %r742, 4;
	add.s64 	%rd316, %rd314, %rd315;
	st.global.f32 	[%rd316], %f435;
	add.s32 	%r743, %r742, 1;
	mul.wide.u32 	%rd317, %r743, 4;
	add.s64 	%rd318, %rd314, %rd317;
	st.global.f32 	[%rd318], %f436;
	add.s32 	%r744, %r742, 2;
	mul.wide.u32 	%rd319, %r744, 4;
	add.s64 	%rd320, %rd314, %rd319;
	st.global.f32 	[%rd320], %f437;
$L__BB2_109:
	setp.ge.s32 	%p262, %r2, %r122;
	mov.f32 	%f1950, 0f00000000;
	mov.f32 	%f1949, 0f00000000;
	mov.f32 	%f1948, 0f00000000;
	mov.f32 	%f1947, 0f00000000;
	mov.f32 	%f1946, 0f00000000;
	mov.f32 	%f1945, 0f00000000;
	mov.f32 	%f1944, 0f00000000;
	mov.f32 	%f1943, 0f00000000;
	mov.f32 	%f1942, 0f00000000;
	@%p262 bra 	$L__BB2_115;
	setp.lt.s32 	%p263, %r123, 1;
	@%p263 bra 	$L__BB2_115;
	mul.lo.s32 	%r113, %r854, %r123;
	mov.f32 	%f1942, 0f00000000;
	mov.u32 	%r896, %r2;
	mov.f32 	%f1943, %f1942;
	mov.f32 	%f1944, %f1942;
	mov.f32 	%f1945, %f1942;
	mov.f32 	%f1946, %f1942;
	mov.f32 	%f1947, %f1942;
	mov.f32 	%f1948, %f1942;
	mov.f32 	%f1949, %f1942;
	mov.f32 	%f1950, %f1942;
$L__BB2_112:
	mad.lo.s32 	%r746, %r854, %r122, %r896;
	mul.lo.s32 	%r747, %r746, 3;
	mul.wide.s32 	%rd321, %r747, 4;
	add.s64 	%rd322, %rd11, %rd321;
	ld.global.f32 	%f447, [%rd322+8];
	ld.global.f32 	%f448, [%rd322+4];
	ld.global.f32 	%f449, [%rd322];
	mov.b32 	%r897, 0;
$L__BB2_113:
	add.s32 	%r748, %r897, %r113;
	mul.lo.s32 	%r749, %r748, 9;
	mul.wide.s32 	%rd323, %r749, 4;
	add.s64 	%rd324, %rd10, %rd323;
	ld.global.f32 	%f1524, [%rd324+4];
	ld.global.f32 	%f1525, [%rd324+8];
	mul.f32 	%f1526, %f448, %f1525;
	mul.f32 	%f1527, %f447, %f1524;
	sub.f32 	%f1528, %f1526, %f1527;
	ld.global.f32 	%f1529, [%rd324];
	mul.f32 	%f1530, %f447, %f1529;
	mul.f32 	%f1531, %f449, %f1525;
	sub.f32 	%f1532, %f1530, %f1531;
	mul.f32 	%f1533, %f449, %f1524;
	mul.f32 	%f1534, %f448, %f1529;
	sub.f32 	%f1535, %f1533, %f1534;
	ld.global.f32 	%f1536, [%rd324+16];
	ld.global.f32 	%f1537, [%rd324+20];
	mul.f32 	%f1538, %f448, %f1537;
	mul.f32 	%f1539, %f447, %f1536;
	sub.f32 	%f1540, %f1538, %f1539;
	ld.global.f32 	%f1541, [%rd324+12];
	mul.f32 	%f1542, %f447, %f1541;
	mul.f32 	%f1543, %f449, %f1537;
	sub.f32 	%f1544, %f1542, %f1543;
	mul.f32 	%f1545, %f449, %f1536;
	mul.f32 	%f1546, %f448, %f1541;
	sub.f32 	%f1547, %f1545, %f1546;
	ld.global.f32 	%f1548, [%rd324+28];
	ld.global.f32 	%f1549, [%rd324+32];
	mul.f32 	%f1550, %f448, %f1549;
	mul.f32 	%f1551, %f447, %f1548;
	sub.f32 	%f1552, %f1550, %f1551;
	ld.global.f32 	%f1553, [%rd324+24];
	mul.f32 	%f1554, %f447, %f1553;
	mul.f32 	%f1555, %f449, %f1549;
	sub.f32 	%f1556, %f1554, %f1555;
	mul.f32 	%f1557, %f449, %f1548;
	mul.f32 	%f1558, %f448, %f1553;
	sub.f32 	%f1559, %f1557, %f1558;
	mad.lo.s32 	%r750, %r897, %r3, %r4;
	mad.lo.s32 	%r751, %r750, %r122, %r896;
	mul.wide.u32 	%rd325, %r751, 4;
	add.s64 	%rd326, %rd12, %rd325;
	ld.global.f32 	%f1560, [%rd326];
	fma.rn.f32 	%f1945, %f1528, %f1560, %f1945;
	fma.rn.f32 	%f1946, %f1532, %f1560, %f1946;
	fma.rn.f32 	%f1947, %f1535, %f1560, %f1947;
	fma.rn.f32 	%f1948, %f1540, %f1560, %f1948;
	fma.rn.f32 	%f1949, %f1544, %f1560, %f1949;
	fma.rn.f32 	%f1950, %f1547, %f1560, %f1950;
	fma.rn.f32 	%f1944, %f1552, %f1560, %f1944;
	fma.rn.f32 	%f1943, %f1556, %f1560, %f1943;
	fma.rn.f32 	%f1942, %f1560, %f1559, %f1942;
	add.s32 	%r897, %r897, 1;
	setp.ne.s32 	%p264, %r897, %r123;
	@%p264 bra 	$L__BB2_113;
	add.s32 	%r896, %r896, %r5;
	setp.lt.s32 	%p265, %r896, %r122;
	@%p265 bra 	$L__BB2_112;
$L__BB2_115:
	setp.ne.s32 	%p266, %r2, 0;
	mov.b32 	%r752, %f1945;
	shfl.sync.down.b32	%r753|%p267, %r752, 16, 31, -1;
	mov.b32 	%f1561, %r753;
	add.f32 	%f1562, %f1945, %f1561;
	mov.b32 	%r754, %f1946;
	shfl.sync.down.b32	%r755|%p268, %r754, 16, 31, -1;
	mov.b32 	%f1563, %r755;
	add.f32 	%f1564, %f1946, %f1563;
	mov.b32 	%r756, %f1947;
	shfl.sync.down.b32	%r757|%p269, %r756, 16, 31, -1;
	mov.b32 	%f1565, %r757;
	add.f32 	%f1566, %f1947, %f1565;
	mov.b32 	%r758, %f1948;
	shfl.sync.down.b32	%r759|%p270, %r758, 16, 31, -1;
	mov.b32 	%f1567, %r759;
	add.f32 	%f1568, %f1948, %f1567;
	mov.b32 	%r760, %f1949;
	shfl.sync.down.b32	%r761|%p271, %r760, 16, 31, -1;
	mov.b32 	%f1569, %r761;
	add.f32 	%f1570, %f1949, %f1569;
	mov.b32 	%r762, %f1950;
	shfl.sync.down.b32	%r763|%p272, %r762, 16, 31, -1;
	mov.b32 	%f1571, %r763;
	add.f32 	%f1572, %f1950, %f1571;
	mov.b32 	%r764, %f1944;
	shfl.sync.down.b32	%r765|%p273, %r764, 16, 31, -1;
	mov.b32 	%f1573, %r765;
	add.f32 	%f1574, %f1944, %f1573;
	mov.b32 	%r766, %f1943;
	shfl.sync.down.b32	%r767|%p274, %r766, 16, 31, -1;
	mov.b32 	%f1575, %r767;
	add.f32 	%f1576, %f1943, %f1575;
	mov.b32 	%r768, %f1942;
	shfl.sync.down.b32	%r769|%p275, %r768, 16, 31, -1;
	mov.b32 	%f1577, %r769;
	add.f32 	%f1578, %f1942, %f1577;
	mov.b32 	%r770, %f1562;
	shfl.sync.down.b32	%r771|%p276, %r770, 8, 31, -1;
	mov.b32 	%f1579, %r771;
	add.f32 	%f1580, %f1562, %f1579;
	mov.b32 	%r772, %f1564;
	shfl.sync.down.b32	%r773|%p277, %r772, 8, 31, -1;
	mov.b32 	%f1581, %r773;
	add.f32 	%f1582, %f1564, %f1581;
	mov.b32 	%r774, %f1566;
	shfl.sync.down.b32	%r775|%p278, %r774, 8, 31, -1;
	mov.b32 	%f1583, %r775;
	add.f32 	%f1584, %f1566, %f1583;
	mov.b32 	%r776, %f1568;
	shfl.sync.down.b32	%r777|%p279, %r776, 8, 31, -1;
	mov.b32 	%f1585, %r777;
	add.f32 	%f1586, %f1568, %f1585;
	mov.b32 	%r778, %f1570;
	shfl.sync.down.b32	%r779|%p280, %r778, 8, 31, -1;
	mov.b32 	%f1587, %r779;
	add.f32 	%f1588, %f1570, %f1587;
	mov.b32 	%r780, %f1572;
	shfl.sync.down.b32	%r781|%p281, %r780, 8, 31, -1;
	mov.b32 	%f1589, %r781;
	add.f32 	%f1590, %f1572, %f1589;
	mov.b32 	%r782, %f1574;
	shfl.sync.down.b32	%r783|%p282, %r782, 8, 31, -1;
	mov.b32 	%f1591, %r783;
	add.f32 	%f1592, %f1574, %f1591;
	mov.b32 	%r784, %f1576;
	shfl.sync.down.b32	%r785|%p283, %r784, 8, 31, -1;
	mov.b32 	%f1593, %r785;
	add.f32 	%f1594, %f1576, %f1593;
	mov.b32 	%r786, %f1578;
	shfl.sync.down.b32	%r787|%p284, %r786, 8, 31, -1;
	mov.b32 	%f1595, %r787;
	add.f32 	%f1596, %f1578, %f1595;
	mov.b32 	%r788, %f1580;
	shfl.sync.down.b32	%r789|%p285, %r788, 4, 31, -1;
	mov.b32 	%f1597, %r789;
	add.f32 	%f1598, %f1580, %f1597;
	mov.b32 	%r790, %f1582;
	shfl.sync.down.b32	%r791|%p286, %r790, 4, 31, -1;
	mov.b32 	%f1599, %r791;
	add.f32 	%f1600, %f1582, %f1599;
	mov.b32 	%r792, %f1584;
	shfl.sync.down.b32	%r793|%p287, %r792, 4, 31, -1;
	mov.b32 	%f1601, %r793;
	add.f32 	%f1602, %f1584, %f1601;
	mov.b32 	%r794, %f1586;
	shfl.sync.down.b32	%r795|%p288, %r794, 4, 31, -1;
	mov.b32 	%f1603, %r795;
	add.f32 	%f1604, %f1586, %f1603;
	mov.b32 	%r796, %f1588;
	shfl.sync.down.b32	%r797|%p289, %r796, 4, 31, -1;
	mov.b32 	%f1605, %r797;
	add.f32 	%f1606, %f1588, %f1605;
	mov.b32 	%r798, %f1590;
	shfl.sync.down.b32	%r799|%p290, %r798, 4, 31, -1;
	mov.b32 	%f1607, %r799;
	add.f32 	%f1608, %f1590, %f1607;
	mov.b32 	%r800, %f1592;
	shfl.sync.down.b32	%r801|%p291, %r800, 4, 31, -1;
	mov.b32 	%f1609, %r801;
	add.f32 	%f1610, %f1592, %f1609;
	mov.b32 	%r802, %f1594;
	shfl.sync.down.b32	%r803|%p292, %r802, 4, 31, -1;
	mov.b32 	%f1611, %r803;
	add.f32 	%f1612, %f1594, %f1611;
	mov.b32 	%r804, %f1596;
	shfl.sync.down.b32	%r805|%p293, %r804, 4, 31, -1;
	mov.b32 	%f1613, %r805;
	add.f32 	%f1614, %f1596, %f1613;
	mov.b32 	%r806, %f1598;
	shfl.sync.down.b32	%r807|%p294, %r806, 2, 31, -1;
	mov.b32 	%f1615, %r807;
	add.f32 	%f1616, %f1598, %f1615;
	mov.b32 	%r808, %f1600;
	shfl.sync.down.b32	%r809|%p295, %r808, 2, 31, -1;
	mov.b32 	%f1617, %r809;
	add.f32 	%f1618, %f1600, %f1617;
	mov.b32 	%r810, %f1602;
	shfl.sync.down.b32	%r811|%p296, %r810, 2, 31, -1;
	mov.b32 	%f1619, %r811;
	add.f32 	%f1620, %f1602, %f1619;
	mov.b32 	%r812, %f1604;
	shfl.sync.down.b32	%r813|%p297, %r812, 2, 31, -1;
	mov.b32 	%f1621, %r813;
	add.f32 	%f1622, %f1604, %f1621;
	mov.b32 	%r814, %f1606;
	shfl.sync.down.b32	%r815|%p298, %r814, 2, 31, -1;
	mov.b32 	%f1623, %r815;
	add.f32 	%f1624, %f1606, %f1623;
	mov.b32 	%r816, %f1608;
	shfl.sync.down.b32	%r817|%p299, %r816, 2, 31, -1;
	mov.b32 	%f1625, %r817;
	add.f32 	%f1626, %f1608, %f1625;
	mov.b32 	%r818, %f1610;
	shfl.sync.down.b32	%r819|%p300, %r818, 2, 31, -1;
	mov.b32 	%f1627, %r819;
	add.f32 	%f1628, %f1610, %f1627;
	mov.b32 	%r820, %f1612;
	shfl.sync.down.b32	%r821|%p301, %r820, 2, 31, -1;
	mov.b32 	%f1629, %r821;
	add.f32 	%f1630, %f1612, %f1629;
	mov.b32 	%r822, %f1614;
	shfl.sync.down.b32	%r823|%p302, %r822, 2, 31, -1;
	mov.b32 	%f1631, %r823;
	add.f32 	%f1632, %f1614, %f1631;
	mov.b32 	%r824, %f1616;
	shfl.sync.down.b32	%r825|%p303, %r824, 1, 31, -1;
	mov.b32 	%f1633, %r825;
	add.f32 	%f477, %f1616, %f1633;
	mov.b32 	%r826, %f1618;
	shfl.sync.down.b32	%r827|%p304, %r826, 1, 31, -1;
	mov.b32 	%f1634, %r827;
	add.f32 	%f478, %f1618, %f1634;
	mov.b32 	%r828, %f1620;
	shfl.sync.down.b32	%r829|%p305, %r828, 1, 31, -1;
	mov.b32 	%f1635, %r829;
	add.f32 	%f479, %f1620, %f1635;
	mov.b32 	%r830, %f1622;
	shfl.sync.down.b32	%r831|%p306, %r830, 1, 31, -1;
	mov.b32 	%f1636, %r831;
	add.f32 	%f480, %f1622, %f1636;
	mov.b32 	%r832, %f1624;
	shfl.sync.down.b32	%r833|%p307, %r832, 1, 31, -1;
	mov.b32 	%f1637, %r833;
	add.f32 	%f481, %f1624, %f1637;
	mov.b32 	%r834, %f1626;
	shfl.sync.down.b32	%r835|%p308, %r834, 1, 31, -1;
	mov.b32 	%f1638, %r835;
	add.f32 	%f482, %f1626, %f1638;
	mov.b32 	%r836, %f1628;
	shfl.sync.down.b32	%r837|%p309, %r836, 1, 31, -1;
	mov.b32 	%f1639, %r837;
	add.f32 	%f483, %f1628, %f1639;
	mov.b32 	%r838, %f1630;
	shfl.sync.down.b32	%r839|%p310, %r838, 1, 31, -1;
	mov.b32 	%f1640, %r839;
	add.f32 	%f484, %f1630, %f1640;
	mov.b32 	%r840, %f1632;
	shfl.sync.down.b32	%r841|%p311, %r840, 1, 31, -1;
	mov.b32 	%f1641, %r841;
	add.f32 	%f485, %f1632, %f1641;
	@%p266 bra 	$L__BB2_117;
	ld.param.u64 	%rd359, [_Z40fused_tensor_prods_example_backleft_kerniiiiiPKfS0_S0_S0_S0_S0_S0_S0_S0_S0_S0_S0_S0_S0_S0_PfS1_S1_S1_S1_S1_S1_S1_S1__param_28];
	mad.lo.s32 	%r842, %r854, %r120, %r4;
	mul.lo.s32 	%r843, %r842, 9;
	cvta.to.global.u64 	%rd327, %rd359;
	mul.wide.u32 	%rd328, %r843, 4;
	add.s64 	%rd329, %rd327, %rd328;
	st.global.f32 	[%rd329], %f477;
	add.s32 	%r844, %r843, 1;
	mul.wide.u32 	%rd330, %r844, 4;
	add.s64 	%rd331, %rd327, %rd330;
	st.global.f32 	[%rd331], %f478;
	add.s32 	%r845, %r843, 2;
	mul.wide.u32 	%rd332, %r845, 4;
	add.s64 	%rd333, %rd327, %rd332;
	st.global.f32 	[%rd333], %f479;
	add.s32 	%r846, %r843, 3;
	mul.wide.u32 	%rd334, %r846, 4;
	add.s64 	%rd335, %rd327, %rd334;
	st.global.f32 	[%rd335], %f480;
	add.s32 	%r847, %r843, 4;
	mul.wide.u32 	%rd336, %r847, 4;
	add.s64 	%rd337, %rd327, %rd336;
	st.global.f32 	[%rd337], %f481;
	add.s32 	%r848, %r843, 5;
	mul.wide.u32 	%rd338, %r848, 4;
	add.s64 	%rd339, %rd327, %rd338;
	st.global.f32 	[%rd339], %f482;
	add.s32 	%r849, %r843, 6;
	mul.wide.u32 	%rd340, %r849, 4;
	add.s64 	%rd341, %rd327, %rd340;
	st.global.f32 	[%rd341], %f483;
	add.s32 	%r850, %r843, 7;
	mul.wide.u32 	%rd342, %r850, 4;
	add.s64 	%rd343, %rd327, %rd342;
	st.global.f32 	[%rd343], %f484;
	add.s32 	%r851, %r843, 8;
	mul.wide.u32 	%rd344, %r851, 4;
	add.s64 	%rd345, %rd327, %rd344;
	st.global.f32 	[%rd345], %f485;
$L__BB2_117:
	ld.param.u32 	%r853, [_Z40fused_tensor_prods_example_backleft_kerniiiiiPKfS0_S0_S0_S0_S0_S0_S0_S0_S0_S0_S0_S0_S0_S0_PfS1_S1_S1_S1_S1_S1_S1_S1__param_0];
	mov.u32 	%r852, %nctaid.x;
	add.s32 	%r854, %r854, %r852;
	setp.lt.s32 	%p312, %r854, %r853;
	@%p312 bra 	$L__BB2_2;
$L__BB2_118:
	ret;

}
	// .globl	_Z39fused_tensor_prods_example_wtsback_kerniiiiiPKfS0_S0_S0_S0_S0_S0_S0_S0_S0_S0_S0_S0_S0_S0_PfS1_S1_S1_S1_S1_S1_S1_S1_
.visible .entry _Z39fused_tensor_prods_example_wtsback_kerniiiiiPKfS0_S0_S0_S0_S0_S0_S0_S0_S0_S0_S0_S0_S0_S0_PfS1_S1_S1_S1_S1_S1_S1_S1_(
	.param .u32 _Z39fused_tensor_prods_example_wtsback_kerniiiiiPKfS0_S0_S0_S0_S0_S0_S0_S0_S0_S0_S0_S0_S0_S0_PfS1_S1_S1_S1_S1_S1_S1_S1__param_0,
	.param .u32 _Z39fused_tensor_prods_example_wtsback_kerniiiiiPKfS0_S0_S0_S0_S0_S0_S0_S0_S0_S0_S0_S0_S0_S0_PfS1_S1_S1_S1_S1_S1_S1_S1__param_1,
	.param .u32 _Z39fused_tensor_prods_example_wtsback_kerniiiiiPKfS0_S0_S0_S0_S0_S0_S0_S0_S0_S0_S0_S0_S0_S0_PfS1_S1_S1_S1_S1_S1_S1_S1__param_2,
	.param .u32 _Z39fused_tensor_prods_example_wtsback_kerniiiiiPKfS0_S0_S0_S0_S0_S0_S0_S0_S0_S0_S0_S0_S0_S0_PfS1_S1_S1_S1_S1_S1_S1_S1__param_3,
	.param .u32 _Z39fused_tensor_prods_example_wtsback_kerniiiiiPKfS0_S0_S0_S0_S0_S0_S0_S0_S0_S0_S0_S0_S0_S0_PfS1_S1_S1_S1_S1_S1_S1_S1__param_4,
	.param .u64 .ptr .align 1 _Z39fused_tensor_prods_example_wtsback_kerniiiiiPKfS0_S0_S0_S0_S0_S0_S0_S0_S0_S0_S0_S0_S0_S0_PfS1_S1_S1_S1_S1_S1_S1_S1__param_5,
	.param .u64 .ptr .align 1 _Z39fused_tensor_prods_example_wtsback_kerniiiiiPKfS0_S0_S0_S0_S0_S0_S0_S0_S0_S0_S0_S0_S0_S0_PfS1_S1_S1_S1_S1_S1_S1_S1__param_6,
	.param .u64 .ptr .align 1 _Z39fused_tensor_prods_example_wtsback_kerniiiiiPKfS0_S0_S0_S0_S0_S0_S0_S0_S0_S0_S0_S0_S0_S0_PfS1_S1_S1_S1_S1_S1_S1_S1__param_7,
	.param .u64 .ptr .align 1 _Z39fused_tensor_prods_example_wtsback_kerniiiiiPKfS0_S0_S0_S0_S0_S0_S0_S0_S0_S0_S0_S0_S0_S0_PfS1_S1_S1_S1_S1_S1_S1_S1__param_8,
	.param .u64 .ptr .align 1 _Z39fused_tensor_prods_example_wtsback_kerniiiiiPKfS0_S0_S0_S0_S0_S0_S0_S0_S0_S0_S0_S0_S0_S0_PfS1_S1_S1_S1_S1_S1_S1_S1__param_9,
	.param .u64 .ptr .align 1 _Z39fused_tensor_prods_example_wtsback_kerniiiiiPKfS0_S0_S0_S0_S0_S0_S0_S0_S0_S0_S0_S0_S0_S0_PfS1_S1_S1_S1_S1_S1_S1_S1__param_10,
	.param .u64 .ptr .align 1 _Z39fused_tensor_prods_example_wtsback_kerniiiiiPKfS0_S0_S0_S0_S0_S0_S0_S0_S0_S0_S0_S0_S0_S0_PfS1_S1_S1_S1_S1_S1_S1_S1__param_11,
	.param .u64 .ptr .align 1 _Z39fused_tensor_prods_example_wtsback_kerniiiiiPKfS0_S0_S0_S0_S0_S0_S0_S0_S0_S0_S0_S0_S0_S0_PfS1_S1_S1_S1_S1_S1_S1_S1__param_12,
	.param .u64 .ptr .align 1 _Z39fused_tensor_prods_example_wtsback_kerniiiiiPKfS0_S0_S0_S0_S0_S0_S0_S0_S0_S0_S0_S0_S0_S0_PfS1_S1_S1_S1_S1_S1_S1_S1__param_13,
	.param .u64 .ptr .align 1 _Z39fused_tensor_prods_example_wtsback_kerniiiiiPKfS0_S0_S0_S0_S0_S0_S0_S0_S0_S0_S0_S0_S0_S0_PfS1_S1_S1_S1_S1_S1_S1_S1__param_14,
	.param .u64 .ptr .align 1 _Z39fused_tensor_prods_example_wtsback_kerniiiiiPKfS0_S0_S0_S0_S0_S0_S0_S0_S0_S0_S0_S0_S0_S0_PfS1_S1_S1_S1_S1_S1_S1_S1__param_15,
	.param .u64 .ptr .align 1 _Z39fused_tensor_prods_example_wtsback_kerniiiiiPKfS0_S0_S0_S0_S0_S0_S0_S0_S0_S0_S0_S0_S0_S0_PfS1_S1_S1_S1_S1_S1_S1_S1__param_16,
	.param .u64 .ptr .align 1 _Z39fused_tensor_prods_example_wtsback_kerniiiiiPKfS0_S0_S0_S0_S0_S0_S0_S0_S0_S0_S0_S0_S0_S0_PfS1_S1_S1_S1_S1_S1_S1_S1__param_17,
	.param .u64 .ptr .align 1 _Z39fused_tensor_prods_example_wtsback_kerniiiiiPKfS0_S0_S0_S0_S0_S0_S0_S0_S0_S0_S0_S0_S0_S0_PfS1_S1_S1_S1_S1_S1_S1_S1__param_18,
	.param .u64 .ptr .align 1 _Z39fused_tensor_prods_example_wtsback_kerniiiiiPKfS0_S0_S0_S0_S0_S0_S0_S0_S0_S0_S0_S0_S0_S0_PfS1_S1_S1_S1_S1_S1_S1_S1__param_19,
	.param .u64 .ptr .align 1 _Z39fused_tensor_prods_example_wtsback_kerniiiiiPKfS0_S0_S0_S0_S0_S0_S0_S0_S0_S0_S0_S0_S0_S0_PfS1_S1_S1_S1_S1_S1_S1_S1__param_20,
	.param .u64 .ptr .align 1 _Z39fused_tensor_prods_example_wtsback_kerniiiiiPKfS0_S0_S0_S0_S0_S0_S0_S0_S0_S0_S0_S0_S0_S0_PfS1_S1_S1_S1_S1_S1_S1_S1__param_21,
	.param .u64 .ptr .align 1 _Z39fused_tensor_prods_example_wtsback_kerniiiiiPKfS0_S0_S0_S0_S0_S0_S0_S0_S0_S0_S0_S0_S0_S0_PfS1_S1_S1_S1_S1_S1_S1_S1__param_22,
	.param .u64 .ptr .align 1 _Z39fused_tensor_prods_example_wtsback_kerniiiiiPKfS0_S0_S0_S0_S0_S0_S0_S0_S0_S0_S0_S0_S0_S0_PfS1_S1_S1_S1_S1_S1_S1_S1__param_23,
	.param .u64 .ptr .align 1 _Z39fused_tensor_prods_example_wtsback_kerniiiiiPKfS0_S0_S0_S0_S0_S0_S0_S0_S0_S0_S0_S0_S0_S0_PfS1_S1_S1_S1_S1_S1_S1_S1__param_24,
	.param .u64 .ptr .align 1 _Z39fused_tensor_prods_example_wtsback_kerniiiiiPKfS0_S0_S0_S0_S0_S0_S0_S0_S0_S0_S0_S0_S0_S0_PfS1_S1_S1_S1_S1_S1_S1_S1__param_25,
	.param .u64 .ptr .align 1 _Z39fused_tensor_prods_example_wtsback_kerniiiiiPKfS0_S0_S0_S0_S0_S0_S0_S0_S0_S0_S0_S0_S0_S0_PfS1_S1_S1_S1_S1_S1_S1_S1__param_26,
	.param .u64 .ptr .align 1 _Z39fused_tensor_prods_example_wtsback_kerniiiiiPKfS0_S0_S0_S0_S0_S0_S0_S0_S0_S0_S0_S0_S0_S0_PfS1_S1_S1_S1_S1_S1_S1_S1__param_27,
	.param .u64 .ptr .align 1 _Z39fused_tensor_prods_example_wtsback_kerniiiiiPKfS0_S0_S0_S0_S0_S0_S0_S0_S0_S0_S0_S0_S0_S0_PfS1_S1_S1_S1_S1_S1_S1_S1__param_28
)
{
	.reg .pred 	%p<106>;
	.reg .b32 	%r<345>;
	.reg .b32 	%f<438>;
	.reg .b64 	%rd<201>;

	ld.param.u32 	%r112, [_Z39fused_tensor_prods_example_wtsback_kerniiiiiPKfS0_S0_S0_S0_S0_S0_S0_S0_S0_S0_S0_S0_S0_S0_PfS1_S1_S1_S1_S1_S1_S1_S1__param_0];
	ld.param.u32 	%r113, [_Z39fused_tensor_prods_example_wtsback_kerniiiiiPKfS0_S0_S0_S0_S0_S0_S0_S0_S0_S0_S0_S0_S0_S0_PfS1_S1_S1_S1_S1_S1_S1_S1__param_1];
	ld.param.u32 	%r114, [_Z39fused_tensor_prods_example_wtsback_kerniiiiiPKfS0_S0_S0_S0_S0_S0_S0_S0_S0_S0_S0_S0_S0_S0_PfS1_S1_S1_S1_S1_S1_S1_S1__param_2];
	ld.param.u32 	%r115, [_Z39fused_tensor_prods_example_wtsback_kerniiiiiPKfS0_S0_S0_S0_S0_S0_S0_S0_S0_S0_S0_S0_S0_S0_PfS1_S1_S1_S1_S1_S1_S1_S1__param_3];
	ld.param.u32 	%r116, [_Z39fused_tensor_prods_example_wtsback_kerniiiiiPKfS0_S0_S0_S0_S0_S0_S0_S0_S0_S0_S0_S0_S0_S0_PfS1_S1_S1_S1_S1_S1_S1_S1__param_4];
	ld.param.u64 	%rd43, [_Z39fused_tensor_prods_example_wtsback_kerniiiiiPKfS0_S0_S0_S0_S0_S0_S0_S0_S0_S0_S0_S0_S0_S0_PfS1_S1_S1_S1_S1_S1_S1_S1__param_5];
	ld.param.u64 	%rd44, [_Z39fused_tensor_prods_example_wtsback_kerniiiiiPKfS0_S0_S0_S0_S0_S0_S0_S0_S0_S0_S0_S0_S0_S0_PfS1_S1_S1_S1_S1_S1_S1_S1__param_6];
	ld.param.u64 	%rd45, [_Z39fused_tensor_prods_example_wtsback_kerniiiiiPKfS0_S0_S0_S0_S0_S0_S0_S0_S0_S0_S0_S0_S0_S0_PfS1_S1_S1_S1_S1_S1_S1_S1__param_7];
	ld.param.u64 	%rd46, [_Z39fused_tensor_prods_example_wtsback_kerniiiiiPKfS0_S0_S0_S0_S0_S0_S0_S0_S0_S0_S0_S0_S0_S0_PfS1_S1_S1_S1_S1_S1_S1_S1__param_8];
	ld.param.u64 	%rd47, [_Z39fused_tensor_prods_example_wtsback_kerniiiiiPKfS0_S0_S0_S0_S0_S0_S0_S0_S0_S0_S0_S0_S0_S0_PfS1_S1_S1_S1_S1_S1_S1_S1__param_9];
	ld.param.u64 	%rd48, [_Z39fused_tensor_prods_example_wtsback_kerniiiiiPKfS0_S0_S0_S0_S0_S0_S0_S0_S0_S0_S0_S0_S0_S0_PfS1_S1_S1_S1_S1_S1_S1_S1__param_10];
	ld.param.u64 	%rd25, [_Z39fused_tensor_prods_example_wtsback_kerniiiiiPKfS0_S0_S0_S0_S0_S0_S0_S0_S0_S0_S0_S0_S0_S0_PfS1_S1_S1_S1_S1_S1_S1_S1__param_11];
	ld.param.u64 	%rd26, [_Z39fused_tensor_prods_example_wtsback_kerniiiiiPKfS0_S0_S0_S0_S0_S0_S0_S0_S0_S0_S0_S0_S0_S0_PfS1_S1_S1_S1_S1_S1_S1_S1__param_12];
	ld.param.u64 	%rd27, [_Z39fused_tensor_prods_example_wtsback_kerniiiiiPKfS0_S0_S0_S0_S0_S0_S0_S0_S0_S0_S0_S0_S0_S0_PfS1_S1_S1_S1_S1_S1_S1_S1__param_13];
	ld.param.u64 	%rd29, [_Z39fused_tensor_prods_example_wtsback_kerniiiiiPKfS0_S0_S0_S0_S0_S0_S0_S0_S0_S0_S0_S0_S0_S0_PfS1_S1_S1_S1_S1_S1_S1_S1__param_15];
	ld.param.u64 	%rd30, [_Z39fused_tensor_prods_example_wtsback_kerniiiiiPKfS0_S0_S0_S0_S0_S0_S0_S0_S0_S0_S0_S0_S0_S0_PfS1_S1_S1_S1_S1_S1_S1_S1__param_16];
	ld.param.u64 	%rd31, [_Z39fused_tensor_prods_example_wtsback_kerniiiiiPKfS0_S0_S0_S0_S0_S0_S0_S0_S0_S0_S0_S0_S0_S0_PfS1_S1_S1_S1_S1_S1_S1_S1__param_17];
	ld.param.u64 	%rd32, [_Z39fused_tensor_prods_example_wtsback_kerniiiiiPKfS0_S0_S0_S0_S0_S0_S0_S0_S0_S0_S0_S0_S0_S0_PfS1_S1_S1_S1_S1_S1_S1_S1__param_18];
	ld.param.u64 	%rd33, [_Z39fused_tensor_prods_example_wtsback_kerniiiiiPKfS0_S0_S0_S0_S0_S0_S0_S0_S0_S0_S0_S0_S0_S0_PfS1_S1_S1_S1_S1_S1_S1_S1__param_19];
	ld.param.u64 	%rd34, [_Z39fused_tensor_prods_example_wtsback_kerniiiiiPKfS0_S0_S0_S0_S0_S0_S0_S0_S0_S0_S0_S0_S0_S0_PfS1_S1_S1_S1_S1_S1_S1_S1__param_20];
	ld.param.u64 	%rd35, [_Z39fused_tensor_prods_example_wtsback_kerniiiiiPKfS0_S0_S0_S0_S0_S0_S0_S0_S0_S0_S0_S0_S0_S0_PfS1_S1_S1_S1_S1_S1_S1_S1__param_21];
	ld.param.u64 	%rd36, [_Z39fused_tensor_prods_example_wtsback_kerniiiiiPKfS0_S0_S0_S0_S0_S0_S0_S0_S0_S0_S0_S0_S0_S0_PfS1_S1_S1_S1_S1_S1_S1_S1__param_22];
	ld.param.u64 	%rd38, [_Z39fused_tensor_prods_example_wtsback_kerniiiiiPKfS0_S0_S0_S0_S0_S0_S0_S0_S0_S0_S0_S0_S0_S0_PfS1_S1_S1_S1_S1_S1_S1_S1__param_24];
	ld.param.u64 	%rd39, [_Z39fused_tensor_prods_example_wtsback_kerniiiiiPKfS0_S0_S0_S0_S0_S0_S0_S0_S0_S0_S0_S0_S0_S0_PfS1_S1_S1_S1_S1_S1_S1_S1__param_25];
	ld.param.u64 	%rd40, [_Z39fused_tensor_prods_example_wtsback_kerniiiiiPKfS0_S0_S0_S0_S0_S0_S0_S0_S0_S0_S0_S0_S0_S0_PfS1_S1_S1_S1_S1_S1_S1_S1__param_26];
	cvta.to.global.u64 	%rd1, %rd43;
	cvta.to.global.u64 	%rd2, %rd46;
	cvta.to.global.u64 	%rd3, %rd45;
	cvta.to.global.u64 	%rd4, %rd47;
	cvta.to.global.u64 	%rd5, %rd48;
	cvta.to.global.u64 	%rd6, %rd44;
	mov.u32 	%r339, %ctaid.x;
	setp.ge.s32 	%p1, %r339, %r114;
	@%p1 bra 	$L__BB3_11;
	mov.u32 	%r2, %ctaid.y;
	mov.u32 	%r3, %tid.x;
	mov.u32 	%r4, %tid.y;
	mov.u32 	%r5, %ntid.x;
	mov.u32 	%r6, %ntid.y;
	mov.u32 	%r7, %nctaid.y;
	mov.u32 	%r8, %nctaid.x;
	cvta.to.global.u64 	%rd7, %rd34;
	cvta.to.global.u64 	%rd8, %rd25;
	mov.u32 	%r315, %r339;
$L__BB3_2:
	setp.ge.u32 	%p2, %r2, %r114;
	@%p2 bra 	$L__BB3_10;
	mov.u32 	%r316, %r2;
$L__BB3_4:
	setp.ge.s32 	%p3, %r3, %r112;
	mov.f32 	%f421, 0f00000000;
	@%p3 bra 	$L__BB3_7;
	mov.f32 	%f421, 0f00000000;
	mov.u32 	%r317, %r3;
$L__BB3_6:
	mad.lo.s32 	%r117, %r317, %r113, %r4;
	mul.wide.u32 	%rd49, %r117, 4;
	add.s64 	%rd50, %rd8, %rd49;
	ld.global.f32 	%f39, [%rd50];
	mul.lo.s32 	%r118, %r317, %r114;
	add.s32 	%r119, %r118, %r315;
	mul.wide.s32 	%rd51, %r119, 4;
	add.s64 	%rd52, %rd1, %rd51;
	ld.global.f32 	%f40, [%rd52];
	mul.f32 	%f41, %f39, %f40;
	add.s32 	%r120, %r118, %r316;
	mul.wide.s32 	%rd53, %r120, 4;
	add.s64 	%rd54, %rd2, %rd53;
	ld.global.f32 	%f42, [%rd54];
	fma.rn.f32 	%f421, %f41, %f42, %f421;
	add.s32 	%r317, %r317, %r5;
	setp.lt.s32 	%p4, %r317, %r112;
	@%p4 bra 	$L__BB3_6;
$L__BB3_7:
	setp.ne.s32 	%p5, %r3, 0;
	mov.b32 	%r121, %f421;
	shfl.sync.down.b32	%r122|%p6, %r121, 16, 31, -1;
	mov.b32 	%f43, %r122;
	add.f32 	%f44, %f421, %f43;
	mov.b32 	%r123, %f44;
	shfl.sync.down.b32	%r124|%p7, %r123, 8, 31, -1;
	mov.b32 	%f45, %r124;
	add.f32 	%f46, %f44, %f45;
	mov.b32 	%r125, %f46;
	shfl.sync.down.b32	%r126|%p8, %r125, 4, 31, -1;
	mov.b32 	%f47, %r126;
	add.f32 	%f48, %f46, %f47;
	mov.b32 	%r127, %f48;
	shfl.sync.down.b32	%r128|%p9, %r127, 2, 31, -1;
	mov.b32 	%f49, %r128;
	add.f32 	%f50, %f48, %f49;
	mov.b32 	%r129, %f50;
	shfl.sync.down.b32	%r130|%p10, %r129, 1, 31, -1;
	mov.b32 	%f51, %r130;
	add.f32 	%f4, %f50, %f51;
	@%p5 bra 	$L__BB3_9;
	mad.lo.s32 	%r131, %r316, %r6, %r4;
	mad.lo.s32 	%r132, %r131, %r114, %r315;
	mul.wide.u32 	%rd55, %r132, 4;
	add.s64 	%rd56, %rd7, %rd55;
	st.global.f32 	[%rd56], %f4;
$L__BB3_9:
	add.s32 	%r316, %r316, %r7;
	setp.lt.s32 	%p11, %r316, %r114;
	@%p11 bra 	$L__BB3_4;
$L__BB3_10:
	add.s32 	%r315, %r315, %r8;
	setp.lt.s32 	%p12, %r315, %r114;
	@%p12 bra 	$L__BB3_2;
$L__BB3_11:
	setp.ge.s32 	%p13, %r339, %r115;
	@%p13 bra 	$L__BB3_22;
	mov.u32 	%r9, %ctaid.y;
	mov.u32 	%r10, %tid.x;
	mov.u32 	%r11, %tid.y;
	mov.u32 	%r12, %ntid.x;
	mov.u32 	%r13, %ntid.y;
	mov.u32 	%r14, %nctaid.y;
	mov.u32 	%r15, %nctaid.x;
	cvta.to.global.u64 	%rd9, %rd35;
	cvta.to.global.u64 	%rd10, %rd26;
	mov.u32 	%r318, %r339;
$L__BB3_13:
	setp.ge.s32 	%p14, %r9, %r115;
	@%p14 bra 	$L__BB3_21;
	mov.u32 	%r319, %r9;
$L__BB3_15:
	setp.ge.s32 	%p15, %r10, %r112;
	mov.f32 	%f423, 0f00000000;
	@%p15 bra 	$L__BB3_18;
	mov.f32 	%f423, 0f00000000;
	mov.u32 	%r320, %r10;
$L__BB3_17:
	mad.lo.s32 	%r133, %r320, %r113, %r11;
	mul.wide.u32 	%rd57, %r133, 4;
	add.s64 	%rd58, %rd10, %rd57;
	ld.global.f32 	%f54, [%rd58];
	mul.lo.s32 	%r134, %r320, %r115;
	add.s32 	%r135, %r134, %r318;
	mul.lo.s32 	%r136, %r135, 3;
	mul.wide.s32 	%rd59, %r136, 4;
	add.s64 	%rd60, %rd6, %rd59;
	ld.global.f32 	%f55, [%rd60];
	mul.f32 	%f56, %f54, %f55;
	add.s32 	%r137, %r134, %r319;
	mul.lo.s32 	%r138, %r137, 3;
	mul.wide.s32 	%rd61, %r138, 4;
	add.s64 	%rd62, %rd4, %rd61;
	ld.global.f32 	%f57, [%rd62];
	ld.global.f32 	%f58, [%rd60+4];
	mul.f32 	%f59, %f54, %f58;
	ld.global.f32 	%f60, [%rd62+4];
	mul.f32 	%f61, %f59, %f60;
	fma.rn.f32 	%f62, %f56, %f57, %f61;
	ld.global.f32 	%f63, [%rd60+8];
	mul.f32 	%f64, %f54, %f63;
	ld.global.f32 	%f65, [%rd62+8];
	fma.rn.f32 	%f66, %f64, %f65, %f62;
	add.f32 	%f423, %f423, %f66;
	add.s32 	%r320, %r320, %r12;
	setp.lt.s32 	%p16, %r320, %r112;
	@%p16 bra 	$L__BB3_17;
$L__BB3_18:
	setp.ne.s32 	%p17, %r10, 0;
	mov.b32 	%r139, %f423;
	shfl.sync.down.b32	%r140|%p18, %r139, 16, 31, -1;
	mov.b32 	%f67, %r140;
	add.f32 	%f68, %f423, %f67;
	mov.b32 	%r141, %f68;
	shfl.sync.down.b32	%r142|%p19, %r141, 8, 31, -1;
	mov.b32 	%f69, %r142;
	add.f32 	%f70, %f68, %f69;
	mov.b32 	%r143, %f70;
	shfl.sync.down.b32	%r144|%p20, %r143, 4, 31, -1;
	mov.b32 	%f71, %r144;
	add.f32 	%f72, %f70, %f71;
	mov.b32 	%r145, %f72;
	shfl.sync.down.b32	%r146|%p21, %r145, 2, 31, -1;
	mov.b32 	%f73, %r146;
	add.f32 	%f74, %f72, %f73;
	mov.b32 	%r147, %f74;
	shfl.sync.down.b32	%r148|%p22, %r147, 1, 31, -1;
	mov.b32 	%f75, %r148;
	add.f32 	%f8, %f74, %f75;
	@%p17 bra 	$L__BB3_20;
	mad.lo.s32 	%r149, %r319, %r13, %r11;
	mad.lo.s32 	%r150, %r149, %r115, %r318;
	mul.wide.u32 	%rd63, %r150, 4;
	add.s64 	%rd64, %rd9, %rd63;
	st.global.f32 	[%rd64], %f8;
$L__BB3_20:
	add.s32 	%r319, %r319, %r14;
	setp.lt.s32 	%p23, %r319, %r115;
	@%p23 bra 	$L__BB3_15;
$L__BB3_21:
	add.s32 	%r318, %r318, %r15;
	setp.lt.s32 	%p24, %r318, %r115;
	@%p24 bra 	$L__BB3_13;
$L__BB3_22:
	setp.ge.s32 	%p25, %r339, %r114;
	@%p25 bra 	$L__BB3_33;
	cvta.to.global.u64 	%rd11, %rd27;
	mov.u32 	%r22, %ctaid.y;
	mov.u32 	%r23, %tid.x;
	mov.u32 	%r24, %tid.y;
	mov.u32 	%r25, %ntid.x;
	mov.u32 	%r26, %ntid.y;
	mov.u32 	%r27, %nctaid.y;
	mov.u32 	%r28, %nctaid.x;
	cvta.to.global.u64 	%rd12, %rd36;
	mov.u32 	%r321, %r339;
$L__BB3_24:
	setp.ge.s32 	%p26, %r22, %r115;
	@%p26 bra 	$L__BB3_32;
	mov.u32 	%r322, %r22;
$L__BB3_26:
	setp.ge.s32 	%p27, %r23, %r112;
	mov.f32 	%f425, 0f00000000;
	@%p27 bra 	$L__BB3_29;
	mov.f32 	%f425, 0f00000000;
	mov.u32 	%r323, %r23;
$L__BB3_28:
	mad.lo.s32 	%r151, %r323, %r113, %r24;
	mul.lo.s32 	%r152, %r151, 3;
	mul.wide.u32 	%rd65, %r152, 4;
	add.s64 	%rd66, %rd11, %rd65;
	ld.global.f32 	%f78, [%rd66];
	mad.lo.s32 	%r153, %r323, %r114, %r321;
	mul.wide.s32 	%rd67, %r153, 4;
	add.s64 	%rd68, %rd1, %rd67;
	ld.global.f32 	%f79, [%rd68];
	mul.f32 	%f80, %f78, %f79;
	mad.lo.s32 	%r154, %r323, %r115, %r322;
	mul.lo.s32 	%r155, %r154, 3;
	mul.wide.s32 	%rd69, %r155, 4;
	add.s64 	%rd70, %rd4, %rd69;
	ld.global.f32 	%f81, [%rd70];
	add.s32 	%r156, %r152, 1;
	mul.wide.u32 	%rd71, %r156, 4;
	add.s64 	%rd72, %rd11, %rd71;
	ld.global.f32 	%f82, [%rd72];
	mul.f32 	%f83, %f82, %f79;
	ld.global.f32 	%f84, [%rd70+4];
	mul.f32 	%f85, %f83, %f84;
	fma.rn.f32 	%f86, %f80, %f81, %f85;
	add.s32 	%r157, %r152, 2;
	mul.wide.u32 	%rd73, %r157, 4;
	add.s64 	%rd74, %rd11, %rd73;
	ld.global.f32 	%f87, [%rd74];
	mul.f32 	%f88, %f87, %f79;
	ld.global.f32 	%f89, [%rd70+8];
	fma.rn.f32 	%f90, %f88, %f89, %f86;
	add.f32 	%f425, %f425, %f90;
	add.s32 	%r323, %r323, %r25;
	setp.lt.s32 	%p28, %r323, %r112;
	@%p28 bra 	$L__BB3_28;
$L__BB3_29:
	setp.ne.s32 	%p29, %r23, 0;
	mov.b32 	%r158, %f425;
	shfl.sync.down.b32	%r159|%p30, %r158, 16, 31, -1;
	mov.b32 	%f91, %r159;
	add.f32 	%f92, %f425, %f91;
	mov.b32 	%r160, %f92;
	shfl.sync.down.b32	%r161|%p31, %r160, 8, 31, -1;
	mov.b32 	%f93, %r161;
	add.f32 	%f94, %f92, %f93;
	mov.b32 	%r162, %f94;
	shfl.sync.down.b32	%r163|%p32, %r162, 4, 31, -1;
	mov.b32 	%f95, %r163;
	add.f32 	%f96, %f94, %f95;
	mov.b32 	%r164, %f96;
	shfl.sync.down.b32	%r165|%p33, %r164, 2, 31, -1;
	mov.b32 	%f97, %r165;
	add.f32 	%f98, %f96, %f97;
	mov.b32 	%r166, %f98;
	shfl.sync.down.b32	%r167|%p34, %r166, 1, 31, -1;
	mov.b32 	%f99, %r167;
	add.f32 	%f12, %f98, %f99;
	@%p29 bra 	$L__BB3_31;
	mad.lo.s32 	%r168, %r322, %r26, %r24;
	mad.lo.s32 	%r169, %r168, %r114, %r321;
	mul.wide.u32 	%rd75, %r169, 4;
	add.s64 	%rd76, %rd12, %rd75;
	st.global.f32 	[%rd76], %f12;
$L__BB3_31:
	add.s32 	%r322, %r322, %r27;
	setp.lt.s32 	%p35, %r322, %r115;
	@%p35 bra 	$L__BB3_26;
$L__BB3_32:
	add.s32 	%r321, %r321, %r28;
	setp.lt.s32 	%p36, %r321, %r114;
	@%p36 bra 	$L__BB3_24;
$L__BB3_33:
	setp.ge.s32 	%p37, %r339, %r115;
	@%p37 bra 	$L__BB3_44;
	ld.param.u64 	%rd198, [_Z39fused_tensor_prods_example_wtsback_kerniiiiiPKfS0_S0_S0_S0_S0_S0_S0_S0_S0_S0_S0_S0_S0_S0_PfS1_S1_S1_S1_S1_S1_S1_S1__param_23];
	ld.param.u64 	%rd197, [_Z39fused_tensor_prods_example_wtsback_kerniiiiiPKfS0_S0_S0_S0_S0_S0_S0_S0_S0_S0_S0_S0_S0_S0_PfS1_S1_S1_S1_S1_S1_S1_S1__param_14];
	cvta.to.global.u64 	%rd13, %rd197;
	mov.u32 	%r35, %ctaid.y;
	mov.u32 	%r36, %tid.x;
	mov.u32 	%r37, %tid.y;
	mov.u32 	%r38, %ntid.x;
	mov.u32 	%r39, %ntid.y;
	mov.u32 	%r40, %nctaid.y;
	mov.u32 	%r41, %nctaid.x;
	cvta.to.global.u64 	%rd14, %rd198;
	mov.u32 	%r324, %r339;
$L__BB3_35:
	setp.ge.s32 	%p38, %r35, %r114;
	@%p38 bra 	$L__BB3_43;
	mov.u32 	%r325, %r35;
$L__BB3_37:
	setp.ge.s32 	%p39, %r36, %r112;
	mov.f32 	%f427, 0f00000000;
	@%p39 bra 	$L__BB3_40;
	mov.f32 	%f427, 0f00000000;
	mov.u32 	%r326, %r36;
$L__BB3_39:
	mad.lo.s32 	%r170, %r326, %r113, %r37;
	mul.lo.s32 	%r171, %r170, 3;
	mul.wide.u32 	%rd77, %r171, 4;
	add.s64 	%rd78, %rd13, %rd77;
	ld.global.f32 	%f102, [%rd78];
	mad.lo.s32 	%r172, %r326, %r115, %r324;
	mul.lo.s32 	%r173, %r172, 3;
	mul.wide.s32 	%rd79, %r173, 4;
	add.s64 	%rd80, %rd6, %rd79;
	ld.global.f32 	%f103, [%rd80];
	mul.f32 	%f104, %f102, %f103;
	mad.lo.s32 	%r174, %r326, %r114, %r325;
	mul.wide.s32 	%rd81, %r174, 4;
	add.s64 	%rd82, %rd2, %rd81;
	ld.global.f32 	%f105, [%rd82];
	add.s32 	%r175, %r171, 1;
	mul.wide.u32 	%rd83, %r175, 4;
	add.s64 	%rd84, %rd13, %rd83;
	ld.global.f32 	%f106, [%rd84];
	ld.global.f32 	%f107, [%rd80+4];
	mul.f32 	%f108, %f106, %f107;
	mul.f32 	%f109, %f108, %f105;
	fma.rn.f32 	%f110, %f104, %f105, %f109;
	add.s32 	%r176, %r171, 2;
	mul.wide.u32 	%rd85, %r176, 4;
	add.s64 	%rd86, %rd13, %rd85;
	ld.global.f32 	%f111, [%rd86];
	ld.global.f32 	%f112, [%rd80+8];
	mul.f32 	%f113, %f111, %f112;
	fma.rn.f32 	%f114, %f113, %f105, %f110;
	add.f32 	%f427, %f427, %f114;
	add.s32 	%r326, %r326, %r38;
	setp.lt.s32 	%p40, %r326, %r112;
	@%p40 bra 	$L__BB3_39;
$L__BB3_40:
	setp.ne.s32 	%p41, %r36, 0;
	mov.b32 	%r177, %f427;
	shfl.sync.down.b32	%r178|%p42, %r177, 16, 31, -1;
	mov.b32 	%f115, %r178;
	add.f32 	%f116, %f427, %f115;
	mov.b32 	%r179, %f116;
	shfl.sync.down.b32	%r180|%p43, %r179, 8, 31, -1;
	mov.b32 	%f117, %r180;
	add.f32 	%f118, %f116, %f117;
	mov.b32 	%r181, %f118;
	shfl.sync.down.b32	%r182|%p44, %r181, 4, 31, -1;
	mov.b32 	%f119, %r182;
	add.f32 	%f120, %f118, %f119;
	mov.b32 	%r183, %f120;
	shfl.sync.down.b32	%r184|%p45, %r183, 2, 31, -1;
	mov.b32 	%f121, %r184;
	add.f32 	%f122, %f120, %f121;
	mov.b32 	%r185, %f122;
	shfl.sync.down.b32	%r186|%p46, %r185, 1, 31, -1;
	mov.b32 	%f123, %r186;
	add.f32 	%f16, %f122, %f123;
	@%p41 bra 	$L__BB3_42;
	mad.lo.s32 	%r187, %r325, %r39, %r37;
	mad.lo.s32 	%r188, %r187, %r115, %r324;
	mul.wide.u32 	%rd87, %r188, 4;
	add.s64 	%rd88, %rd14, %rd87;
	st.global.f32 	[%rd88], %f16;
$L__BB3_42:
	add.s32 	%r325, %r325, %r40;
	setp.lt.s32 	%p47, %r325, %r114;
	@%p47 bra 	$L__BB3_37;
$L__BB3_43:
	add.s32 	%r324, %r324, %r41;
	setp.lt.s32 	%p48, %r324, %r115;
	@%p48 bra 	$L__BB3_35;
$L__BB3_44:
	setp.ge.s32 	%p49, %r339, %r116;
	@%p49 bra 	$L__BB3_65;
	cvta.to.global.u64 	%rd15, %rd29;
	mov.u32 	%r48, %ctaid.y;
	mov.u32 	%r49, %tid.x;
	mov.u32 	%r50, %tid.y;
	mov.u32 	%r51, %ntid.x;
	mov.u32 	%r52, %ntid.y;
	mov.u32 	%r53, %nctaid.y;
	mov.u32 	%r54, %nctaid.x;
	cvta.to.global.u64 	%rd16, %rd38;
	mov.u32 	%r327, %r339;
$L__BB3_46:
	setp.ge.s32 	%p50, %r48, %r114;
	@%p50 bra 	$L__BB3_54;
	mov.u32 	%r328, %r48;
$L__BB3_48:
	setp.ge.s32 	%p51, %r49, %r112;
	mov.f32 	%f429, 0f00000000;
	@%p51 bra 	$L__BB3_51;
	mov.f32 	%f429, 0f00000000;
	mov.u32 	%r329, %r49;
$L__BB3_50:
	mad.lo.s32 	%r189, %r329, %r113, %r50;
	mul.lo.s32 	%r190, %r189, 9;
	mul.wide.u32 	%rd89, %r190, 4;
	add.s64 	%rd90, %rd15, %rd89;
	ld.global.f32 	%f126, [%rd90];
	mad.lo.s32 	%r191, %r329, %r116, %r327;
	mul.lo.s32 	%r192, %r191, 9;
	mul.wide.s32 	%rd91, %r192, 4;
	add.s64 	%rd92, %rd3, %rd91;
	ld.global.f32 	%f127, [%rd92];
	mul.f32 	%f128, %f126, %f127;
	mad.lo.s32 	%r193, %r329, %r114, %r328;
	mul.wide.s32 	%rd93, %r193, 4;
	add.s64 	%rd94, %rd2, %rd93;
	ld.global.f32 	%f129, [%rd94];
	add.s32 	%r194, %r190, 1;
	mul.wide.u32 	%rd95, %r194, 4;
	add.s64 	%rd96, %rd15, %rd95;
	ld.global.f32 	%f130, [%rd96];
	ld.global.f32 	%f131, [%rd92+4];
	mul.f32 	%f132, %f130, %f131;
	mul.f32 	%f133, %f132, %f129;
	fma.rn.f32 	%f134, %f128, %f129, %f133;
	add.s32 	%r195, %r190, 2;
	mul.wide.u32 	%rd97, %r195, 4;
	add.s64 	%rd98, %rd15, %rd97;
	ld.global.f32 	%f135, [%rd98];
	ld.global.f32 	%f136, [%rd92+8];
	mul.f32 	%f137, %f135, %f136;
	fma.rn.f32 	%f138, %f137, %f129, %f134;
	add.s32 	%r196, %r190, 3;
	mul.wide.u32 	%rd99, %r196, 4;
	add.s64 	%rd100, %rd15, %rd99;
	ld.global.f32 	%f139, [%rd100];
	ld.global.f32 	%f140, [%rd92+12];
	mul.f32 	%f141, %f139, %f140;
	fma.rn.f32 	%f142, %f141, %f129, %f138;
	add.s32 	%r197, %r190, 4;
	mul.wide.u32 	%rd101, %r197, 4;
	add.s64 	%rd102, %rd15, %rd101;
	ld.global.f32 	%f143, [%rd102];
	ld.global.f32 	%f144, [%rd92+16];
	mul.f32 	%f145, %f143, %f144;
	fma.rn.f32 	%f146, %f145, %f129, %f142;
	add.s32 	%r198, %r190, 5;
	mul.wide.u32 	%rd103, %r198, 4;
	add.s64 	%rd104, %rd15, %rd103;
	ld.global.f32 	%f147, [%rd104];
	ld.global.f32 	%f148, [%rd92+20];
	mul.f32 	%f149, %f147, %f148;
	fma.rn.f32 	%f150, %f149, %f129, %f146;
	add.s32 	%r199, %r190, 6;
	mul.wide.u32 	%rd105, %r199, 4;
	add.s64 	%rd106, %rd15, %rd105;
	ld.global.f32 	%f151, [%rd106];
	ld.global.f32 	%f152, [%rd92+24];
	mul.f32 	%f153, %f151, %f152;
	fma.rn.f32 	%f154, %f153, %f129, %f150;
	add.s32 	%r200, %r190, 7;
	mul.wide.u32 	%rd107, %r200, 4;
	add.s64 	%rd108, %rd15, %rd107;
	ld.global.f32 	%f155, [%rd108];
	ld.global.f32 	%f156, [%rd92+28];
	mul.f32 	%f157, %f155, %f156;
	fma.rn.f32 	%f158, %f157, %f129, %f154;
	add.s32 	%r201, %r190, 8;
	mul.wide.u32 	%rd109, %r201, 4;
	add.s64 	%rd110, %rd15, %rd109;
	ld.global.f32 	%f159, [%rd110];
	ld.global.f32 	%f160, [%rd92+32];
	mul.f32 	%f161, %f159, %f160;
	fma.rn.f32 	%f162, %f161, %f129, %f158;
	add.f32 	%f429, %f429, %f162;
	add.s32 	%r329, %r329, %r51;
	setp.lt.s32 	%p52, %r329, %r112;
	@%p52 bra 	$L__BB3_50;
$L__BB3_51:
	setp.ne.s32 	%p53, %r49, 0;
	mov.b32 	%r202, %f429;
	shfl.sync.down.b32	%r203|%p54, %r202, 16, 31, -1;
	mov.b32 	%f163, %r203;
	add.f32 	%f164, %f429, %f163;
	mov.b32 	%r204, %f164;
	shfl.sync.down.b32	%r205|%p55, %r204, 8, 31, -1;
	mov.b32 	%f165, %r205;
	add.f32 	%f166, %f164, %f165;
	mov.b32 	%r206, %f166;
	shfl.sync.down.b32	%r207|%p56, %r206, 4, 31, -1;
	mov.b32 	%f167, %r207;
	add.f32 	%f168, %f166, %f167;
	mov.b32 	%r208, %f168;
	shfl.sync.down.b32	%r209|%p57, %r208, 2, 31, -1;
	mov.b32 	%f169, %r209;
	add.f32 	%f170, %f168, %f169;
	mov.b32 	%r210, %f170;
	shfl.sync.down.b32	%r211|%p58, %r210, 1, 31, -1;
	mov.b32 	%f171, %r211;
	add.f32 	%f20, %f170, %f171;
	@%p53 bra 	$L__BB3_53;
	mad.lo.s32 	%r212, %r328, %r52, %r50;
	mad.lo.s32 	%r213, %r212, %r116, %r327;
	mul.wide.u32 	%rd111, %r213, 4;
	add.s64 	%rd112, %rd16, %rd111;
	st.global.f32 	[%rd112], %f20;
$L__BB3_53:
	add.s32 	%r328, %r328, %r53;
	setp.lt.s32 	%p59, %r328, %r114;
	@%p59 bra 	$L__BB3_48;
$L__BB3_54:
	add.s32 	%r327, %r327, %r54;
	setp.lt.s32 	%p60, %r327, %r116;
	@%p60 bra 	$L__BB3_46;
	cvta.to.global.u64 	%rd17, %rd30;
	cvta.to.global.u64 	%rd18, %rd39;
	mov.u32 	%r330, %r339;
$L__BB3_56:
	setp.ge.s32 	%p61, %r48, %r116;
	@%p61 bra 	$L__BB3_64;
	mov.u32 	%r331, %r48;
$L__BB3_58:
	setp.ge.s32 	%p62, %r49, %r112;
	mov.f32 	%f431, 0f00000000;
	@%p62 bra 	$L__BB3_61;
	mov.f32 	%f431, 0f00000000;
	mov.u32 	%r332, %r49;
$L__BB3_60:
	mad.lo.s32 	%r214, %r332, %r113, %r50;
	mul.lo.s32 	%r215, %r214, 9;
	mul.wide.u32 	%rd113, %r215, 4;
	add.s64 	%rd114, %rd17, %rd113;
	ld.global.f32 	%f174, [%rd114];
	mul.lo.s32 	%r216, %r332, %r116;
	add.s32 	%r217, %r216, %r330;
	mul.lo.s32 	%r218, %r217, 9;
	mul.wide.s32 	%rd115, %r218, 4;
	add.s64 	%rd116, %rd3, %rd115;
	ld.global.f32 	%f175, [%rd116];
	mul.f32 	%f176, %f174, %f175;
	add.s32 	%r219, %r216, %r331;
	mul.lo.s32 	%r220, %r219, 9;
	mul.wide.s32 	%rd117, %r220, 4;
	add.s64 	%rd118, %rd5, %rd117;
	ld.global.f32 	%f177, [%rd118];
	add.s32 	%r221, %r215, 1;
	mul.wide.u32 	%rd119, %r221, 4;
	add.s64 	%rd120, %rd17, %rd119;
	ld.global.f32 	%f178, [%rd120];
	ld.global.f32 	%f179, [%rd116+4];
	mul.f32 	%f180, %f178, %f179;
	mul.f32 	%f181, %f180, %f177;
	fma.rn.f32 	%f182, %f176, %f177, %f181;
	add.s32 	%r222, %r215, 2;
	mul.wide.u32 	%rd121, %r222, 4;
	add.s64 	%rd122, %rd17, %rd121;
	ld.global.f32 	%f183, [%rd122];
	ld.global.f32 	%f184, [%rd116+8];
	mul.f32 	%f185, %f183, %f184;
	fma.rn.f32 	%f186, %f185, %f177, %f182;
	ld.global.f32 	%f187, [%rd116+12];
	mul.f32 	%f188, %f174, %f187;
	ld.global.f32 	%f189, [%rd118+4];
	fma.rn.f32 	%f190, %f188, %f189, %f186;
	ld.global.f32 	%f191, [%rd116+16];
	mul.f32 	%f192, %f178, %f191;
	fma.rn.f32 	%f193, %f192, %f189, %f190;
	ld.global.f32 	%f194, [%rd116+20];
	mul.f32 	%f195, %f183, %f194;
	fma.rn.f32 	%f196, %f195, %f189, %f193;
	ld.global.f32 	%f197, [%rd116+24];
	mul.f32 	%f198, %f174, %f197;
	ld.global.f32 	%f199, [%rd118+8];
	fma.rn.f32 	%f200, %f198, %f199, %f196;
	ld.global.f32 	%f201, [%rd116+28];
	mul.f32 	%f202, %f178, %f201;
	fma.rn.f32 	%f203, %f202, %f199, %f200;
	ld.global.f32 	%f204, [%rd116+32];
	mul.f32 	%f205, %f183, %f204;
	fma.rn.f32 	%f206, %f205, %f199, %f203;
	add.s32 	%r223, %r215, 3;
	mul.wide.u32 	%rd123, %r223, 4;
	add.s64 	%rd124, %rd17, %rd123;
	ld.global.f32 	%f207, [%rd124];
	mul.f32 	%f208, %f207, %f175;
	ld.global.f32 	%f209, [%rd118+12];
	fma.rn.f32 	%f210, %f208, %f209, %f206;
	add.s32 	%r224, %r215, 4;
	mul.wide.u32 	%rd125, %r224, 4;
	add.s64 	%rd126, %rd17, %rd125;
	ld.global.f32 	%f211, [%rd126];
	mul.f32 	%f212, %f211, %f179;
	fma.rn.f32 	%f213, %f212, %f209, %f210;
	add.s32 	%r225, %r215, 5;
	mul.wide.u32 	%rd127, %r225, 4;
	add.s64 	%rd128, %rd17, %rd127;
	ld.global.f32 	%f214, [%rd128];
	mul.f32 	%f215, %f214, %f184;
	fma.rn.f32 	%f216, %f215, %f209, %f213;
	mul.f32 	%f217, %f207, %f187;
	ld.global.f32 	%f218, [%rd118+16];
	fma.rn.f32 	%f219, %f217, %f218, %f216;
	mul.f32 	%f220, %f211, %f191;
	fma.rn.f32 	%f221, %f218, %f220, %f219;
	mul.f32 	%f222, %f214, %f194;
	fma.rn.f32 	%f223, %f222, %f218, %f221;
	mul.f32 	%f224, %f207, %f197;
	ld.global.f32 	%f225, [%rd118+20];
	fma.rn.f32 	%f226, %f224, %f225, %f223;
	mul.f32 	%f227, %f211, %f201;
	fma.rn.f32 	%f228, %f225, %f227, %f226;
	mul.f32 	%f229, %f214, %f204;
	fma.rn.f32 	%f230, %f229, %f225, %f228;
	add.s32 	%r226, %r215, 6;
	mul.wide.u32 	%rd129, %r226, 4;
	add.s64 	%rd130, %rd17, %rd129;
	ld.global.f32 	%f231, [%rd130];
	mul.f32 	%f232, %f231, %f175;
	ld.global.f32 	%f233, [%rd118+24];
	fma.rn.f32 	%f234, %f232, %f233, %f230;
	add.s32 	%r227, %r215, 7;
	mul.wide.u32 	%rd131, %r227, 4;
	add.s64 	%rd132, %rd17, %rd131;
	ld.global.f32 	%f235, [%rd132];
	mul.f32 	%f236, %f235, %f179;
	fma.rn.f32 	%f237, %f236, %f233, %f234;
	add.s32 	%r228, %r215, 8;
	mul.wide.u32 	%rd133, %r228, 4;
	add.s64 	%rd134, %rd17, %rd133;
	ld.global.f32 	%f238, [%rd134];
	mul.f32 	%f239, %f238, %f184;
	fma.rn.f32 	%f240, %f239, %f233, %f237;
	mul.f32 	%f241, %f231, %f187;
	ld.global.f32 	%f242, [%rd118+28];
	fma.rn.f32 	%f243, %f241, %f242, %f240;
	mul.f32 	%f244, %f235, %f191;
	fma.rn.f32 	%f245, %f242, %f244, %f243;
	mul.f32 	%f246, %f238, %f194;
	fma.rn.f32 	%f247, %f246, %f242, %f245;
	mul.f32 	%f248, %f231, %f197;
	ld.global.f32 	%f249, [%rd118+32];
	fma.rn.f32 	%f250, %f248, %f249, %f247;
	mul.f32 	%f251, %f235, %f201;
	fma.rn.f32 	%f252, %f249, %f251, %f250;
	mul.f32 	%f253, %f238, %f204;
	fma.rn.f32 	%f254, %f253, %f249, %f252;
	add.f32 	%f431, %f431, %f254;
	add.s32 	%r332, %r332, %r51;
	setp.lt.s32 	%p63, %r332, %r112;
	@%p63 bra 	$L__BB3_60;
$L__BB3_61:
	setp.ne.s32 	%p64, %r49, 0;
	mov.b32 	%r229, %f431;
	shfl.sync.down.b32	%r230|%p65, %r229, 16, 31, -1;
	mov.b32 	%f255, %r230;
	add.f32 	%f256, %f431, %f255;
	mov.b32 	%r231, %f256;
	shfl.sync.down.b32	%r232|%p66, %r231, 8, 31, -1;
	mov.b32 	%f257, %r232;
	add.f32 	%f258, %f256, %f257;
	mov.b32 	%r233, %f258;
	shfl.sync.down.b32	%r234|%p67, %r233, 4, 31, -1;
	mov.b32 	%f259, %r234;
	add.f32 	%f260, %f258, %f259;
	mov.b32 	%r235, %f260;
	shfl.sync.down.b32	%r236|%p68, %r235, 2, 31, -1;
	mov.b32 	%f261, %r236;
	add.f32 	%f262, %f260, %f261;
	mov.b32 	%r237, %f262;
	shfl.sync.down.b32	%r238|%p69, %r237, 1, 31, -1;
	mov.b32 	%f263, %r238;
	add.f32 	%f24, %f262, %f263;
	@%p64 bra 	$L__BB3_63;
	mad.lo.s32 	%r239, %r331, %r52, %r50;
	mad.lo.s32 	%r240, %r239, %r116, %r330;
	mul.wide.u32 	%rd135, %r240, 4;
	add.s64 	%rd136, %rd18, %rd135;
	st.global.f32 	[%rd136], %f24;
$L__BB3_63:
	add.s32 	%r331, %r331, %r53;
	setp.lt.s32 	%p70, %r331, %r116;
	@%p70 bra 	$L__BB3_58;
$L__BB3_64:
	add.s32 	%r330, %r330, %r54;
	setp.lt.s32 	%p71, %r330, %r116;
	@%p71 bra 	$L__BB3_56;
$L__BB3_65:
	setp.ge.s32 	%p72, %r339, %r115;
	@%p72 bra 	$L__BB3_96;
	cvta.to.global.u64 	%rd19, %rd31;
	mov.u32 	%r67, %ctaid.y;
	mov.u32 	%r68, %tid.x;
	mov.u32 	%r69, %tid.y;
	mov.u32 	%r70, %ntid.x;
	mov.u32 	%r71, %ntid.y;
	mov.u32 	%r72, %nctaid.y;
	mov.u32 	%r73, %nctaid.x;
	cvta.to.global.u64 	%rd20, %rd40;
	mov.u32 	%r333, %r339;
$L__BB3_67:
	setp.ge.s32 	%p73, %r67, %r115;
	@%p73 bra 	$L__BB3_75;
	mov.u32 	%r334, %r67;
$L__BB3_69:
	setp.ge.s32 	%p74, %r68, %r112;
	mov.f32 	%f433, 0f00000000;
	@%p74 bra 	$L__BB3_72;
	mov.f32 	%f433, 0f00000000;
	mov.u32 	%r335, %r68;
$L__BB3_71:
	mad.lo.s32 	%r241, %r335, %r113, %r69;
	mul.lo.s32 	%r242, %r241, 9;
	mul.wide.u32 	%rd137, %r242, 4;
	add.s64 	%rd138, %rd19, %rd137;
	ld.global.f32 	%f266, [%rd138];
	mul.lo.s32 	%r243, %r335, %r115;
	add.s32 	%r244, %r243, %r333;
	mul.lo.s32 	%r245, %r244, 3;
	mul.wide.s32 	%rd139, %r245, 4;
	add.s64 	%rd140, %rd6, %rd139;
	ld.global.f32 	%f267, [%rd140];
	mul.f32 	%f268, %f266, %f267;
	add.s32 	%r246, %r243, %r334;
	mul.lo.s32 	%r247, %r246, 3;
	mul.wide.s32 	%rd141, %r247, 4;
	add.s64 	%rd142, %rd4, %rd141;
	ld.global.f32 	%f269, [%rd142];
	add.s32 	%r248, %r242, 1;
	mul.wide.u32 	%rd143, %r248, 4;
	add.s64 	%rd144, %rd19, %rd143;
	ld.global.f32 	%f270, [%rd144];
	ld.global.f32 	%f271, [%rd140+4];
	mul.f32 	%f272, %f270, %f271;
	mul.f32 	%f273, %f272, %f269;
	fma.rn.f32 	%f274, %f268, %f269, %f273;
	add.s32 	%r249, %r242, 2;
	mul.wide.u32 	%rd145, %r249, 4;
	add.s64 	%rd146, %rd19, %rd145;
	ld.global.f32 	%f275, [%rd146];
	ld.global.f32 	%f276, [%rd140+8];
	mul.f32 	%f277, %f275, %f276;
	fma.rn.f32 	%f278, %f277, %f269, %f274;
	add.s32 	%r250, %r242, 3;
	mul.wide.u32 	%rd147, %r250, 4;
	add.s64 	%rd148, %rd19, %rd147;
	ld.global.f32 	%f279, [%rd148];
	mul.f32 	%f280, %f279, %f267;
	ld.global.f32 	%f281, [%rd142+4];
	fma.rn.f32 	%f282, %f280, %f281, %f278;
	add.s32 	%r251, %r242, 4;
	mul.wide.u32 	%rd149, %r251, 4;
	add.s64 	%rd150, %rd19, %rd149;
	ld.global.f32 	%f283, [%rd150];
	mul.f32 	%f284, %f283, %f271;
	fma.rn.f32 	%f285, %f284, %f281, %f282;
	add.s32 	%r252, %r242, 5;
	mul.wide.u32 	%rd151, %r252, 4;
	add.s64 	%rd152, %rd19, %rd151;
	ld.global.f32 	%f286, [%rd152];
	mul.f32 	%f287, %f286, %f276;
	fma.rn.f32 	%f288, %f287, %f281, %f285;
	add.s32 	%r253, %r242, 6;
	mul.wide.u32 	%rd153, %r253, 4;
	add.s64 	%rd154, %rd19, %rd153;
	ld.global.f32 	%f289, [%rd154];
	mul.f32 	%f290, %f289, %f267;
	ld.global.f32 	%f291, [%rd142+8];
	fma.rn.f32 	%f292, %f290, %f291, %f288;
	add.s32 	%r254, %r242, 7;
	mul.wide.u32 	%rd155, %r254, 4;
	add.s64 	%rd156, %rd19, %rd155;
	ld.global.f32 	%f293, [%rd156];
	mul.f32 	%f294, %f293, %f271;
	fma.rn.f32 	%f295, %f294, %f291, %f292;
	add.s32 	%r255, %r242, 8;
	mul.wide.u32 	%rd157, %r255, 4;
	add.s64 	%rd158, %rd19, %rd157;
	ld.global.f32 	%f296, [%rd158];
	mul.f32 	%f297, %f296, %f276;
	fma.rn.f32 	%f298, %f297, %f291, %f295;
	add.f32 	%f433, %f433, %f298;
	add.s32 	%r335, %r335, %r70;
	setp.lt.s32 	%p75, %r335, %r112;
	@%p75 bra 	$L__BB3_71;
$L__BB3_72:
	setp.ne.s32 	%p76, %r68, 0;
	mov.b32 	%r256, %f433;
	shfl.sync.down.b32	%r257|%p77, %r256, 16, 31, -1;
	mov.b32 	%f299, %r257;
	add.f32 	%f300, %f433, %f299;
	mov.b32 	%r258, %f300;
	shfl.sync.down.b32	%r259|%p78, %r258, 8, 31, -1;
	mov.b32 	%f301, %r259;
	add.f32 	%f302, %f300, %f301;
	mov.b32 	%r260, %f302;
	shfl.sync.down.b32	%r261|%p79, %r260, 4, 31, -1;
	mov.b32 	%f303, %r261;
	add.f32 	%f304, %f302, %f303;
	mov.b32 	%r262, %f304;
	shfl.sync.down.b32	%r263|%p80, %r262, 2, 31, -1;
	mov.b32 	%f305, %r263;
	add.f32 	%f306, %f304, %f305;
	mov.b32 	%r264, %f306;
	shfl.sync.down.b32	%r265|%p81, %r264, 1, 31, -1;
	mov.b32 	%f307, %r265;
	add.f32 	%f28, %f306, %f307;
	@%p76 bra 	$L__BB3_74;
	mad.lo.s32 	%r266, %r334, %r71, %r69;
	mad.lo.s32 	%r267, %r266, %r115, %r333;
	mul.wide.u32 	%rd159, %r267, 4;
	add.s64 	%rd160, %rd20, %rd159;
	st.global.f32 	[%rd160], %f28;
$L__BB3_74:
	add.s32 	%r334, %r334, %r72;
	setp.lt.s32 	%p82, %r334, %r115;
	@%p82 bra 	$L__BB3_69;
$L__BB3_75:
	add.s32 	%r333, %r333, %r73;
	setp.lt.s32 	%p83, %r333, %r115;
	@%p83 bra 	$L__BB3_67;
	ld.param.u64 	%rd199, [_Z39fused_tensor_prods_example_wtsback_kerniiiiiPKfS0_S0_S0_S0_S0_S0_S0_S0_S0_S0_S0_S0_S0_S0_PfS1_S1_S1_S1_S1_S1_S1_S1__param_27];
	cvta.to.global.u64 	%rd21, %rd32;
	cvta.to.global.u64 	%rd22, %rd199;
	mov.u32 	%r336, %r339;
$L__BB3_77:
	setp.ge.s32 	%p84, %r67, %r115;
	@%p84 bra 	$L__BB3_85;
	mov.u32 	%r337, %r67;
$L__BB3_79:
	setp.ge.s32 	%p85, %r68, %r112;
	mov.f32 	%f435, 0f00000000;
	@%p85 bra 	$L__BB3_82;
	mov.f32 	%f435, 0f00000000;
	mov.u32 	%r338, %r68;
$L__BB3_81:
	mad.lo.s32 	%r268, %r338, %r113, %r69;
	mul.lo.s32 	%r269, %r268, 3;
	add.s32 	%r270, %r269, 1;
	mul.wide.u32 	%rd161, %r270, 4;
	add.s64 	%rd162, %rd21, %rd161;
	ld.global.f32 	%f310, [%rd162];
	mul.lo.s32 	%r271, %r338, %r115;
	add.s32 	%r272, %r271, %r336;
	mul.lo.s32 	%r273, %r272, 3;
	mul.wide.s32 	%rd163, %r273, 4;
	add.s64 	%rd164, %rd6, %rd163;
	ld.global.f32 	%f311, [%rd164+8];
	mul.f32 	%f312, %f310, %f311;
	add.s32 	%r274, %r271, %r337;
	mul.lo.s32 	%r275, %r274, 3;
	mul.wide.s32 	%rd165, %r275, 4;
	add.s64 	%rd166, %rd4, %rd165;
	ld.global.f32 	%f313, [%rd166];
	mul.f32 	%f314, %f312, %f313;
	add.s32 	%r276, %r269, 2;
	mul.wide.u32 	%rd167, %r276, 4;
	add.s64 	%rd168, %rd21, %rd167;
	ld.global.f32 	%f315, [%rd168];
	ld.global.f32 	%f316, [%rd164+4];
	mul.f32 	%f317, %f316, %f315;
	mul.f32 	%f318, %f317, %f313;
	sub.f32 	%f319, %f314, %f318;
	mul.wide.u32 	%rd169, %r269, 4;
	add.s64 	%rd170, %rd21, %rd169;
	ld.global.f32 	%f320, [%rd170];
	mul.f32 	%f321, %f311, %f320;
	ld.global.f32 	%f322, [%rd166+4];
	mul.f32 	%f323, %f321, %f322;
	sub.f32 	%f324, %f319, %f323;
	ld.global.f32 	%f325, [%rd164];
	mul.f32 	%f326, %f315, %f325;
	fma.rn.f32 	%f327, %f326, %f322, %f324;
	mul.f32 	%f328, %f320, %f316;
	ld.global.f32 	%f329, [%rd166+8];
	fma.rn.f32 	%f330, %f328, %f329, %f327;
	mul.f32 	%f331, %f325, %f310;
	mul.f32 	%f332, %f331, %f329;
	sub.f32 	%f333, %f330, %f332;
	add.f32 	%f435, %f435, %f333;
	add.s32 	%r338, %r338, %r70;
	setp.lt.s32 	%p86, %r338, %r112;
	@%p86 bra 	$L__BB3_81;
$L__BB3_82:
	setp.ne.s32 	%p87, %r68, 0;
	mov.b32 	%r277, %f435;
	shfl.sync.down.b32	%r278|%p88, %r277, 16, 31, -1;
	mov.b32 	%f334, %r278;
	add.f32 	%f335, %f435, %f334;
	mov.b32 	%r279, %f335;
	shfl.sync.down.b32	%r280|%p89, %r279, 8, 31, -1;
	mov.b32 	%f336, %r280;
	add.f32 	%f337, %f335, %f336;
	mov.b32 	%r281, %f337;
	shfl.sync.down.b32	%r282|%p90, %r281, 4, 31, -1;
	mov.b32 	%f338, %r282;
	add.f32 	%f339, %f337, %f338;
	mov.b32 	%r283, %f339;
	shfl.sync.down.b32	%r284|%p91, %r283, 2, 31, -1;
	mov.b32 	%f340, %r284;
	add.f32 	%f341, %f339, %f340;
	mov.b32 	%r285, %f341;
	shfl.sync.down.b32	%r286|%p92, %r285, 1, 31, -1;
	mov.b32 	%f342, %r286;
	add.f32 	%f32, %f341, %f342;
	@%p87 bra 	$L__BB3_84;
	mad.lo.s32 	%r287, %r337, %r71, %r69;
	mad.lo.s32 	%r288, %r287, %r115, %r336;
	mul.wide.u32 	%rd171, %r288, 4;
	add.s64 	%rd172, %rd22, %rd171;
	st.global.f32 	[%rd172], %f32;
$L__BB3_84:
	add.s32 	%r337, %r337, %r72;
	setp.lt.s32 	%p93, %r337, %r115;
	@%p93 bra 	$L__BB3_79;
$L__BB3_85:
	add.s32 	%r336, %r336, %r73;
	setp.lt.s32 	%p94, %r336, %r115;
	@%p94 bra 	$L__BB3_77;
	ld.param.u64 	%rd200, [_Z39fused_tensor_prods_example_wtsback_kerniiiiiPKfS0_S0_S0_S0_S0_S0_S0_S0_S0_S0_S0_S0_S0_S0_PfS1_S1_S1_S1_S1_S1_S1_S1__param_28];
	cvta.to.global.u64 	%rd23, %rd33;
	mul.lo.s32 	%r86, %r68, %r116;
	mul.lo.s32 	%r289, %r70, %r116;
	mul.lo.s32 	%r87, %r289, 9;
	mul.lo.s32 	%r88, %r68, %r115;
	mul.lo.s32 	%r290, %r70, %r115;
	mul.lo.s32 	%r89, %r290, 3;
	mad.lo.s32 	%r291, %r68, %r113, %r69;
	mad.lo.s32 	%r90, %r291, 9, 4;
	mul.lo.s32 	%r292, %r70, %r113;
	mul.lo.s32 	%r91, %r292, 9;
	cvta.to.global.u64 	%rd24, %rd200;
$L__BB3_87:
	setp.ge.s32 	%p95, %r67, %r116;
	@%p95 bra 	$L__BB3_95;
	add.s32 	%r293, %r88, %r339;
	mul.lo.s32 	%r99, %r293, 3;
	mov.u32 	%r340, %r67;
$L__BB3_89:
	setp.ge.s32 	%p96, %r68, %r112;
	mov.f32 	%f437, 0f00000000;
	@%p96 bra 	$L__BB3_92;
	add.s32 	%r294, %r86, %r340;
	mul.lo.s32 	%r343, %r294, 9;
	mov.f32 	%f437, 0f00000000;
	mov.u32 	%r341, %r90;
	mov.u32 	%r342, %r99;
	mov.u32 	%r344, %r68;
$L__BB3_91:
	add.s32 	%r295, %r341, -4;
	add.s32 	%r296, %r341, -3;
	mul.wide.u32 	%rd173, %r296, 4;
	add.s64 	%rd174, %rd23, %rd173;
	ld.global.f32 	%f345, [%rd174];
	mul.wide.s32 	%rd175, %r342, 4;
	add.s64 	%rd176, %rd6, %rd175;
	ld.global.f32 	%f346, [%rd176+8];
	mul.f32 	%f347, %f345, %f346;
	mul.wide.s32 	%rd177, %r343, 4;
	add.s64 	%rd178, %rd5, %rd177;
	ld.global.f32 	%f348, [%rd178];
	mul.f32 	%f349, %f347, %f348;
	add.s32 	%r297, %r341, -2;
	mul.wide.u32 	%rd179, %r297, 4;
	add.s64 	%rd180, %rd23, %rd179;
	ld.global.f32 	%f350, [%rd180];
	ld.global.f32 	%f351, [%rd176+4];
	mul.f32 	%f352, %f351, %f350;
	mul.f32 	%f353, %f352, %f348;
	sub.f32 	%f354, %f349, %f353;
	mul.wide.u32 	%rd181, %r295, 4;
	add.s64 	%rd182, %rd23, %rd181;
	ld.global.f32 	%f355, [%rd182];
	mul.f32 	%f356, %f346, %f355;
	ld.global.f32 	%f357, [%rd178+4];
	mul.f32 	%f358, %f356, %f357;
	sub.f32 	%f359, %f354, %f358;
	ld.global.f32 	%f360, [%rd176];
	mul.f32 	%f361, %f350, %f360;
	fma.rn.f32 	%f362, %f361, %f357, %f359;
	mul.f32 	%f363, %f355, %f351;
	ld.global.f32 	%f364, [%rd178+8];
	fma.rn.f32 	%f365, %f363, %f364, %f362;
	mul.f32 	%f366, %f360, %f345;
	mul.f32 	%f367, %f366, %f364;
	sub.f32 	%f368, %f365, %f367;
	add.s32 	%r298, %r341, 4;
	mul.wide.u32 	%rd183, %r341, 4;
	add.s64 	%rd184, %rd23, %rd183;
	ld.global.f32 	%f369, [%rd184];
	mul.f32 	%f370, %f369, %f346;
	ld.global.f32 	%f371, [%rd178+12];
	fma.rn.f32 	%f372, %f370, %f371, %f368;
	add.s32 	%r299, %r341, 1;
	mul.wide.u32 	%rd185, %r299, 4;
	add.s64 	%rd186, %rd23, %rd185;
	ld.global.f32 	%f373, [%rd186];
	mul.f32 	%f374, %f351, %f373;
	mul.f32 	%f375, %f374, %f371;
	sub.f32 	%f376, %f372, %f375;
	add.s32 	%r300, %r341, -1;
	mul.wide.u32 	%rd187, %r300, 4;
	add.s64 	%rd188, %rd23, %rd187;
	ld.global.f32 	%f377, [%rd188];
	mul.f32 	%f378, %f346, %f377;
	ld.global.f32 	%f379, [%rd178+16];
	mul.f32 	%f380, %f378, %f379;
	sub.f32 	%f381, %f376, %f380;
	mul.f32 	%f382, %f373, %f360;
	fma.rn.f32 	%f383, %f379, %f382, %f381;
	mul.f32 	%f384, %f377, %f351;
	ld.global.f32 	%f385, [%rd178+20];
	fma.rn.f32 	%f386, %f384, %f385, %f383;
	mul.f32 	%f387, %f360, %f369;
	mul.f32 	%f388, %f387, %f385;
	sub.f32 	%f389, %f386, %f388;
	add.s32 	%r301, %r341, 3;
	mul.wide.u32 	%rd189, %r301, 4;
	add.s64 	%rd190, %rd23, %rd189;
	ld.global.f32 	%f390, [%rd190];
	mul.f32 	%f391, %f390, %f346;
	ld.global.f32 	%f392, [%rd178+24];
	fma.rn.f32 	%f393, %f391, %f392, %f389;
	mul.wide.u32 	%rd191, %r298, 4;
	add.s64 	%rd192, %rd23, %rd191;
	ld.global.f32 	%f394, [%rd192];
	mul.f32 	%f395, %f351, %f394;
	mul.f32 	%f396, %f395, %f392;
	sub.f32 	%f397, %f393, %f396;
	add.s32 	%r302, %r341, 2;
	mul.wide.u32 	%rd193, %r302, 4;
	add.s64 	%rd194, %rd23, %rd193;
	ld.global.f32 	%f398, [%rd194];
	mul.f32 	%f399, %f346, %f398;
	ld.global.f32 	%f400, [%rd178+28];
	mul.f32 	%f401, %f399, %f400;
	sub.f32 	%f402, %f397, %f401;
	mul.f32 	%f403, %f394, %f360;
	fma.rn.f32 	%f404, %f400, %f403, %f402;
	mul.f32 	%f405, %f398, %f351;
	ld.global.f32 	%f406, [%rd178+32];
	fma.rn.f32 	%f407, %f405, %f406, %f404;
	mul.f32 	%f408, %f360, %f390;
	mul.f32 	%f409, %f408, %f406;
	sub.f32 	%f410, %f407, %f409;
	add.f32 	%f437, %f437, %f410;
	add.s32 	%r344, %r344, %r70;
	add.s32 	%r343, %r343, %r87;
	add.s32 	%r342, %r342, %r89;
	add.s32 	%r341, %r341, %r91;
	setp.lt.s32 	%p97, %r344, %r112;
	@%p97 bra 	$L__BB3_91;
$L__BB3_92:
	setp.ne.s32 	%p98, %r68, 0;
	mov.b32 	%r303, %f437;
	shfl.sync.down.b32	%r304|%p99, %r303, 16, 31, -1;
	mov.b32 	%f411, %r304;
	add.f32 	%f412, %f437, %f411;
	mov.b32 	%r305, %f412;
	shfl.sync.down.b32	%r306|%p100, %r305, 8, 31, -1;
	mov.b32 	%f413, %r306;
	add.f32 	%f414, %f412, %f413;
	mov.b32 	%r307, %f414;
	shfl.sync.down.b32	%r308|%p101, %r307, 4, 31, -1;
	mov.b32 	%f415, %r308;
	add.f32 	%f416, %f414, %f415;
	mov.b32 	%r309, %f416;
	shfl.sync.down.b32	%r310|%p102, %r309, 2, 31, -1;
	mov.b32 	%f417, %r310;
	add.f32 	%f418, %f416, %f417;
	mov.b32 	%r311, %f418;
	shfl.sync.down.b32	%r312|%p103, %r311, 1, 31, -1;
	mov.b32 	%f419, %r312;
	add.f32 	%f36, %f418, %f419;
	@%p98 bra 	$L__BB3_94;
	mad.lo.s32 	%r313, %r340, %r71, %r69;
	mad.lo.s32 	%r314, %r313, %r115, %r339;
	mul.wide.u32 	%rd195, %r314, 4;
	add.s64 	%rd196, %rd24, %rd195;
	st.global.f32 	[%rd196], %f36;
$L__BB3_94:
	add.s32 	%r340, %r340, %r72;
	setp.lt.s32 	%p104, %r340, %r116;
	@%p104 bra 	$L__BB3_89;
$L__BB3_95:
	add.s32 	%r339, %r339, %r73;
	setp.lt.s32 	%p105, %r339, %r115;
	@%p105 bra 	$L__BB3_87;
$L__BB3_96:
	ret;

}
	// .globl	_Z13ant16_o0_kerniiiiiiiiiiPKfS0_S0_S0_S0_S0_S0_S0_S0_Pf
.visible .entry _Z13ant16_o0_kerniiiiiiiiiiPKfS0_S0_S0_S0_S0_S0_S0_S0_Pf(
	.param .u32 _Z13ant16_o0_kerniiiiiiiiiiPKfS0_S0_S0_S0_S0_S0_S0_S0_Pf_param_0,
	.param .u32 _Z13ant16_o0_kerniiiiiiiiiiPKfS0_S0_S0_S0_S0_S0_S0_S0_Pf_param_1,
	.param .u32 _Z13ant16_o0_kerniiiiiiiiiiPKfS0_S0_S0_S0_S0_S0_S0_S0_Pf_param_2,
	.param .u32 _Z13ant16_o0_kerniiiiiiiiiiPKfS0_S0_S0_S0_S0_S0_S0_S0_Pf_param_3,
	.param .u32 _Z13ant16_o0_kerniiiiiiiiiiPKfS0_S0_S0_S0_S0_S0_S0_S0_Pf_param_4,
	.param .u32 _Z13ant16_o0_kerniiiiiiiiiiPKfS0_S0_S0_S0_S0_S0_S0_S0_Pf_param_5,
	.param .u32 _Z13ant16_o0_kerniiiiiiiiiiPKfS0_S0_S0_S0_S0_S0_S0_S0_Pf_param_6,
	.param .u32 _Z13ant16_o0_kerniiiiiiiiiiPKfS0_S0_S0_S0_S0_S0_S0_S0_Pf_param_7,
	.param .u32 _Z13ant16_o0_kerniiiiiiiiiiPKfS0_S0_S0_S0_S0_S0_S0_S0_Pf_param_8,
	.param .u32 _Z13ant16_o0_kerniiiiiiiiiiPKfS0_S0_S0_S0_S0_S0_S0_S0_Pf_param_9,
	.param .u64 .ptr .align 1 _Z13ant16_o0_kerniiiiiiiiiiPKfS0_S0_S0_S0_S0_S0_S0_S0_Pf_param_10,
	.param .u64 .ptr .align 1 _Z13ant16_o0_kerniiiiiiiiiiPKfS0_S0_S0_S0_S0_S0_S0_S0_Pf_param_11,
	.param .u64 .ptr .align 1 _Z13ant16_o0_kerniiiiiiiiiiPKfS0_S0_S0_S0_S0_S0_S0_S0_Pf_param_12,
	.param .u64 .ptr .align 1 _Z13ant16_o0_kerniiiiiiiiiiPKfS0_S0_S0_S0_S0_S0_S0_S0_Pf_param_13,
	.param .u64 .ptr .align 1 _Z13ant16_o0_kerniiiiiiiiiiPKfS0_S0_S0_S0_S0_S0_S0_S0_Pf_param_14,
	.param .u64 .ptr .align 1 _Z13ant16_o0_kerniiiiiiiiiiPKfS0_S0_S0_S0_S0_S0_S0_S0_Pf_param_15,
	.param .u64 .ptr .align 1 _Z13ant16_o0_kerniiiiiiiiiiPKfS0_S0_S0_S0_S0_S0_S0_S0_Pf_param_16,
	.param .u64 .ptr .align 1 _Z13ant16_o0_kerniiiiiiiiiiPKfS0_S0_S0_S0_S0_S0_S0_S0_Pf_param_17,
	.param .u64 .ptr .align 1 _Z13ant16_o0_kerniiiiiiiiiiPKfS0_S0_S0_S0_S0_S0_S0_S0_Pf_param_18,
	.param .u64 .ptr .align 1 _Z13ant16_o0_kerniiiiiiiiiiPKfS0_S0_S0_S0_S0_S0_S0_S0_Pf_param_19
)
{
	.reg .pred 	%p<33>;
	.reg .b32 	%r<139>;
	.reg .b32 	%f<100>;
	.reg .b64 	%rd<71>;

	ld.param.u32 	%r47, [_Z13ant16_o0_kerniiiiiiiiiiPKfS0_S0_S0_S0_S0_S0_S0_S0_Pf_param_5];
	ld.param.u32 	%r49, [_Z13ant16_o0_kerniiiiiiiiiiPKfS0_S0_S0_S0_S0_S0_S0_S0_Pf_param_7];
	ld.param.u32 	%r50, [_Z13ant16_o0_kerniiiiiiiiiiPKfS0_S0_S0_S0_S0_S0_S0_S0_Pf_param_8];
	ld.param.u32 	%r51, [_Z13ant16_o0_kerniiiiiiiiiiPKfS0_S0_S0_S0_S0_S0_S0_S0_Pf_param_9];
	mov.u32 	%r129, %ctaid.x;
	setp.ge.s32 	%p1, %r129, %r47;
	@%p1 bra 	$L__BB4_26;
	ld.param.u64 	%rd69, [_Z13ant16_o0_kerniiiiiiiiiiPKfS0_S0_S0_S0_S0_S0_S0_S0_Pf_param_18];
	ld.param.u64 	%rd68, [_Z13ant16_o0_kerniiiiiiiiiiPKfS0_S0_S0_S0_S0_S0_S0_S0_Pf_param_17];
	ld.param.u64 	%rd66, [_Z13ant16_o0_kerniiiiiiiiiiPKfS0_S0_S0_S0_S0_S0_S0_S0_Pf_param_15];
	ld.param.u64 	%rd64, [_Z13ant16_o0_kerniiiiiiiiiiPKfS0_S0_S0_S0_S0_S0_S0_S0_Pf_param_13];
	ld.param.u64 	%rd63, [_Z13ant16_o0_kerniiiiiiiiiiPKfS0_S0_S0_S0_S0_S0_S0_S0_Pf_param_12];
	ld.param.u64 	%rd62, [_Z13ant16_o0_kerniiiiiiiiiiPKfS0_S0_S0_S0_S0_S0_S0_S0_Pf_param_11];
	ld.param.u64 	%rd61, [_Z13ant16_o0_kerniiiiiiiiiiPKfS0_S0_S0_S0_S0_S0_S0_S0_Pf_param_10];
	ld.param.u32 	%r126, [_Z13ant16_o0_kerniiiiiiiiiiPKfS0_S0_S0_S0_S0_S0_S0_S0_Pf_param_6];
	ld.param.u32 	%r125, [_Z13ant16_o0_kerniiiiiiiiiiPKfS0_S0_S0_S0_S0_S0_S0_S0_Pf_param_3];
	ld.param.u32 	%r124, [_Z13ant16_o0_kerniiiiiiiiiiPKfS0_S0_S0_S0_S0_S0_S0_S0_Pf_param_1];
	cvta.to.global.u64 	%rd1, %rd69;
	shl.b32 	%r52, %r124, 2;
	mov.u32 	%r53, s;
	add.s32 	%r2, %r53, %r52;
	shl.b32 	%r54, %r125, 2;
	add.s32 	%r3, %r53, %r54;
	mov.u32 	%r4, %tid.y;
	mov.u32 	%r5, %tid.x;
	mul.lo.s32 	%r6, %r49, %r4;
	mov.u32 	%r7, %ntid.x;
	mul.lo.s32 	%r8, %r50, %r4;
	mul.lo.s32 	%r9, %r51, %r4;
	mul.lo.s32 	%r10, %r49, %r126;
	mul.lo.s32 	%r11, %r50, %r126;
	mul.lo.s32 	%r12, %r51, %r126;
	shl.b32 	%r13, %r7, 2;
	cvta.to.global.u64 	%rd2, %rd68;
	cvta.to.global.u64 	%rd3, %rd66;
	cvta.to.global.u64 	%rd4, %rd64;
	cvta.to.global.u64 	%rd5, %rd63;
	cvta.to.global.u64 	%rd6, %rd62;
	cvta.to.global.u64 	%rd7, %rd61;
$L__BB4_2:
	ld.param.u32 	%r127, [_Z13ant16_o0_kerniiiiiiiiiiPKfS0_S0_S0_S0_S0_S0_S0_S0_Pf_param_6];
	setp.ge.s32 	%p2, %r5, %r49;
	mad.lo.s32 	%r15, %r129, %r127, %r4;
	@%p2 bra 	$L__BB4_5;
	ld.param.u64 	%rd65, [_Z13ant16_o0_kerniiiiiiiiiiPKfS0_S0_S0_S0_S0_S0_S0_S0_Pf_param_14];
	cvta.to.global.u64 	%rd18, %rd65;
	mul.wide.u32 	%rd19, %r15, 4;
	add.s64 	%rd20, %rd18, %rd19;
	ld.global.f32 	%f1, [%rd20];
	mul.lo.s32 	%r16, %r129, %r49;
	mov.u32 	%r130, %r5;
$L__BB4_4:
	add.s32 	%r55, %r130, %r16;
	mul.wide.s32 	%rd21, %r55, 4;
	add.s64 	%rd22, %rd7, %rd21;
	ld.global.f32 	%f26, [%rd22];
	mul.f32 	%f27, %f1, %f26;
	add.s32 	%r56, %r130, %r6;
	shl.b32 	%r57, %r56, 2;
	mov.u32 	%r58, s;
	add.s32 	%r59, %r58, %r57;
	st.shared.f32 	[%r59], %f27;
	add.s32 	%r130, %r130, %r7;
	setp.lt.s32 	%p3, %r130, %r49;
	@%p3 bra 	$L__BB4_4;
$L__BB4_5:
	setp.ge.s32 	%p4, %r5, %r50;
	mul.lo.s32 	%r19, %r15, 3;
	@%p4 bra 	$L__BB4_8;
	ld.param.u64 	%rd67, [_Z13ant16_o0_kerniiiiiiiiiiPKfS0_S0_S0_S0_S0_S0_S0_S0_Pf_param_16];
	cvta.to.global.u64 	%rd23, %rd67;
	mul.wide.u32 	%rd24, %r19, 4;
	add.s64 	%rd25, %rd23, %rd24;
	ld.global.f32 	%f2, [%rd25];
	add.s32 	%r60, %r19, 1;
	mul.wide.u32 	%rd26, %r60, 4;
	add.s64 	%rd27, %rd23, %rd26;
	ld.global.f32 	%f3, [%rd27];
	add.s32 	%r61, %r19, 2;
	mul.wide.u32 	%rd28, %r61, 4;
	add.s64 	%rd29, %rd23, %rd28;
	ld.global.f32 	%f4, [%rd29];
	mul.lo.s32 	%r20, %r129, %r50;
	mov.u32 	%r131, %r5;
$L__BB4_7:
	add.s32 	%r62, %r131, %r20;
	mul.lo.s32 	%r63, %r62, 3;
	mul.wide.s32 	%rd30, %r63, 4;
	add.s64 	%rd31, %rd6, %rd30;
	ld.global.f32 	%f28, [%rd31];
	ld.global.f32 	%f29, [%rd31+4];
	mul.f32 	%f30, %f3, %f29;
	fma.rn.f32 	%f31, %f2, %f28, %f30;
	ld.global.f32 	%f32, [%rd31+8];
	fma.rn.f32 	%f33, %f4, %f32, %f31;
	add.s32 	%r64, %r131, %r8;
	shl.b32 	%r65, %r64, 2;
	add.s32 	%r66, %r2, %r65;
	st.shared.f32 	[%r66], %f33;
	add.s32 	%r131, %r131, %r7;
	setp.lt.s32 	%p5, %r131, %r50;
	@%p5 bra 	$L__BB4_7;
$L__BB4_8:
	setp.ge.s32 	%p6, %r5, %r51;
	mul.lo.s32 	%r67, %r15, 6;
	mad.lo.s32 	%r68, %r15, 3, %r67;
	add.s32 	%r69, %r68, 1;
	mul.wide.u32 	%rd32, %r69, 4;
	add.s64 	%rd33, %rd1, %rd32;
	ld.global.f32 	%f5, [%rd33];
	add.s32 	%r23, %r68, 2;
	@%p6 bra 	$L__BB4_11;
	ld.param.u32 	%r128, [_Z13ant16_o0_kerniiiiiiiiiiPKfS0_S0_S0_S0_S0_S0_S0_S0_Pf_param_6];
	mad.lo.s32 	%r70, %r129, %r128, %r4;
	mul.lo.s32 	%r71, %r70, 9;
	mul.wide.u32 	%rd34, %r71, 4;
	add.s64 	%rd35, %rd1, %rd34;
	ld.global.f32 	%f6, [%rd35];
	mul.wide.u32 	%rd36, %r23, 4;
	add.s64 	%rd37, %rd1, %rd36;
	ld.global.f32 	%f7, [%rd37];
	add.s32 	%r72, %r23, 1;
	mul.wide.u32 	%rd38, %r72, 4;
	add.s64 	%rd39, %rd1, %rd38;
	ld.global.f32 	%f8, [%rd39];
	add.s32 	%r73, %r23, 2;
	mul.wide.u32 	%rd40, %r73, 4;
	add.s64 	%rd41, %rd1, %rd40;
	ld.global.f32 	%f9, [%rd41];
	add.s32 	%r74, %r23, 3;
	mul.wide.u32 	%rd42, %r74, 4;
	add.s64 	%rd43, %rd1, %rd42;
	ld.global.f32 	%f10, [%rd43];
	add.s32 	%r75, %r23, 4;
	mul.wide.u32 	%rd44, %r75, 4;
	add.s64 	%rd45, %rd1, %rd44;
	ld.global.f32 	%f11, [%rd45];
	add.s32 	%r76, %r23, 5;
	mul.wide.u32 	%rd46, %r76, 4;
	add.s64 	%rd47, %rd1, %rd46;
	ld.global.f32 	%f12, [%rd47];
	add.s32 	%r77, %r23, 6;
	mul.wide.u32 	%rd48, %r77, 4;
	add.s64 	%rd49, %rd1, %rd48;
	ld.global.f32 	%f13, [%rd49];
	mul.lo.s32 	%r24, %r129, %r51;
	mov.u32 	%r132, %r5;
$L__BB4_10:
	add.s32 	%r78, %r132, %r24;
	mul.lo.s32 	%r79, %r78, 9;
	mul.wide.s32 	%rd50, %r79, 4;
	add.s64 	%rd51, %rd5, %rd50;
	ld.global.f32 	%f34, [%rd51];
	ld.global.f32 	%f35, [%rd51+4];
	mul.f32 	%f36, %f5, %f35;
	fma.rn.f32 	%f37, %f6, %f34, %f36;
	ld.global.f32 	%f38, [%rd51+8];
	fma.rn.f32 	%f39, %f7, %f38, %f37;
	ld.global.f32 	%f40, [%rd51+12];
	fma.rn.f32 	%f41, %f8, %f40, %f39;
	ld.global.f32 	%f42, [%rd51+16];
	fma.rn.f32 	%f43, %f9, %f42, %f41;
	ld.global.f32 	%f44, [%rd51+20];
	fma.rn.f32 	%f45, %f10, %f44, %f43;
	ld.global.f32 	%f46, [%rd51+24];
	fma.rn.f32 	%f47, %f11, %f46, %f45;
	ld.global.f32 	%f48, [%rd51+28];
	fma.rn.f32 	%f49, %f12, %f48, %f47;
	ld.global.f32 	%f50, [%rd51+32];
	fma.rn.f32 	%f51, %f13, %f50, %f49;
	add.s32 	%r80, %r132, %r9;
	shl.b32 	%r81, %r80, 2;
	add.s32 	%r82, %r3, %r81;
	st.shared.f32 	[%r82], %f51;
	add.s32 	%r132, %r132, %r7;
	setp.lt.s32 	%p7, %r132, %r51;
	@%p7 bra 	$L__BB4_10;
$L__BB4_11:
	setp.ge.s32 	%p8, %r4, %r49;
	bar.sync 	0;
	@%p8 bra 	$L__BB4_25;
	mul.lo.s32 	%r27, %r129, %r49;
	mov.u32 	%r133, %r4;
$L__BB4_13:
	setp.ge.s32 	%p9, %r5, %r10;
	mov.f32 	%f95, 0f00000000;
	@%p9 bra 	$L__BB4_16;
	shl.b32 	%r83, %r5, 2;
	mov.u32 	%r84, s;
	add.s32 	%r135, %r84, %r83;
	mad.lo.s32 	%r134, %r10, %r133, %r5;
	mov.f32 	%f95, 0f00000000;
	mov.u32 	%r136, %r5;
$L__BB4_15:
	mul.wide.s32 	%rd52, %r134, 4;
	add.s64 	%rd53, %rd4, %rd52;
	ld.global.f32 	%f54, [%rd53];
	ld.shared.f32 	%f55, [%r135];
	fma.rn.f32 	%f95, %f54, %f55, %f95;
	add.s32 	%r136, %r136, %r7;
	add.s32 	%r135, %r135, %r13;
	add.s32 	%r134, %r134, %r7;
	setp.lt.s32 	%p10, %r136, %r10;
	@%p10 bra 	$L__BB4_15;
$L__BB4_16:
	setp.ge.s32 	%p11, %r5, %r11;
	mov.b32 	%r85, %f95;
	shfl.sync.down.b32	%r86|%p12, %r85, 16, 31, -1;
	mov.b32 	%f57, %r86;
	add.f32 	%f58, %f95, %f57;
	mov.b32 	%r87, %f58;
	shfl.sync.down.b32	%r88|%p13, %r87, 8, 31, -1;
	mov.b32 	%f59, %r88;
	add.f32 	%f60, %f58, %f59;
	mov.b32 	%r89, %f60;
	shfl.sync.down.b32	%r90|%p14, %r89, 4, 31, -1;
	mov.b32 	%f61, %r90;
	add.f32 	%f62, %f60, %f61;
	mov.b32 	%r91, %f62;
	shfl.sync.down.b32	%r92|%p15, %r91, 2, 31, -1;
	mov.b32 	%f63, %r92;
	add.f32 	%f64, %f62, %f63;
	mov.b32 	%r93, %f64;
	shfl.sync.down.b32	%r94|%p16, %r93, 1, 31, -1;
	mov.b32 	%f65, %r94;
	add.f32 	%f17, %f64, %f65;
	mov.f32 	%f97, 0f00000000;
	@%p11 bra 	$L__BB4_19;
	mul.lo.s32 	%r37, %r11, %r133;
	mov.f32 	%f97, 0f00000000;
	mov.u32 	%r137, %r5;
$L__BB4_18:
	add.s32 	%r95, %r137, %r37;
	mul.wide.s32 	%rd54, %r95, 4;
	add.s64 	%rd55, %rd3, %rd54;
	ld.global.f32 	%f67, [%rd55];
	shl.b32 	%r96, %r137, 2;
	add.s32 	%r97, %r2, %r96;
	ld.shared.f32 	%f68, [%r97];
	fma.rn.f32 	%f97, %f67, %f68, %f97;
	add.s32 	%r137, %r137, %r7;
	setp.lt.s32 	%p17, %r137, %r11;
	@%p17 bra 	$L__BB4_18;
$L__BB4_19:
	setp.ge.s32 	%p18, %r5, %r12;
	mov.b32 	%r98, %f97;
	shfl.sync.down.b32	%r99|%p19, %r98, 16, 31, -1;
	mov.b32 	%f70, %r99;
	add.f32 	%f71, %f97, %f70;
	mov.b32 	%r100, %f71;
	shfl.sync.down.b32	%r101|%p20, %r100, 8, 31, -1;
	mov.b32 	%f72, %r101;
	add.f32 	%f73, %f71, %f72;
	mov.b32 	%r102, %f73;
	shfl.sync.down.b32	%r103|%p21, %r102, 4, 31, -1;
	mov.b32 	%f74, %r103;
	add.f32 	%f75, %f73, %f74;
	mov.b32 	%r104, %f75;
	shfl.sync.down.b32	%r105|%p22, %r104, 2, 31, -1;
	mov.b32 	%f76, %r105;
	add.f32 	%f77, %f75, %f76;
	mov.b32 	%r106, %f77;
	shfl.sync.down.b32	%r107|%p23, %r106, 1, 31, -1;
	mov.b32 	%f78, %r107;
	add.f32 	%f79, %f77, %f78;
	add.f32 	%f80, %f17, 0f00000000;
	add.f32 	%f21, %f80, %f79;
	mov.f32 	%f99, 0f00000000;
	@%p18 bra 	$L__BB4_22;
	mul.lo.s32 	%r40, %r12, %r133;
	mov.f32 	%f99, 0f00000000;
	mov.u32 	%r138, %r5;
$L__BB4_21:
	add.s32 	%r108, %r138, %r40;
	mul.wide.s32 	%rd56, %r108, 4;
	add.s64 	%rd57, %rd2, %rd56;
	ld.global.f32 	%f82, [%rd57];
	shl.b32 	%r109, %r138, 2;
	add.s32 	%r110, %r3, %r109;
	ld.shared.f32 	%f83, [%r110];
	fma.rn.f32 	%f99, %f82, %f83, %f99;
	add.s32 	%r138, %r138, %r7;
	setp.lt.s32 	%p24, %r138, %r12;
	@%p24 bra 	$L__BB4_21;
$L__BB4_22:
	setp.ne.s32 	%p25, %r5, 0;
	mov.b32 	%r111, %f99;
	shfl.sync.down.b32	%r112|%p26, %r111, 16, 31, -1;
	mov.b32 	%f84, %r112;
	add.f32 	%f85, %f99, %f84;
	mov.b32 	%r113, %f85;
	shfl.sync.down.b32	%r114|%p27, %r113, 8, 31, -1;
	mov.b32 	%f86, %r114;
	add.f32 	%f87, %f85, %f86;
	mov.b32 	%r115, %f87;
	shfl.sync.down.b32	%r116|%p28, %r115, 4, 31, -1;
	mov.b32 	%f88, %r116;
	add.f32 	%f89, %f87, %f88;
	mov.b32 	%r117, %f89;
	shfl.sync.down.b32	%r118|%p29, %r117, 2, 31, -1;
	mov.b32 	%f90, %r118;
	add.f32 	%f91, %f89, %f90;
	mov.b32 	%r119, %f91;
	shfl.sync.down.b32	%r120|%p30, %r119, 1, 31, -1;
	mov.b32 	%f92, %r120;
	add.f32 	%f93, %f91, %f92;
	add.f32 	%f25, %f21, %f93;
	@%p25 bra 	$L__BB4_24;
	ld.param.u64 	%rd70, [_Z13ant16_o0_kerniiiiiiiiiiPKfS0_S0_S0_S0_S0_S0_S0_S0_Pf_param_19];
	add.s32 	%r121, %r133, %r27;
	cvta.to.global.u64 	%rd58, %rd70;
	mul.wide.s32 	%rd59, %r121, 4;
	add.s64 	%rd60, %rd58, %rd59;
	st.global.f32 	[%rd60], %f25;
$L__BB4_24:
	mov.u32 	%r122, %ntid.y;
	add.s32 	%r133, %r133, %r122;
	setp.lt.s32 	%p31, %r133, %r49;
	@%p31 bra 	$L__BB4_13;
$L__BB4_25:
	mov.u32 	%r123, %nctaid.x;
	add.s32 	%r129, %r129, %r123;
	setp.lt.s32 	%p32, %r129, %r47;
	@%p32 bra 	$L__BB4_2;
$L__BB4_26:
	ret;

}
	// .globl	_Z22ant16_o0_backward_kerniiiiiiPKfS0_S0_S0_S0_S0_S0_PfS1_S1_
.visible .entry _Z22ant16_o0_backward_kerniiiiiiPKfS0_S0_S0_S0_S0_S0_PfS1_S1_(
	.param .u32 _Z22ant16_o0_backward_kerniiiiiiPKfS0_S0_S0_S0_S0_S0_PfS1_S1__param_0,
	.param .u32 _Z22ant16_o0_backward_kerniiiiiiPKfS0_S0_S0_S0_S0_S0_PfS1_S1__param_1,
	.param .u32 _Z22ant16_o0_backward_kerniiiiiiPKfS0_S0_S0_S0_S0_S0_PfS1_S1__param_2,
	.param .u32 _Z22ant16_o0_backward_kerniiiiiiPKfS0_S0_S0_S0_S0_S0_PfS1_S1__param_3,
	.param .u32 _Z22ant16_o0_backward_kerniiiiiiPKfS0_S0_S0_S0_S0_S0_PfS1_S1__param_4,
	.param .u32 _Z22ant16_o0_backward_kerniiiiiiPKfS0_S0_S0_S0_S0_S0_PfS1_S1__param_5,
	.param .u64 .ptr .align 1 _Z22ant16_o0_backward_kerniiiiiiPKfS0_S0_S0_S0_S0_S0_PfS1_S1__param_6,
	.param .u64 .ptr .align 1 _Z22ant16_o0_backward_kerniiiiiiPKfS0_S0_S0_S0_S0_S0_PfS1_S1__param_7,
	.param .u64 .ptr .align 1 _Z22ant16_o0_backward_kerniiiiiiPKfS0_S0_S0_S0_S0_S0_PfS1_S1__param_8,
	.param .u64 .ptr .align 1 _Z22ant16_o0_backward_kerniiiiiiPKfS0_S0_S0_S0_S0_S0_PfS1_S1__param_9,
	.param .u64 .ptr .align 1 _Z22ant16_o0_backward_kerniiiiiiPKfS0_S0_S0_S0_S0_S0_PfS1_S1__param_10,
	.param .u64 .ptr .align 1 _Z22ant16_o0_backward_kerniiiiiiPKfS0_S0_S0_S0_S0_S0_PfS1_S1__param_11,
	.param .u64 .ptr .align 1 _Z22ant16_o0_backward_kerniiiiiiPKfS0_S0_S0_S0_S0_S0_PfS1_S1__param_12,
	.param .u64 .ptr .align 1 _Z22ant16_o0_backward_kerniiiiiiPKfS0_S0_S0_S0_S0_S0_PfS1_S1__param_13,
	.param .u64 .ptr .align 1 _Z22ant16_o0_backward_kerniiiiiiPKfS0_S0_S0_S0_S0_S0_PfS1_S1__param_14,
	.param .u64 .ptr .align 1 _Z22ant16_o0_backward_kerniiiiiiPKfS0_S0_S0_S0_S0_S0_PfS1_S1__param_15
)
{
	.reg .pred 	%p<102>;
	.reg .b32 	%r<268>;
	.reg .b32 	%f<320>;
	.reg .b64 	%rd<75>;

	ld.param.u32 	%r59, [_Z22ant16_o0_backward_kerniiiiiiPKfS0_S0_S0_S0_S0_S0_PfS1_S1__param_0];
	ld.param.u32 	%r60, [_Z22ant16_o0_backward_kerniiiiiiPKfS0_S0_S0_S0_S0_S0_PfS1_S1__param_1];
	ld.param.u32 	%r61, [_Z22ant16_o0_backward_kerniiiiiiPKfS0_S0_S0_S0_S0_S0_PfS1_S1__param_2];
	ld.param.u32 	%r62, [_Z22ant16_o0_backward_kerniiiiiiPKfS0_S0_S0_S0_S0_S0_PfS1_S1__param_3];
	ld.param.u32 	%r63, [_Z22ant16_o0_backward_kerniiiiiiPKfS0_S0_S0_S0_S0_S0_PfS1_S1__param_4];
	ld.param.u32 	%r64, [_Z22ant16_o0_backward_kerniiiiiiPKfS0_S0_S0_S0_S0_S0_PfS1_S1__param_5];
	ld.param.u64 	%rd16, [_Z22ant16_o0_backward_kerniiiiiiPKfS0_S0_S0_S0_S0_S0_PfS1_S1__param_6];
	ld.param.u64 	%rd17, [_Z22ant16_o0_backward_kerniiiiiiPKfS0_S0_S0_S0_S0_S0_PfS1_S1__param_13];
	cvta.to.global.u64 	%rd1, %rd16;
	cvta.to.global.u64 	%rd2, %rd17;
	mul.lo.s32 	%r1, %r59, 12;
	mov.u32 	%r252, %ctaid.x;
	setp.ge.s32 	%p1, %r252, %r60;
	@%p1 bra 	$L__BB5_45;
	ld.param.u64 	%rd73, [_Z22ant16_o0_backward_kerniiiiiiPKfS0_S0_S0_S0_S0_S0_PfS1_S1__param_14];
	ld.param.u64 	%rd72, [_Z22ant16_o0_backward_kerniiiiiiPKfS0_S0_S0_S0_S0_S0_PfS1_S1__param_12];
	ld.param.u64 	%rd71, [_Z22ant16_o0_backward_kerniiiiiiPKfS0_S0_S0_S0_S0_S0_PfS1_S1__param_11];
	ld.param.u64 	%rd69, [_Z22ant16_o0_backward_kerniiiiiiPKfS0_S0_S0_S0_S0_S0_PfS1_S1__param_9];
	ld.param.u64 	%rd67, [_Z22ant16_o0_backward_kerniiiiiiPKfS0_S0_S0_S0_S0_S0_PfS1_S1__param_7];
	cvta.to.global.u64 	%rd3, %rd72;
	shl.b32 	%r65, %r59, 2;
	mov.u32 	%r66, s;
	add.s32 	%r3, %r66, %r65;
	add.s32 	%r4, %r3, %r1;
	mov.u32 	%r5, %tid.y;
	mov.u32 	%r6, %tid.x;
	mul.lo.s32 	%r7, %r62, %r5;
	mov.u32 	%r8, %ntid.x;
	mov.u32 	%r9, %ntid.y;
	shl.b32 	%r10, %r8, 2;
	mul.lo.s32 	%r11, %r6, %r61;
	mul.lo.s32 	%r67, %r8, %r62;
	mul.lo.s32 	%r12, %r67, %r61;
	cvta.to.global.u64 	%rd4, %rd71;
	cvta.to.global.u64 	%rd5, %rd73;
	cvta.to.global.u64 	%rd6, %rd69;
	cvta.to.global.u64 	%rd7, %rd67;
$L__BB5_2:
	setp.ge.s32 	%p2, %r6, %r62;
	mad.lo.s32 	%r14, %r252, %r61, %r5;
	@%p2 bra 	$L__BB5_5;
	ld.param.u64 	%rd68, [_Z22ant16_o0_backward_kerniiiiiiPKfS0_S0_S0_S0_S0_S0_PfS1_S1__param_8];
	cvta.to.global.u64 	%rd18, %rd68;
	mul.wide.u32 	%rd19, %r14, 4;
	add.s64 	%rd20, %rd18, %rd19;
	ld.global.f32 	%f1, [%rd20];
	mul.lo.s32 	%r15, %r252, %r62;
	mov.u32 	%r253, %r6;
$L__BB5_4:
	add.s32 	%r68, %r253, %r15;
	mul.wide.s32 	%rd21, %r68, 4;
	add.s64 	%rd22, %rd1, %rd21;
	ld.global.f32 	%f92, [%rd22];
	mul.f32 	%f93, %f1, %f92;
	add.s32 	%r69, %r253, %r7;
	shl.b32 	%r70, %r69, 2;
	mov.u32 	%r71, s;
	add.s32 	%r72, %r71, %r70;
	st.shared.f32 	[%r72], %f93;
	add.s32 	%r253, %r253, %r8;
	setp.lt.s32 	%p3, %r253, %r62;
	@%p3 bra 	$L__BB5_4;
$L__BB5_5:
	mul.lo.s32 	%r18, %r14, 3;
	@%p2 bra 	$L__BB5_8;
	ld.param.u64 	%rd70, [_Z22ant16_o0_backward_kerniiiiiiPKfS0_S0_S0_S0_S0_S0_PfS1_S1__param_10];
	cvta.to.global.u64 	%rd23, %rd70;
	mul.wide.u32 	%rd24, %r18, 4;
	add.s64 	%rd25, %rd23, %rd24;
	ld.global.f32 	%f2, [%rd25];
	add.s32 	%r73, %r18, 1;
	mul.wide.u32 	%rd26, %r73, 4;
	add.s64 	%rd27, %rd23, %rd26;
	ld.global.f32 	%f3, [%rd27];
	add.s32 	%r74, %r18, 2;
	mul.wide.u32 	%rd28, %r74, 4;
	add.s64 	%rd29, %rd23, %rd28;
	ld.global.f32 	%f4, [%rd29];
	mul.lo.s32 	%r19, %r252, %r62;
	mov.u32 	%r254, %r6;
$L__BB5_7:
	add.s32 	%r75, %r254, %r19;
	mul.wide.s32 	%rd30, %r75, 4;
	add.s64 	%rd31, %rd1, %rd30;
	ld.global.f32 	%f94, [%rd31];
	mul.f32 	%f95, %f2, %f94;
	add.s32 	%r76, %r254, %r7;
	mad.lo.s32 	%r77, %r76, 12, %r3;
	st.shared.f32 	[%r77], %f95;
	mul.f32 	%f96, %f3, %f94;
	st.shared.f32 	[%r77+4], %f96;
	mul.f32 	%f97, %f4, %f94;
	st.shared.f32 	[%r77+8], %f97;
	add.s32 	%r254, %r254, %r8;
	setp.lt.s32 	%p5, %r254, %r62;
	@%p5 bra 	$L__BB5_7;
$L__BB5_8:
	mul.lo.s32 	%r22, %r14, 9;
	mul.lo.s32 	%r78, %r14, 6;
	mad.lo.s32 	%r79, %r14, 3, %r78;
	add.s32 	%r80, %r79, 1;
	mul.wide.u32 	%rd32, %r80, 4;
	add.s64 	%rd33, %rd3, %rd32;
	ld.global.f32 	%f5, [%rd33];
	add.s32 	%r23, %r79, 2;
	@%p2 bra 	$L__BB5_11;
	mul.wide.u32 	%rd34, %r22, 4;
	add.s64 	%rd35, %rd3, %rd34;
	ld.global.f32 	%f6, [%rd35];
	mul.wide.u32 	%rd36, %r23, 4;
	add.s64 	%rd37, %rd3, %rd36;
	ld.global.f32 	%f7, [%rd37];
	add.s32 	%r81, %r23, 1;
	mul.wide.u32 	%rd38, %r81, 4;
	add.s64 	%rd39, %rd3, %rd38;
	ld.global.f32 	%f8, [%rd39];
	add.s32 	%r82, %r23, 2;
	mul.wide.u32 	%rd40, %r82, 4;
	add.s64 	%rd41, %rd3, %rd40;
	ld.global.f32 	%f9, [%rd41];
	add.s32 	%r83, %r23, 3;
	mul.wide.u32 	%rd42, %r83, 4;
	add.s64 	%rd43, %rd3, %rd42;
	ld.global.f32 	%f10, [%rd43];
	add.s32 	%r84, %r23, 4;
	mul.wide.u32 	%rd44, %r84, 4;
	add.s64 	%rd45, %rd3, %rd44;
	ld.global.f32 	%f11, [%rd45];
	add.s32 	%r85, %r23, 5;
	mul.wide.u32 	%rd46, %r85, 4;
	add.s64 	%rd47, %rd3, %rd46;
	ld.global.f32 	%f12, [%rd47];
	add.s32 	%r86, %r23, 6;
	mul.wide.u32 	%rd48, %r86, 4;
	add.s64 	%rd49, %rd3, %rd48;
	ld.global.f32 	%f13, [%rd49];
	mul.lo.s32 	%r24, %r252, %r62;
	mov.u32 	%r255, %r6;
$L__BB5_10:
	add.s32 	%r87, %r255, %r24;
	mul.wide.s32 	%rd50, %r87, 4;
	add.s64 	%rd51, %rd1, %rd50;
	ld.global.f32 	%f98, [%rd51];
	mul.f32 	%f99, %f6, %f98;
	add.s32 	%r88, %r255, %r7;
	mad.lo.s32 	%r89, %r88, 36, %r4;
	st.shared.f32 	[%r89], %f99;
	mul.f32 	%f100, %f5, %f98;
	st.shared.f32 	[%r89+4], %f100;
	mul.f32 	%f101, %f7, %f98;
	st.shared.f32 	[%r89+8], %f101;
	mul.f32 	%f102, %f8, %f98;
	st.shared.f32 	[%r89+12], %f102;
	mul.f32 	%f103, %f9, %f98;
	st.shared.f32 	[%r89+16], %f103;
	mul.f32 	%f104, %f10, %f98;
	st.shared.f32 	[%r89+20], %f104;
	mul.f32 	%f105, %f11, %f98;
	st.shared.f32 	[%r89+24], %f105;
	mul.f32 	%f106, %f12, %f98;
	st.shared.f32 	[%r89+28], %f106;
	mul.f32 	%f107, %f13, %f98;
	st.shared.f32 	[%r89+32], %f107;
	add.s32 	%r255, %r255, %r8;
	setp.lt.s32 	%p7, %r255, %r62;
	@%p7 bra 	$L__BB5_10;
$L__BB5_11:
	setp.ge.s32 	%p8, %r5, %r62;
	bar.sync 	0;
	@%p8 bra 	$L__BB5_22;
	setp.gt.s32 	%p9, %r61, 0;
	mul.lo.s32 	%r27, %r252, %r62;
	mov.u32 	%r261, %r5;
	@%p9 bra 	$L__BB5_13;
	bra.uni 	$L__BB5_46;
$L__BB5_13:
	mov.u32 	%r256, %r5;
$L__BB5_14:
	mov.f32 	%f271, 0f00000000;
	mov.b32 	%r257, 0;
$L__BB5_15:
	setp.lt.s32 	%p17, %r6, %r62;
	@%p17 bra 	$L__BB5_16;
	bra.uni 	$L__BB5_18;
$L__BB5_16:
	mad.lo.s32 	%r102, %r257, %r62, %r6;
	shl.b32 	%r103, %r102, 2;
	mov.u32 	%r104, s;
	add.s32 	%r259, %r104, %r103;
	add.s32 	%r105, %r11, %r257;
	mad.lo.s32 	%r258, %r62, %r105, %r256;
	mov.u32 	%r260, %r6;
$L__BB5_17:
	mul.wide.s32 	%rd54, %r258, 4;
	add.s64 	%rd55, %rd7, %rd54;
	ld.global.f32 	%f119, [%rd55];
	ld.shared.f32 	%f120, [%r259];
	fma.rn.f32 	%f271, %f119, %f120, %f271;
	add.s32 	%r260, %r260, %r8;
	add.s32 	%r259, %r259, %r10;
	add.s32 	%r258, %r258, %r12;
	setp.lt.s32 	%p18, %r260, %r62;
	@%p18 bra 	$L__BB5_17;
$L__BB5_18:
	add.s32 	%r257, %r257, 1;
	setp.eq.s32 	%p19, %r257, %r61;
	@%p19 bra 	$L__BB5_19;
	bra.uni 	$L__BB5_15;
$L__BB5_19:
	setp.eq.s32 	%p20, %r6, 0;
	mov.b32 	%r106, %f271;
	shfl.sync.down.b32	%r107|%p21, %r106, 16, 31, -1;
	mov.b32 	%f121, %r107;
	add.f32 	%f122, %f271, %f121;
	mov.b32 	%r108, %f122;
	shfl.sync.down.b32	%r109|%p22, %r108, 8, 31, -1;
	mov.b32 	%f123, %r109;
	add.f32 	%f124, %f122, %f123;
	mov.b32 	%r110, %f124;
	shfl.sync.down.b32	%r111|%p23, %r110, 4, 31, -1;
	mov.b32 	%f125, %r111;
	add.f32 	%f126, %f124, %f125;
	mov.b32 	%r112, %f126;
	shfl.sync.down.b32	%r113|%p24, %r112, 2, 31, -1;
	mov.b32 	%f127, %r113;
	add.f32 	%f128, %f126, %f127;
	mov.b32 	%r114, %f128;
	shfl.sync.down.b32	%r115|%p25, %r114, 1, 31, -1;
	mov.b32 	%f129, %r115;
	add.f32 	%f18, %f128, %f129;
	@%p20 bra 	$L__BB5_20;
	bra.uni 	$L__BB5_21;
$L__BB5_20:
	add.f32 	%f130, %f18, 0f00000000;
	add.s32 	%r116, %r256, %r27;
	mul.wide.s32 	%rd56, %r116, 4;
	add.s64 	%rd57, %rd2, %rd56;
	st.global.f32 	[%rd57], %f130;
$L__BB5_21:
	add.s32 	%r256, %r256, %r9;
	setp.lt.s32 	%p26, %r256, %r62;
	@%p26 bra 	$L__BB5_14;
$L__BB5_22:
	setp.ge.s32 	%p27, %r5, %r63;
	@%p27 bra 	$L__BB5_33;
	mul.lo.s32 	%r40, %r252, %r63;
	mov.u32 	%r262, %r5;
$L__BB5_24:
	setp.lt.s32 	%p28, %r61, 1;
	mov.f32 	%f278, 0f00000000;
	mov.f32 	%f279, %f278;
	mov.f32 	%f280, %f278;
	@%p28 bra 	$L__BB5_30;
	mov.f32 	%f280, 0f00000000;
	mov.b32 	%r263, 0;
	mov.f32 	%f279, %f280;
	mov.f32 	%f278, %f280;
$L__BB5_26:
	setp.ge.s32 	%p29, %r6, %r62;
	@%p29 bra 	$L__BB5_29;
	mul.lo.s32 	%r46, %r263, %r62;
	mov.u32 	%r264, %r6;
$L__BB5_28:
	mad.lo.s32 	%r118, %r264, %r61, %r263;
	mad.lo.s32 	%r119, %r118, %r63, %r262;
	mul.wide.s32 	%rd58, %r119, 4;
	add.s64 	%rd59, %rd6, %rd58;
	ld.global.f32 	%f133, [%rd59];
	add.s32 	%r120, %r264, %r46;
	mad.lo.s32 	%r121, %r120, 12, %r3;
	ld.shared.f32 	%f134, [%r121];
	fma.rn.f32 	%f278, %f133, %f134, %f278;
	ld.shared.f32 	%f135, [%r121+4];
	fma.rn.f32 	%f279, %f133, %f135, %f279;
	ld.shared.f32 	%f136, [%r121+8];
	fma.rn.f32 	%f280, %f133, %f136, %f280;
	add.s32 	%r264, %r264, %r8;
	setp.lt.s32 	%p30, %r264, %r62;
	@%p30 bra 	$L__BB5_28;
$L__BB5_29:
	add.s32 	%r263, %r263, 1;
	setp.ne.s32 	%p31, %r263, %r61;
	@%p31 bra 	$L__BB5_26;
$L__BB5_30:
	setp.ne.s32 	%p32, %r6, 0;
	mov.b32 	%r122, %f278;
	shfl.sync.down.b32	%r123|%p33, %r122, 16, 31, -1;
	mov.b32 	%f137, %r123;
	add.f32 	%f138, %f278, %f137;
	mov.b32 	%r124, %f279;
	shfl.sync.down.b32	%r125|%p34, %r124, 16, 31, -1;
	mov.b32 	%f139, %r125;
	add.f32 	%f140, %f279, %f139;
	mov.b32 	%r126, %f280;
	shfl.sync.down.b32	%r127|%p35, %r126, 16, 31, -1;
	mov.b32 	%f141, %r127;
	add.f32 	%f142, %f280, %f141;
	mov.b32 	%r128, %f138;
	shfl.sync.down.b32	%r129|%p36, %r128, 8, 31, -1;
	mov.b32 	%f143, %r129;
	add.f32 	%f144, %f138, %f143;
	mov.b32 	%r130, %f140;
	shfl.sync.down.b32	%r131|%p37, %r130, 8, 31, -1;
	mov.b32 	%f145, %r131;
	add.f32 	%f146, %f140, %f145;
	mov.b32 	%r132, %f142;
	shfl.sync.down.b32	%r133|%p38, %r132, 8, 31, -1;
	mov.b32 	%f147, %r133;
	add.f32 	%f148, %f142, %f147;
	mov.b32 	%r134, %f144;
	shfl.sync.down.b32	%r135|%p39, %r134, 4, 31, -1;
	mov.b32 	%f149, %r135;
	add.f32 	%f150, %f144, %f149;
	mov.b32 	%r136, %f146;
	shfl.sync.down.b32	%r137|%p40, %r136, 4, 31, -1;
	mov.b32 	%f151, %r137;
	add.f32 	%f152, %f146, %f151;
	mov.b32 	%r138, %f148;
	shfl.sync.down.b32	%r139|%p41, %r138, 4, 31, -1;
	mov.b32 	%f153, %r139;
	add.f32 	%f154, %f148, %f153;
	mov.b32 	%r140, %f150;
	shfl.sync.down.b32	%r141|%p42, %r140, 2, 31, -1;
	mov.b32 	%f155, %r141;
	add.f32 	%f156, %f150, %f155;
	mov.b32 	%r142, %f152;
	shfl.sync.down.b32	%r143|%p43, %r142, 2, 31, -1;
	mov.b32 	%f157, %r143;
	add.f32 	%f158, %f152, %f157;
	mov.b32 	%r144, %f154;
	shfl.sync.down.b32	%r145|%p44, %r144, 2, 31, -1;
	mov.b32 	%f159, %r145;
	add.f32 	%f160, %f154, %f159;
	mov.b32 	%r146, %f156;
	shfl.sync.down.b32	%r147|%p45, %r146, 1, 31, -1;
	mov.b32 	%f161, %r147;
	add.f32 	%f35, %f156, %f161;
	mov.b32 	%r148, %f158;
	shfl.sync.down.b32	%r149|%p46, %r148, 1, 31, -1;
	mov.b32 	%f162, %r149;
	add.f32 	%f36, %f158, %f162;
	mov.b32 	%r150, %f160;
	shfl.sync.down.b32	%r151|%p47, %r150, 1, 31, -1;
	mov.b32 	%f163, %r151;
	add.f32 	%f37, %f160, %f163;
	@%p32 bra 	$L__BB5_32;
	add.f32 	%f164, %f37, 0f00000000;
	add.f32 	%f165, %f36, 0f00000000;
	add.f32 	%f166, %f35, 0f00000000;
	add.s32 	%r152, %r262, %r40;
	mul.lo.s32 	%r153, %r152, 3;
	mul.wide.s32 	%rd60, %r153, 4;
	add.s64 	%rd61, %rd5, %rd60;
	st.global.f32 	[%rd61], %f166;
	st.global.f32 	[%rd61+4], %f165;
	st.global.f32 	[%rd61+8], %f164;
$L__BB5_32:
	add.s32 	%r262, %r262, %r9;
	setp.lt.s32 	%p48, %r262, %r63;
	@%p48 bra 	$L__BB5_24;
$L__BB5_33:
	setp.ge.s32 	%p49, %r5, %r64;
	@%p49 bra 	$L__BB5_44;
	mul.lo.s32 	%r43, %r252, %r64;
	mov.u32 	%r265, %r5;
$L__BB5_35:
	setp.lt.s32 	%p50, %r61, 1;
	mov.f32 	%f302, 0f00000000;
	mov.f32 	%f303, %f302;
	mov.f32 	%f304, %f302;
	mov.f32 	%f305, %f302;
	mov.f32 	%f306, %f302;
	mov.f32 	%f307, %f302;
	mov.f32 	%f308, %f302;
	mov.f32 	%f309, %f302;
	mov.f32 	%f310, %f302;
	@%p50 bra 	$L__BB5_41;
	mov.f32 	%f310, 0f00000000;
	mov.b32 	%r266, 0;
	mov.f32 	%f309, %f310;
	mov.f32 	%f308, %f310;
	mov.f32 	%f307, %f310;
	mov.f32 	%f306, %f310;
	mov.f32 	%f305, %f310;
	mov.f32 	%f304, %f310;
	mov.f32 	%f303, %f310;
	mov.f32 	%f302, %f310;
$L__BB5_37:
	setp.ge.s32 	%p51, %r6, %r62;
	@%p51 bra 	$L__BB5_40;
	mul.lo.s32 	%r53, %r266, %r62;
	mov.u32 	%r267, %r6;
$L__BB5_39:
	mad.lo.s32 	%r155, %r267, %r61, %r266;
	mad.lo.s32 	%r156, %r155, %r64, %r265;
	mul.wide.s32 	%rd62, %r156, 4;
	add.s64 	%rd63, %rd4, %rd62;
	ld.global.f32 	%f169, [%rd63];
	add.s32 	%r157, %r267, %r53;
	mad.lo.s32 	%r158, %r157, 36, %r4;
	ld.shared.f32 	%f170, [%r158];
	fma.rn.f32 	%f302, %f169, %f170, %f302;
	ld.shared.f32 	%f171, [%r158+4];
	fma.rn.f32 	%f303, %f169, %f171, %f303;
	ld.shared.f32 	%f172, [%r158+8];
	fma.rn.f32 	%f304, %f169, %f172, %f304;
	ld.shared.f32 	%f173, [%r158+12];
	fma.rn.f32 	%f305, %f169, %f173, %f305;
	ld.shared.f32 	%f174, [%r158+16];
	fma.rn.f32 	%f306, %f169, %f174, %f306;
	ld.shared.f32 	%f175, [%r158+20];
	fma.rn.f32 	%f307, %f169, %f175, %f307;
	ld.shared.f32 	%f176, [%r158+24];
	fma.rn.f32 	%f308, %f169, %f176, %f308;
	ld.shared.f32 	%f177, [%r158+28];
	fma.rn.f32 	%f309, %f169, %f177, %f309;
	ld.shared.f32 	%f178, [%r158+32];
	fma.rn.f32 	%f310, %f169, %f178, %f310;
	add.s32 	%r267, %r267, %r8;
	setp.lt.s32 	%p52, %r267, %r62;
	@%p52 bra 	$L__BB5_39;
$L__BB5_40:
	add.s32 	%r266, %r266, 1;
	setp.ne.s32 	%p53, %r266, %r61;
	@%p53 bra 	$L__BB5_37;
$L__BB5_41:
	setp.ne.s32 	%p54, %r6, 0;
	mov.b32 	%r159, %f302;
	shfl.sync.down.b32	%r160|%p55, %r159, 16, 31, -1;
	mov.b32 	%f179, %r160;
	add.f32 	%f180, %f302, %f179;
	mov.b32 	%r161, %f303;
	shfl.sync.down.b32	%r162|%p56, %r161, 16, 31, -1;
	mov.b32 	%f181, %r162;
	add.f32 	%f182, %f303, %f181;
	mov.b32 	%r163, %f304;
	shfl.sync.down.b32	%r164|%p57, %r163, 16, 31, -1;
	mov.b32 	%f183, %r164;
	add.f32 	%f184, %f304, %f183;
	mov.b32 	%r165, %f305;
	shfl.sync.down.b32	%r166|%p58, %r165, 16, 31, -1;
	mov.b32 	%f185, %r166;
	add.f32 	%f186, %f305, %f185;
	mov.b32 	%r167, %f306;
	shfl.sync.down.b32	%r168|%p59, %r167, 16, 31, -1;
	mov.b32 	%f187, %r168;
	add.f32 	%f188, %f306, %f187;
	mov.b32 	%r169, %f307;
	shfl.sync.down.b32	%r170|%p60, %r169, 16, 31, -1;
	mov.b32 	%f189, %r170;
	add.f32 	%f190, %f307, %f189;
	mov.b32 	%r171, %f308;
	shfl.sync.down.b32	%r172|%p61, %r171, 16, 31, -1;
	mov.b32 	%f191, %r172;
	add.f32 	%f192, %f308, %f191;
	mov.b32 	%r173, %f309;
	shfl.sync.down.b32	%r174|%p62, %r173, 16, 31, -1;
	mov.b32 	%f193, %r174;
	add.f32 	%f194, %f309, %f193;
	mov.b32 	%r175, %f310;
	shfl.sync.down.b32	%r176|%p63, %r175, 16, 31, -1;
	mov.b32 	%f195, %r176;
	add.f32 	%f196, %f310, %f195;
	mov.b32 	%r177, %f180;
	shfl.sync.down.b32	%r178|%p64, %r177, 8, 31, -1;
	mov.b32 	%f197, %r178;
	add.f32 	%f198, %f180, %f197;
	mov.b32 	%r179, %f182;
	shfl.sync.down.b32	%r180|%p65, %r179, 8, 31, -1;
	mov.b32 	%f199, %r180;
	add.f32 	%f200, %f182, %f199;
	mov.b32 	%r181, %f184;
	shfl.sync.down.b32	%r182|%p66, %r181, 8, 31, -1;
	mov.b32 	%f201, %r182;
	add.f32 	%f202, %f184, %f201;
	mov.b32 	%r183, %f186;
	shfl.sync.down.b32	%r184|%p67, %r183, 8, 31, -1;
	mov.b32 	%f203, %r184;
	add.f32 	%f204, %f186, %f203;
	mov.b32 	%r185, %f188;
	shfl.sync.down.b32	%r186|%p68, %r185, 8, 31, -1;
	mov.b32 	%f205, %r186;
	add.f32 	%f206, %f188, %f205;
	mov.b32 	%r187, %f190;
	shfl.sync.down.b32	%r188|%p69, %r187, 8, 31, -1;
	mov.b32 	%f207, %r188;
	add.f32 	%f208, %f190, %f207;
	mov.b32 	%r189, %f192;
	shfl.sync.down.b32	%r190|%p70, %r189, 8, 31, -1;
	mov.b32 	%f209, %r190;
	add.f32 	%f210, %f192, %f209;
	mov.b32 	%r191, %f194;
	shfl.sync.down.b32	%r192|%p71, %r191, 8, 31, -1;
	mov.b32 	%f211, %r192;
	add.f32 	%f212, %f194, %f211;
	mov.b32 	%r193, %f196;
	shfl.sync.down.b32	%r194|%p72, %r193, 8, 31, -1;
	mov.b32 	%f213, %r194;
	add.f32 	%f214, %f196, %f213;
	mov.b32 	%r195, %f198;
	shfl.sync.down.b32	%r196|%p73, %r195, 4, 31, -1;
	mov.b32 	%f215, %r196;
	add.f32 	%f216, %f198, %f215;
	mov.b32 	%r197, %f200;
	shfl.sync.down.b32	%r198|%p74, %r197, 4, 31, -1;
	mov.b32 	%f217, %r198;
	add.f32 	%f218, %f200, %f217;
	mov.b32 	%r199, %f202;
	shfl.sync.down.b32	%r200|%p75, %r199, 4, 31, -1;
	mov.b32 	%f219, %r200;
	add.f32 	%f220, %f202, %f219;
	mov.b32 	%r201, %f204;
	shfl.sync.down.b32	%r202|%p76, %r201, 4, 31, -1;
	mov.b32 	%f221, %r202;
	add.f32 	%f222, %f204, %f221;
	mov.b32 	%r203, %f206;
	shfl.sync.down.b32	%r204|%p77, %r203, 4, 31, -1;
	mov.b32 	%f223, %r204;
	add.f32 	%f224, %f206, %f223;
	mov.b32 	%r205, %f208;
	shfl.sync.down.b32	%r206|%p78, %r205, 4, 31, -1;
	mov.b32 	%f225, %r206;
	add.f32 	%f226, %f208, %f225;
	mov.b32 	%r207, %f210;
	shfl.sync.down.b32	%r208|%p79, %r207, 4, 31, -1;
	mov.b32 	%f227, %r208;
	add.f32 	%f228, %f210, %f227;
	mov.b32 	%r209, %f212;
	shfl.sync.down.b32	%r210|%p80, %r209, 4, 31, -1;
	mov.b32 	%f229, %r210;
	add.f32 	%f230, %f212, %f229;
	mov.b32 	%r211, %f214;
	shfl.sync.down.b32	%r212|%p81, %r211, 4, 31, -1;
	mov.b32 	%f231, %r212;
	add.f32 	%f232, %f214, %f231;
	mov.b32 	%r213, %f216;
	shfl.sync.down.b32	%r214|%p82, %r213, 2, 31, -1;
	mov.b32 	%f233, %r214;
	add.f32 	%f234, %f216, %f233;
	mov.b32 	%r215, %f218;
	shfl.sync.down.b32	%r216|%p83, %r215, 2, 31, -1;
	mov.b32 	%f235, %r216;
	add.f32 	%f236, %f218, %f235;
	mov.b32 	%r217, %f220;
	shfl.sync.down.b32	%r218|%p84, %r217, 2, 31, -1;
	mov.b32 	%f237, %r218;
	add.f32 	%f238, %f220, %f237;
	mov.b32 	%r219, %f222;
	shfl.sync.down.b32	%r220|%p85, %r219, 2, 31, -1;
	mov.b32 	%f239, %r220;
	add.f32 	%f240, %f222, %f239;
	mov.b32 	%r221, %f224;
	shfl.sync.down.b32	%r222|%p86, %r221, 2, 31, -1;
	mov.b32 	%f241, %r222;
	add.f32 	%f242, %f224, %f241;
	mov.b32 	%r223, %f226;
	shfl.sync.down.b32	%r224|%p87, %r223, 2, 31, -1;
	mov.b32 	%f243, %r224;
	add.f32 	%f244, %f226, %f243;
	mov.b32 	%r225, %f228;
	shfl.sync.down.b32	%r226|%p88, %r225, 2, 31, -1;
	mov.b32 	%f245, %r226;
	add.f32 	%f246, %f228, %f245;
	mov.b32 	%r227, %f230;
	shfl.sync.down.b32	%r228|%p89, %r227, 2, 31, -1;
	mov.b32 	%f247, %r228;
	add.f32 	%f248, %f230, %f247;
	mov.b32 	%r229, %f232;
	shfl.sync.down.b32	%r230|%p90, %r229, 2, 31, -1;
	mov.b32 	%f249, %r230;
	add.f32 	%f250, %f232, %f249;
	mov.b32 	%r231, %f234;
	shfl.sync.down.b32	%r232|%p91, %r231, 1, 31, -1;
	mov.b32 	%f251, %r232;
	add.f32 	%f83, %f234, %f251;
	mov.b32 	%r233, %f236;
	shfl.sync.down.b32	%r234|%p92, %r233, 1, 31, -1;
	mov.b32 	%f252, %r234;
	add.f32 	%f84, %f236, %f252;
	mov.b32 	%r235, %f238;
	shfl.sync.down.b32	%r236|%p93, %r235, 1, 31, -1;
	mov.b32 	%f253, %r236;
	add.f32 	%f85, %f238, %f253;
	mov.b32 	%r237, %f240;
	shfl.sync.down.b32	%r238|%p94, %r237, 1, 31, -1;
	mov.b32 	%f254, %r238;
	add.f32 	%f86, %f240, %f254;
	mov.b32 	%r239, %f242;
	shfl.sync.down.b32	%r240|%p95, %r239, 1, 31, -1;
	mov.b32 	%f255, %r240;
	add.f32 	%f87, %f242, %f255;
	mov.b32 	%r241, %f244;
	shfl.sync.down.b32	%r242|%p96, %r241, 1, 31, -1;
	mov.b32 	%f256, %r242;
	add.f32 	%f88, %f244, %f256;
	mov.b32 	%r243, %f246;
	shfl.sync.down.b32	%r244|%p97, %r243, 1, 31, -1;
	mov.b32 	%f257, %r244;
	add.f32 	%f89, %f246, %f257;
	mov.b32 	%r245, %f248;
	shfl.sync.down.b32	%r246|%p98, %r245, 1, 31, -1;
	mov.b32 	%f258, %r246;
	add.f32 	%f90, %f248, %f258;
	mov.b32 	%r247, %f250;
	shfl.sync.down.b32	%r248|%p99, %r247, 1, 31, -1;
	mov.b32 	%f259, %r248;
	add.f32 	%f91, %f250, %f259;
	@%p54 bra 	$L__BB5_43;
	ld.param.u64 	%rd74, [_Z22ant16_o0_backward_kerniiiiiiPKfS0_S0_S0_S0_S0_S0_PfS1_S1__param_15];
	add.f32 	%f260, %f83, 0f00000000;
	add.f32 	%f261, %f84, 0f00000000;
	add.f32 	%f262, %f85, 0f00000000;
	add.f32 	%f263, %f86, 0f00000000;
	add.f32 	%f264, %f87, 0f00000000;
	add.f32 	%f265, %f88, 0f00000000;
	add.f32 	%f266, %f89, 0f00000000;
	add.f32 	%f267, %f90, 0f00000000;
	add.f32 	%f268, %f91, 0f00000000;
	add.s32 	%r249, %r265, %r43;
	mul.lo.s32 	%r250, %r249, 9;
	cvta.to.global.u64 	%rd64, %rd74;
	mul.wide.s32 	%rd65, %r250, 4;
	add.s64 	%rd66, %rd64, %rd65;
	st.global.f32 	[%rd66], %f260;
	st.global.f32 	[%rd66+4], %f261;
	st.global.f32 	[%rd66+8], %f262;
	st.global.f32 	[%rd66+12], %f263;
	st.global.f32 	[%rd66+16], %f264;
	st.global.f32 	[%rd66+20], %f265;
	st.global.f32 	[%rd66+24], %f266;
	st.global.f32 	[%rd66+28], %f267;
	st.global.f32 	[%rd66+32], %f268;
$L__BB5_43:
	add.s32 	%r265, %r265, %r9;
	setp.lt.s32 	%p100, %r265, %r64;
	@%p100 bra 	$L__BB5_35;
$L__BB5_44:
	mov.u32 	%r251, %nctaid.x;
	add.s32 	%r252, %r252, %r251;
	setp.lt.s32 	%p101, %r252, %r60;
	@%p101 bra 	$L__BB5_2;
$L__BB5_45:
	ret;
$L__BB5_46:
	setp.ne.s32 	%p10, %r6, 0;
	mov.b32 	%r90, 0;
	shfl.sync.down.b32	%r91|%p11, %r90, 16, 31, -1;
	mov.b32 	%f108, %r91;
	add.f32 	%f109, %f108, 0f00000000;
	mov.b32 	%r92, %f109;
	shfl.sync.down.b32	%r93|%p12, %r92, 8, 31, -1;
	mov.b32 	%f110, %r93;
	add.f32 	%f111, %f109, %f110;
	mov.b32 	%r94, %f111;
	shfl.sync.down.b32	%r95|%p13, %r94, 4, 31, -1;
	mov.b32 	%f112, %r95;
	add.f32 	%f113, %f111, %f112;
	mov.b32 	%r96, %f113;
	shfl.sync.down.b32	%r97|%p14, %r96, 2, 31, -1;
	mov.b32 	%f114, %r97;
	add.f32 	%f115, %f113, %f114;
	mov.b32 	%r98, %f115;
	shfl.sync.down.b32	%r99|%p15, %r98, 1, 31, -1;
	mov.b32 	%f116, %r99;
	add.f32 	%f19, %f115, %f116;
	@%p10 bra 	$L__BB5_48;
	add.f32 	%f117, %f19, 0f00000000;
	add.s32 	%r100, %r261, %r27;
	mul.wide.s32 	%rd52, %r100, 4;
	add.s64 	%rd53, %rd2, %rd52;
	st.global.f32 	[%rd53], %f117;
$L__BB5_48:
	add.s32 	%r261, %r261, %r9;
	setp.lt.s32 	%p16, %r261, %r62;
	@%p16 bra 	$L__BB5_46;
	bra.uni 	$L__BB5_22;

}
	// .globl	_Z22ant16_o0_backleft_kerniiiiiPKfS0_S0_S0_S0_S0_S0_PfS1_S1_
.visible .entry _Z22ant16_o0_backleft_kerniiiiiPKfS0_S0_S0_S0_S0_S0_PfS1_S1_(
	.param .u32 _Z22ant16_o0_backleft_kerniiiiiPKfS0_S0_S0_S0_S0_S0_PfS1_S1__param_0,
	.param .u32 _Z22ant16_o0_backleft_kerniiiiiPKfS0_S0_S0_S0_S0_S0_PfS1_S1__param_1,
	.param .u32 _Z22ant16_o0_backleft_kerniiiiiPKfS0_S0_S0_S0_S0_S0_PfS1_S1__param_2,
	.param .u32 _Z22ant16_o0_backleft_kerniiiiiPKfS0_S0_S0_S0_S0_S0_PfS1_S1__param_3,
	.param .u32 _Z22ant16_o0_backleft_kerniiiiiPKfS0_S0_S0_S0_S0_S0_PfS1_S1__param_4,
	.param .u64 .ptr .align 1 _Z22ant16_o0_backleft_kerniiiiiPKfS0_S0_S0_S0_S0_S0_PfS1_S1__param_5,
	.param .u64 .ptr .align 1 _Z22ant16_o0_backleft_kerniiiiiPKfS0_S0_S0_S0_S0_S0_PfS1_S1__param_6,
	.param .u64 .ptr .align 1 _Z22ant16_o0_backleft_kerniiiiiPKfS0_S0_S0_S0_S0_S0_PfS1_S1__param_7,
	.param .u64 .ptr .align 1 _Z22ant16_o0_backleft_kerniiiiiPKfS0_S0_S0_S0_S0_S0_PfS1_S1__param_8,
	.param .u64 .ptr .align 1 _Z22ant16_o0_backleft_kerniiiiiPKfS0_S0_S0_S0_S0_S0_PfS1_S1__param_9,
	.param .u64 .ptr .align 1 _Z22ant16_o0_backleft_kerniiiiiPKfS0_S0_S0_S0_S0_S0_PfS1_S1__param_10,
	.param .u64 .ptr .align 1 _Z22ant16_o0_backleft_kerniiiiiPKfS0_S0_S0_S0_S0_S0_PfS1_S1__param_11,
	.param .u64 .ptr .align 1 _Z22ant16_o0_backleft_kerniiiiiPKfS0_S0_S0_S0_S0_S0_PfS1_S1__param_12,
	.param .u64 .ptr .align 1 _Z22ant16_o0_backleft_kerniiiiiPKfS0_S0_S0_S0_S0_S0_PfS1_S1__param_13,
	.param .u64 .ptr .align 1 _Z22ant16_o0_backleft_kerniiiiiPKfS0_S0_S0_S0_S0_S0_PfS1_S1__param_14
)
{
	.reg .pred 	%p<98>;
	.reg .b32 	%r<345>;
	.reg .b32 	%f<716>;
	.reg .b64 	%rd<152>;

	ld.param.u32 	%r82, [_Z22ant16_o0_backleft_kerniiiiiPKfS0_S0_S0_S0_S0_S0_PfS1_S1__param_0];
	ld.param.u32 	%r83, [_Z22ant16_o0_backleft_kerniiiiiPKfS0_S0_S0_S0_S0_S0_PfS1_S1__param_1];
	ld.param.u32 	%r84, [_Z22ant16_o0_backleft_kerniiiiiPKfS0_S0_S0_S0_S0_S0_PfS1_S1__param_2];
	ld.param.u32 	%r85, [_Z22ant16_o0_backleft_kerniiiiiPKfS0_S0_S0_S0_S0_S0_PfS1_S1__param_3];
	ld.param.u32 	%r86, [_Z22ant16_o0_backleft_kerniiiiiPKfS0_S0_S0_S0_S0_S0_PfS1_S1__param_4];
	ld.param.u64 	%rd8, [_Z22ant16_o0_backleft_kerniiiiiPKfS0_S0_S0_S0_S0_S0_PfS1_S1__param_5];
	ld.param.u64 	%rd9, [_Z22ant16_o0_backleft_kerniiiiiPKfS0_S0_S0_S0_S0_S0_PfS1_S1__param_6];
	ld.param.u64 	%rd10, [_Z22ant16_o0_backleft_kerniiiiiPKfS0_S0_S0_S0_S0_S0_PfS1_S1__param_7];
	ld.param.u64 	%rd14, [_Z22ant16_o0_backleft_kerniiiiiPKfS0_S0_S0_S0_S0_S0_PfS1_S1__param_8];
	ld.param.u64 	%rd15, [_Z22ant16_o0_backleft_kerniiiiiPKfS0_S0_S0_S0_S0_S0_PfS1_S1__param_9];
	ld.param.u64 	%rd16, [_Z22ant16_o0_backleft_kerniiiiiPKfS0_S0_S0_S0_S0_S0_PfS1_S1__param_10];
	ld.param.u64 	%rd17, [_Z22ant16_o0_backleft_kerniiiiiPKfS0_S0_S0_S0_S0_S0_PfS1_S1__param_11];
	cvta.to.global.u64 	%rd1, %rd15;
	cvta.to.global.u64 	%rd2, %rd16;
	cvta.to.global.u64 	%rd3, %rd17;
	cvta.to.global.u64 	%rd4, %rd14;
	mov.u32 	%r321, %ctaid.x;
	setp.ge.s32 	%p1, %r321, %r82;
	@%p1 bra 	$L__BB6_50;
	mov.u32 	%r2, %tid.x;
	mov.u32 	%r3, %ntid.y;
	mov.u32 	%r4, %tid.y;
	mov.u32 	%r5, %ntid.x;
	add.s32 	%r6, %r84, -1;
	and.b32  	%r7, %r84, 7;
	and.b32  	%r8, %r84, 3;
	add.s32 	%r9, %r8, -1;
	and.b32  	%r10, %r84, 2147483640;
	and.b32  	%r11, %r84, 1;
	and.b32  	%r12, %r84, 2147483644;
	neg.s32 	%r13, %r10;
	add.s32 	%r87, %r4, %r3;
	mul.lo.s32 	%r14, %r84, %r87;
	mul.lo.s32 	%r88, %r3, %r84;
	shl.b32 	%r15, %r88, 3;
	shl.b32 	%r89, %r3, 1;
	add.s32 	%r90, %r4, %r89;
	mul.lo.s32 	%r16, %r84, %r90;
	mad.lo.s32 	%r91, %r3, 3, %r4;
	mul.lo.s32 	%r17, %r84, %r91;
	shl.b32 	%r92, %r3, 2;
	add.s32 	%r93, %r4, %r92;
	mul.lo.s32 	%r18, %r84, %r93;
	mad.lo.s32 	%r94, %r3, 5, %r4;
	mul.lo.s32 	%r19, %r84, %r94;
	mad.lo.s32 	%r95, %r3, 6, %r4;
	mul.lo.s32 	%r20, %r84, %r95;
	mad.lo.s32 	%r96, %r3, 7, %r4;
	mul.lo.s32 	%r21, %r84, %r96;
	mul.lo.s32 	%r22, %r4, %r84;
	cvta.to.global.u64 	%rd5, %rd10;
	cvta.to.global.u64 	%rd6, %rd9;
	cvta.to.global.u64 	%rd7, %rd8;
$L__BB6_2:
	add.s32 	%r24, %r7, -1;
	setp.ge.s32 	%p2, %r2, %r84;
	mov.f32 	%f612, 0f00000000;
	@%p2 bra 	$L__BB6_16;
	mul.lo.s32 	%r25, %r321, %r84;
	mov.f32 	%f612, 0f00000000;
	mov.u32 	%r322, %r2;
$L__BB6_4:
	setp.lt.u32 	%p3, %r6, 7;
	add.s32 	%r98, %r322, %r25;
	mul.wide.s32 	%rd18, %r98, 4;
	add.s64 	%rd19, %rd7, %rd18;
	ld.global.f32 	%f2, [%rd19];
	mov.b32 	%r334, 0;
	@%p3 bra 	$L__BB6_7;
	add.s32 	%r331, %r14, %r322;
	add.s32 	%r330, %r16, %r322;
	add.s32 	%r329, %r17, %r322;
	add.s32 	%r328, %r18, %r322;
	add.s32 	%r327, %r19, %r322;
	add.s32 	%r326, %r20, %r322;
	add.s32 	%r325, %r21, %r322;
	add.s32 	%r324, %r22, %r322;
	mov.u32 	%r323, %r25;
	mov.u32 	%r332, %r13;
$L__BB6_6:
	.pragma "nounroll";
	mul.wide.s32 	%rd20, %r323, 4;
	add.s64 	%rd21, %rd4, %rd20;
	ld.global.f32 	%f185, [%rd21];
	mul.f32 	%f186, %f2, %f185;
	mul.wide.u32 	%rd22, %r324, 4;
	add.s64 	%rd23, %rd1, %rd22;
	ld.global.f32 	%f187, [%rd23];
	fma.rn.f32 	%f188, %f187, %f186, %f612;
	ld.global.f32 	%f189, [%rd21+4];
	mul.f32 	%f190, %f2, %f189;
	mul.wide.u32 	%rd24, %r331, 4;
	add.s64 	%rd25, %rd1, %rd24;
	ld.global.f32 	%f191, [%rd25];
	fma.rn.f32 	%f192, %f191, %f190, %f188;
	ld.global.f32 	%f193, [%rd21+8];
	mul.f32 	%f194, %f2, %f193;
	mul.wide.u32 	%rd26, %r330, 4;
	add.s64 	%rd27, %rd1, %rd26;
	ld.global.f32 	%f195, [%rd27];
	fma.rn.f32 	%f196, %f195, %f194, %f192;
	ld.global.f32 	%f197, [%rd21+12];
	mul.f32 	%f198, %f2, %f197;
	mul.wide.u32 	%rd28, %r329, 4;
	add.s64 	%rd29, %rd1, %rd28;
	ld.global.f32 	%f199, [%rd29];
	fma.rn.f32 	%f200, %f199, %f198, %f196;
	ld.global.f32 	%f201, [%rd21+16];
	mul.f32 	%f202, %f2, %f201;
	mul.wide.u32 	%rd30, %r328, 4;
	add.s64 	%rd31, %rd1, %rd30;
	ld.global.f32 	%f203, [%rd31];
	fma.rn.f32 	%f204, %f203, %f202, %f200;
	ld.global.f32 	%f205, [%rd21+20];
	mul.f32 	%f206, %f2, %f205;
	mul.wide.u32 	%rd32, %r327, 4;
	add.s64 	%rd33, %rd1, %rd32;
	ld.global.f32 	%f207, [%rd33];
	fma.rn.f32 	%f208, %f207, %f206, %f204;
	ld.global.f32 	%f209, [%rd21+24];
	mul.f32 	%f210, %f2, %f209;
	mul.wide.u32 	%rd34, %r326, 4;
	add.s64 	%rd35, %rd1, %rd34;
	ld.global.f32 	%f211, [%rd35];
	fma.rn.f32 	%f212, %f211, %f210, %f208;
	ld.global.f32 	%f213, [%rd21+28];
	mul.f32 	%f214, %f2, %f213;
	mul.wide.u32 	%rd36, %r325, 4;
	add.s64 	%rd37, %rd1, %rd36;
	ld.global.f32 	%f215, [%rd37];
	fma.rn.f32 	%f612, %f215, %f214, %f212;
	add.s32 	%r332, %r332, 8;
	add.s32 	%r331, %r331, %r15;
	add.s32 	%r330, %r330, %r15;
	add.s32 	%r329, %r329, %r15;
	add.s32 	%r328, %r328, %r15;
	add.s32 	%r327, %r327, %r15;
	add.s32 	%r326, %r326, %r15;
	add.s32 	%r325, %r325, %r15;
	add.s32 	%r324, %r324, %r15;
	add.s32 	%r323, %r323, 8;
	setp.ne.s32 	%p4, %r332, 0;
	mov.u32 	%r334, %r10;
	@%p4 bra 	$L__BB6_6;
$L__BB6_7:
	setp.eq.s32 	%p5, %r7, 0;
	@%p5 bra 	$L__BB6_15;
	setp.lt.u32 	%p6, %r24, 3;
	@%p6 bra 	$L__BB6_10;
	add.s32 	%r99, %r334, %r25;
	mul.wide.s32 	%rd38, %r99, 4;
	add.s64 	%rd39, %rd4, %rd38;
	ld.global.f32 	%f217, [%rd39];
	mul.f32 	%f218, %f2, %f217;
	mad.lo.s32 	%r100, %r334, %r3, %r4;
	mad.lo.s32 	%r101, %r100, %r84, %r322;
	mul.wide.u32 	%rd40, %r101, 4;
	add.s64 	%rd41, %rd1, %rd40;
	ld.global.f32 	%f219, [%rd41];
	fma.rn.f32 	%f220, %f219, %f218, %f612;
	ld.global.f32 	%f221, [%rd39+4];
	mul.f32 	%f222, %f2, %f221;
	add.s32 	%r102, %r100, %r3;
	mad.lo.s32 	%r103, %r102, %r84, %r322;
	mul.wide.u32 	%rd42, %r103, 4;
	add.s64 	%rd43, %rd1, %rd42;
	ld.global.f32 	%f223, [%rd43];
	fma.rn.f32 	%f224, %f223, %f222, %f220;
	ld.global.f32 	%f225, [%rd39+8];
	mul.f32 	%f226, %f2, %f225;
	add.s32 	%r104, %r102, %r3;
	mad.lo.s32 	%r105, %r104, %r84, %r322;
	mul.wide.u32 	%rd44, %r105, 4;
	add.s64 	%rd45, %rd1, %rd44;
	ld.global.f32 	%f227, [%rd45];
	fma.rn.f32 	%f228, %f227, %f226, %f224;
	ld.global.f32 	%f229, [%rd39+12];
	mul.f32 	%f230, %f2, %f229;
	add.s32 	%r106, %r104, %r3;
	mad.lo.s32 	%r107, %r106, %r84, %r322;
	mul.wide.u32 	%rd46, %r107, 4;
	add.s64 	%rd47, %rd1, %rd46;
	ld.global.f32 	%f231, [%rd47];
	fma.rn.f32 	%f612, %f231, %f230, %f228;
	add.s32 	%r334, %r334, 4;
$L__BB6_10:
	setp.eq.s32 	%p7, %r8, 0;
	@%p7 bra 	$L__BB6_15;
	setp.eq.s32 	%p8, %r9, 0;
	@%p8 bra 	$L__BB6_13;
	add.s32 	%r108, %r334, %r25;
	mul.wide.s32 	%rd48, %r108, 4;
	add.s64 	%rd49, %rd4, %rd48;
	ld.global.f32 	%f233, [%rd49];
	mul.f32 	%f234, %f2, %f233;
	mad.lo.s32 	%r109, %r334, %r3, %r4;
	mad.lo.s32 	%r110, %r109, %r84, %r322;
	mul.wide.u32 	%rd50, %r110, 4;
	add.s64 	%rd51, %rd1, %rd50;
	ld.global.f32 	%f235, [%rd51];
	fma.rn.f32 	%f236, %f235, %f234, %f612;
	ld.global.f32 	%f237, [%rd49+4];
	mul.f32 	%f238, %f2, %f237;
	add.s32 	%r111, %r109, %r3;
	mad.lo.s32 	%r112, %r111, %r84, %r322;
	mul.wide.u32 	%rd52, %r112, 4;
	add.s64 	%rd53, %rd1, %rd52;
	ld.global.f32 	%f239, [%rd53];
	fma.rn.f32 	%f612, %f239, %f238, %f236;
	add.s32 	%r334, %r334, 2;
$L__BB6_13:
	setp.eq.s32 	%p9, %r11, 0;
	@%p9 bra 	$L__BB6_15;
	add.s32 	%r113, %r334, %r25;
	mul.wide.s32 	%rd54, %r113, 4;
	add.s64 	%rd55, %rd4, %rd54;
	ld.global.f32 	%f240, [%rd55];
	mul.f32 	%f241, %f2, %f240;
	mad.lo.s32 	%r114, %r334, %r3, %r4;
	mad.lo.s32 	%r115, %r114, %r84, %r322;
	mul.wide.u32 	%rd56, %r115, 4;
	add.s64 	%rd57, %rd1, %rd56;
	ld.global.f32 	%f242, [%rd57];
	fma.rn.f32 	%f612, %f242, %f241, %f612;
$L__BB6_15:
	add.s32 	%r322, %r322, %r5;
	setp.lt.s32 	%p10, %r322, %r84;
	@%p10 bra 	$L__BB6_4;
$L__BB6_16:
	setp.ne.s32 	%p11, %r2, 0;
	mov.b32 	%r116, %f612;
	shfl.sync.down.b32	%r117|%p12, %r116, 16, 31, -1;
	mov.b32 	%f243, %r117;
	add.f32 	%f244, %f612, %f243;
	mov.b32 	%r118, %f244;
	shfl.sync.down.b32	%r119|%p13, %r118, 8, 31, -1;
	mov.b32 	%f245, %r119;
	add.f32 	%f246, %f244, %f245;
	mov.b32 	%r120, %f246;
	shfl.sync.down.b32	%r121|%p14, %r120, 4, 31, -1;
	mov.b32 	%f247, %r121;
	add.f32 	%f248, %f246, %f247;
	mov.b32 	%r122, %f248;
	shfl.sync.down.b32	%r123|%p15, %r122, 2, 31, -1;
	mov.b32 	%f249, %r123;
	add.f32 	%f250, %f248, %f249;
	mov.b32 	%r124, %f250;
	shfl.sync.down.b32	%r125|%p16, %r124, 1, 31, -1;
	mov.b32 	%f251, %r125;
	add.f32 	%f16, %f250, %f251;
	@%p11 bra 	$L__BB6_18;
	ld.param.u64 	%rd149, [_Z22ant16_o0_backleft_kerniiiiiPKfS0_S0_S0_S0_S0_S0_PfS1_S1__param_12];
	mad.lo.s32 	%r126, %r321, %r83, %r4;
	cvta.to.global.u64 	%rd58, %rd149;
	mul.wide.u32 	%rd59, %r126, 4;
	add.s64 	%rd60, %rd58, %rd59;
	st.global.f32 	[%rd60], %f16;
$L__BB6_18:
	setp.ge.s32 	%p17, %r2, %r85;
	mov.f32 	%f640, 0f00000000;
	mov.f32 	%f639, 0f00000000;
	mov.f32 	%f638, 0f00000000;
	@%p17 bra 	$L__BB6_33;
	setp.lt.s32 	%p18, %r84, 1;
	mul.lo.s32 	%r61, %r321, %r84;
	@%p18 bra 	$L__BB6_33;
	mul.lo.s32 	%r62, %r321, %r85;
	mov.f32 	%f638, 0f00000000;
	mov.u32 	%r336, %r2;
	mov.f32 	%f639, %f638;
	mov.f32 	%f640, %f638;
$L__BB6_21:
	setp.lt.u32 	%p19, %r6, 7;
	add.s32 	%r128, %r336, %r62;
	mul.lo.s32 	%r129, %r128, 3;
	mul.wide.s32 	%rd61, %r129, 4;
	add.s64 	%rd62, %rd6, %rd61;
	ld.global.f32 	%f20, [%rd62];
	ld.global.f32 	%f21, [%rd62+4];
	ld.global.f32 	%f22, [%rd62+8];
	mov.b32 	%r339, 0;
	@%p19 bra 	$L__BB6_24;
	mov.b32 	%r337, 0;
$L__BB6_23:
	.pragma "nounroll";
	add.s32 	%r131, %r337, %r61;
	mul.wide.s32 	%rd63, %r131, 4;
	add.s64 	%rd64, %rd4, %rd63;
	ld.global.f32 	%f256, [%rd64];
	mul.f32 	%f257, %f20, %f256;
	mul.f32 	%f258, %f256, %f21;
	mul.f32 	%f259, %f22, %f256;
	mad.lo.s32 	%r132, %r337, %r3, %r4;
	mad.lo.s32 	%r133, %r132, %r85, %r336;
	mul.wide.u32 	%rd65, %r133, 4;
	add.s64 	%rd66, %rd2, %rd65;
	ld.global.f32 	%f260, [%rd66];
	fma.rn.f32 	%f261, %f257, %f260, %f638;
	fma.rn.f32 	%f262, %f258, %f260, %f639;
	fma.rn.f32 	%f263, %f260, %f259, %f640;
	ld.global.f32 	%f264, [%rd64+4];
	mul.f32 	%f265, %f20, %f264;
	mul.f32 	%f266, %f264, %f21;
	mul.f32 	%f267, %f22, %f264;
	add.s32 	%r134, %r132, %r3;
	mad.lo.s32 	%r135, %r134, %r85, %r336;
	mul.wide.u32 	%rd67, %r135, 4;
	add.s64 	%rd68, %rd2, %rd67;
	ld.global.f32 	%f268, [%rd68];
	fma.rn.f32 	%f269, %f265, %f268, %f261;
	fma.rn.f32 	%f270, %f266, %f268, %f262;
	fma.rn.f32 	%f271, %f268, %f267, %f263;
	ld.global.f32 	%f272, [%rd64+8];
	mul.f32 	%f273, %f20, %f272;
	mul.f32 	%f274, %f272, %f21;
	mul.f32 	%f275, %f22, %f272;
	add.s32 	%r136, %r134, %r3;
	mad.lo.s32 	%r137, %r136, %r85, %r336;
	mul.wide.u32 	%rd69, %r137, 4;
	add.s64 	%rd70, %rd2, %rd69;
	ld.global.f32 	%f276, [%rd70];
	fma.rn.f32 	%f277, %f273, %f276, %f269;
	fma.rn.f32 	%f278, %f274, %f276, %f270;
	fma.rn.f32 	%f279, %f276, %f275, %f271;
	ld.global.f32 	%f280, [%rd64+12];
	mul.f32 	%f281, %f20, %f280;
	mul.f32 	%f282, %f280, %f21;
	mul.f32 	%f283, %f22, %f280;
	add.s32 	%r138, %r136, %r3;
	mad.lo.s32 	%r139, %r138, %r85, %r336;
	mul.wide.u32 	%rd71, %r139, 4;
	add.s64 	%rd72, %rd2, %rd71;
	ld.global.f32 	%f284, [%rd72];
	fma.rn.f32 	%f285, %f281, %f284, %f277;
	fma.rn.f32 	%f286, %f282, %f284, %f278;
	fma.rn.f32 	%f287, %f284, %f283, %f279;
	ld.global.f32 	%f288, [%rd64+16];
	mul.f32 	%f289, %f20, %f288;
	mul.f32 	%f290, %f288, %f21;
	mul.f32 	%f291, %f22, %f288;
	add.s32 	%r140, %r138, %r3;
	mad.lo.s32 	%r141, %r140, %r85, %r336;
	mul.wide.u32 	%rd73, %r141, 4;
	add.s64 	%rd74, %rd2, %rd73;
	ld.global.f32 	%f292, [%rd74];
	fma.rn.f32 	%f293, %f289, %f292, %f285;
	fma.rn.f32 	%f294, %f290, %f292, %f286;
	fma.rn.f32 	%f295, %f292, %f291, %f287;
	ld.global.f32 	%f296, [%rd64+20];
	mul.f32 	%f297, %f20, %f296;
	mul.f32 	%f298, %f296, %f21;
	mul.f32 	%f299, %f22, %f296;
	add.s32 	%r142, %r140, %r3;
	mad.lo.s32 	%r143, %r142, %r85, %r336;
	mul.wide.u32 	%rd75, %r143, 4;
	add.s64 	%rd76, %rd2, %rd75;
	ld.global.f32 	%f300, [%rd76];
	fma.rn.f32 	%f301, %f297, %f300, %f293;
	fma.rn.f32 	%f302, %f298, %f300, %f294;
	fma.rn.f32 	%f303, %f300, %f299, %f295;
	ld.global.f32 	%f304, [%rd64+24];
	mul.f32 	%f305, %f20, %f304;
	mul.f32 	%f306, %f304, %f21;
	mul.f32 	%f307, %f22, %f304;
	add.s32 	%r144, %r142, %r3;
	mad.lo.s32 	%r145, %r144, %r85, %r336;
	mul.wide.u32 	%rd77, %r145, 4;
	add.s64 	%rd78, %rd2, %rd77;
	ld.global.f32 	%f308, [%rd78];
	fma.rn.f32 	%f309, %f305, %f308, %f301;
	fma.rn.f32 	%f310, %f306, %f308, %f302;
	fma.rn.f32 	%f311, %f308, %f307, %f303;
	ld.global.f32 	%f312, [%rd64+28];
	mul.f32 	%f313, %f20, %f312;
	mul.f32 	%f314, %f312, %f21;
	mul.f32 	%f315, %f22, %f312;
	add.s32 	%r146, %r144, %r3;
	mad.lo.s32 	%r147, %r146, %r85, %r336;
	mul.wide.u32 	%rd79, %r147, 4;
	add.s64 	%rd80, %rd2, %rd79;
	ld.global.f32 	%f316, [%rd80];
	fma.rn.f32 	%f638, %f313, %f316, %f309;
	fma.rn.f32 	%f639, %f314, %f316, %f310;
	fma.rn.f32 	%f640, %f316, %f315, %f311;
	add.s32 	%r337, %r337, 8;
	setp.ne.s32 	%p20, %r337, %r10;
	mov.u32 	%r339, %r10;
	@%p20 bra 	$L__BB6_23;
$L__BB6_24:
	setp.eq.s32 	%p21, %r7, 0;
	@%p21 bra 	$L__BB6_32;
	setp.lt.u32 	%p22, %r24, 3;
	@%p22 bra 	$L__BB6_27;
	add.s32 	%r148, %r339, %r61;
	mul.wide.s32 	%rd81, %r148, 4;
	add.s64 	%rd82, %rd4, %rd81;
	ld.global.f32 	%f318, [%rd82];
	mul.f32 	%f319, %f20, %f318;
	mul.f32 	%f320, %f318, %f21;
	mul.f32 	%f321, %f22, %f318;
	mad.lo.s32 	%r149, %r339, %r3, %r4;
	mad.lo.s32 	%r150, %r149, %r85, %r336;
	mul.wide.u32 	%rd83, %r150, 4;
	add.s64 	%rd84, %rd2, %rd83;
	ld.global.f32 	%f322, [%rd84];
	fma.rn.f32 	%f323, %f319, %f322, %f638;
	fma.rn.f32 	%f324, %f320, %f322, %f639;
	fma.rn.f32 	%f325, %f322, %f321, %f640;
	ld.global.f32 	%f326, [%rd82+4];
	mul.f32 	%f327, %f20, %f326;
	mul.f32 	%f328, %f326, %f21;
	mul.f32 	%f329, %f22, %f326;
	add.s32 	%r151, %r149, %r3;
	mad.lo.s32 	%r152, %r151, %r85, %r336;
	mul.wide.u32 	%rd85, %r152, 4;
	add.s64 	%rd86, %rd2, %rd85;
	ld.global.f32 	%f330, [%rd86];
	fma.rn.f32 	%f331, %f327, %f330, %f323;
	fma.rn.f32 	%f332, %f328, %f330, %f324;
	fma.rn.f32 	%f333, %f330, %f329, %f325;
	ld.global.f32 	%f334, [%rd82+8];
	mul.f32 	%f335, %f20, %f334;
	mul.f32 	%f336, %f334, %f21;
	mul.f32 	%f337, %f22, %f334;
	add.s32 	%r153, %r151, %r3;
	mad.lo.s32 	%r154, %r153, %r85, %r336;
	mul.wide.u32 	%rd87, %r154, 4;
	add.s64 	%rd88, %rd2, %rd87;
	ld.global.f32 	%f338, [%rd88];
	fma.rn.f32 	%f339, %f335, %f338, %f331;
	fma.rn.f32 	%f340, %f336, %f338, %f332;
	fma.rn.f32 	%f341, %f338, %f337, %f333;
	ld.global.f32 	%f342, [%rd82+12];
	mul.f32 	%f343, %f20, %f342;
	mul.f32 	%f344, %f342, %f21;
	mul.f32 	%f345, %f22, %f342;
	add.s32 	%r155, %r153, %r3;
	mad.lo.s32 	%r156, %r155, %r85, %r336;
	mul.wide.u32 	%rd89, %r156, 4;
	add.s64 	%rd90, %rd2, %rd89;
	ld.global.f32 	%f346, [%rd90];
	fma.rn.f32 	%f638, %f343, %f346, %f339;
	fma.rn.f32 	%f639, %f344, %f346, %f340;
	fma.rn.f32 	%f640, %f346, %f345, %f341;
	add.s32 	%r339, %r339, 4;
$L__BB6_27:
	setp.eq.s32 	%p23, %r8, 0;
	@%p23 bra 	$L__BB6_32;
	setp.eq.s32 	%p24, %r9, 0;
	@%p24 bra 	$L__BB6_30;
	add.s32 	%r157, %r339, %r61;
	mul.wide.s32 	%rd91, %r157, 4;
	add.s64 	%rd92, %rd4, %rd91;
	ld.global.f32 	%f348, [%rd92];
	mul.f32 	%f349, %f20, %f348;
	mul.f32 	%f350, %f348, %f21;
	mul.f32 	%f351, %f22, %f348;
	mad.lo.s32 	%r158, %r339, %r3, %r4;
	mad.lo.s32 	%r159, %r158, %r85, %r336;
	mul.wide.u32 	%rd93, %r159, 4;
	add.s64 	%rd94, %rd2, %rd93;
	ld.global.f32 	%f352, [%rd94];
	fma.rn.f32 	%f353, %f349, %f352, %f638;
	fma.rn.f32 	%f354, %f350, %f352, %f639;
	fma.rn.f32 	%f355, %f352, %f351, %f640;
	ld.global.f32 	%f356, [%rd92+4];
	mul.f32 	%f357, %f20, %f356;
	mul.f32 	%f358, %f356, %f21;
	mul.f32 	%f359, %f22, %f356;
	add.s32 	%r160, %r158, %r3;
	mad.lo.s32 	%r161, %r160, %r85, %r336;
	mul.wide.u32 	%rd95, %r161, 4;
	add.s64 	%rd96, %rd2, %rd95;
	ld.global.f32 	%f360, [%rd96];
	fma.rn.f32 	%f638, %f357, %f360, %f353;
	fma.rn.f32 	%f639, %f358, %f360, %f354;
	fma.rn.f32 	%f640, %f360, %f359, %f355;
	add.s32 	%r339, %r339, 2;
$L__BB6_30:
	setp.eq.s32 	%p25, %r11, 0;
	@%p25 bra 	$L__BB6_32;
	add.s32 	%r162, %r339, %r61;
	mul.wide.s32 	%rd97, %r162, 4;
	add.s64 	%rd98, %rd4, %rd97;
	ld.global.f32 	%f361, [%rd98];
	mul.f32 	%f362, %f20, %f361;
	mul.f32 	%f363, %f361, %f21;
	mul.f32 	%f364, %f22, %f361;
	mad.lo.s32 	%r163, %r339, %r3, %r4;
	mad.lo.s32 	%r164, %r163, %r85, %r336;
	mul.wide.u32 	%rd99, %r164, 4;
	add.s64 	%rd100, %rd2, %rd99;
	ld.global.f32 	%f365, [%rd100];
	fma.rn.f32 	%f638, %f362, %f365, %f638;
	fma.rn.f32 	%f639, %f363, %f365, %f639;
	fma.rn.f32 	%f640, %f365, %f364, %f640;
$L__BB6_32:
	add.s32 	%r336, %r336, %r5;
	setp.lt.s32 	%p26, %r336, %r85;
	@%p26 bra 	$L__BB6_21;
$L__BB6_33:
	setp.ne.s32 	%p27, %r2, 0;
	mov.b32 	%r165, %f638;
	shfl.sync.down.b32	%r166|%p28, %r165, 16, 31, -1;
	mov.b32 	%f366, %r166;
	add.f32 	%f367, %f638, %f366;
	mov.b32 	%r167, %f639;
	shfl.sync.down.b32	%r168|%p29, %r167, 16, 31, -1;
	mov.b32 	%f368, %r168;
	add.f32 	%f369, %f639, %f368;
	mov.b32 	%r169, %f640;
	shfl.sync.down.b32	%r170|%p30, %r169, 16, 31, -1;
	mov.b32 	%f370, %r170;
	add.f32 	%f371, %f640, %f370;
	mov.b32 	%r171, %f367;
	shfl.sync.down.b32	%r172|%p31, %r171, 8, 31, -1;
	mov.b32 	%f372, %r172;
	add.f32 	%f373, %f367, %f372;
	mov.b32 	%r173, %f369;
	shfl.sync.down.b32	%r174|%p32, %r173, 8, 31, -1;
	mov.b32 	%f374, %r174;
	add.f32 	%f375, %f369, %f374;
	mov.b32 	%r175, %f371;
	shfl.sync.down.b32	%r176|%p33, %r175, 8, 31, -1;
	mov.b32 	%f376, %r176;
	add.f32 	%f377, %f371, %f376;
	mov.b32 	%r177, %f373;
	shfl.sync.down.b32	%r178|%p34, %r177, 4, 31, -1;
	mov.b32 	%f378, %r178;
	add.f32 	%f379, %f373, %f378;
	mov.b32 	%r179, %f375;
	shfl.sync.down.b32	%r180|%p35, %r179, 4, 31, -1;
	mov.b32 	%f380, %r180;
	add.f32 	%f381, %f375, %f380;
	mov.b32 	%r181, %f377;
	shfl.sync.down.b32	%r182|%p36, %r181, 4, 31, -1;
	mov.b32 	%f382, %r182;
	add.f32 	%f383, %f377, %f382;
	mov.b32 	%r183, %f379;
	shfl.sync.down.b32	%r184|%p37, %r183, 2, 31, -1;
	mov.b32 	%f384, %r184;
	add.f32 	%f385, %f379, %f384;
	mov.b32 	%r185, %f381;
	shfl.sync.down.b32	%r186|%p38, %r185, 2, 31, -1;
	mov.b32 	%f386, %r186;
	add.f32 	%f387, %f381, %f386;
	mov.b32 	%r187, %f383;
	shfl.sync.down.b32	%r188|%p39, %r187, 2, 31, -1;
	mov.b32 	%f388, %r188;
	add.f32 	%f389, %f383, %f388;
	mov.b32 	%r189, %f385;
	shfl.sync.down.b32	%r190|%p40, %r189, 1, 31, -1;
	mov.b32 	%f390, %r190;
	add.f32 	%f62, %f385, %f390;
	mov.b32 	%r191, %f387;
	shfl.sync.down.b32	%r192|%p41, %r191, 1, 31, -1;
	mov.b32 	%f391, %r192;
	add.f32 	%f63, %f387, %f391;
	mov.b32 	%r193, %f389;
	shfl.sync.down.b32	%r194|%p42, %r193, 1, 31, -1;
	mov.b32 	%f392, %r194;
	add.f32 	%f64, %f389, %f392;
	@%p27 bra 	$L__BB6_35;
	ld.param.u64 	%rd150, [_Z22ant16_o0_backleft_kerniiiiiPKfS0_S0_S0_S0_S0_S0_PfS1_S1__param_13];
	mad.lo.s32 	%r195, %r321, %r83, %r4;
	mul.lo.s32 	%r196, %r195, 3;
	cvta.to.global.u64 	%rd101, %rd150;
	mul.wide.u32 	%rd102, %r196, 4;
	add.s64 	%rd103, %rd101, %rd102;
	st.global.f32 	[%rd103], %f62;
	add.s32 	%r197, %r196, 1;
	mul.wide.u32 	%rd104, %r197, 4;
	add.s64 	%rd105, %rd101, %rd104;
	st.global.f32 	[%rd105], %f63;
	add.s32 	%r198, %r196, 2;
	mul.wide.u32 	%rd106, %r198, 4;
	add.s64 	%rd107, %rd101, %rd106;
	st.global.f32 	[%rd107], %f64;
$L__BB6_35:
	setp.ge.s32 	%p43, %r2, %r86;
	mov.f32 	%f699, 0f00000000;
	mov.f32 	%f698, 0f00000000;
	mov.f32 	%f700, 0f00000000;
	mov.f32 	%f701, 0f00000000;
	mov.f32 	%f702, 0f00000000;
	mov.f32 	%f703, 0f00000000;
	mov.f32 	%f704, 0f00000000;
	mov.f32 	%f705, 0f00000000;
	mov.f32 	%f706, 0f00000000;
	@%p43 bra 	$L__BB6_47;
	setp.lt.s32 	%p44, %r84, 1;
	mul.lo.s32 	%r72, %r321, %r84;
	@%p44 bra 	$L__BB6_47;
	mul.lo.s32 	%r73, %r321, %r86;
	mov.f32 	%f706, 0f00000000;
	mov.u32 	%r341, %r2;
	mov.f32 	%f705, %f706;
	mov.f32 	%f704, %f706;
	mov.f32 	%f703, %f706;
	mov.f32 	%f702, %f706;
	mov.f32 	%f701, %f706;
	mov.f32 	%f700, %f706;
	mov.f32 	%f698, %f706;
	mov.f32 	%f699, %f706;
$L__BB6_38:
	setp.lt.u32 	%p45, %r6, 3;
	add.s32 	%r200, %r341, %r73;
	mul.lo.s32 	%r201, %r200, 9;
	mul.wide.s32 	%rd108, %r201, 4;
	add.s64 	%rd109, %rd5, %rd108;
	ld.global.f32 	%f74, [%rd109];
	ld.global.f32 	%f75, [%rd109+4];
	ld.global.f32 	%f76, [%rd109+8];
	ld.global.f32 	%f77, [%rd109+12];
	ld.global.f32 	%f78, [%rd109+16];
	ld.global.f32 	%f79, [%rd109+20];
	ld.global.f32 	%f80, [%rd109+24];
	ld.global.f32 	%f81, [%rd109+28];
	ld.global.f32 	%f82, [%rd109+32];
	mov.b32 	%r344, 0;
	@%p45 bra 	$L__BB6_41;
	mov.b32 	%r342, 0;
$L__BB6_40:
	.pragma "nounroll";
	add.s32 	%r203, %r342, %r72;
	mul.wide.s32 	%rd110, %r203, 4;
	add.s64 	%rd111, %rd4, %rd110;
	ld.global.f32 	%f397, [%rd111];
	mul.f32 	%f398, %f74, %f397;
	mul.f32 	%f399, %f397, %f75;
	mul.f32 	%f400, %f76, %f397;
	mul.f32 	%f401, %f397, %f77;
	mul.f32 	%f402, %f78, %f397;
	mul.f32 	%f403, %f397, %f79;
	mul.f32 	%f404, %f80, %f397;
	mul.f32 	%f405, %f397, %f81;
	mul.f32 	%f406, %f82, %f397;
	mad.lo.s32 	%r204, %r342, %r3, %r4;
	mad.lo.s32 	%r205, %r204, %r86, %r341;
	mul.wide.u32 	%rd112, %r205, 4;
	add.s64 	%rd113, %rd3, %rd112;
	ld.global.f32 	%f407, [%rd113];
	fma.rn.f32 	%f408, %f398, %f407, %f698;
	fma.rn.f32 	%f409, %f399, %f407, %f699;
	fma.rn.f32 	%f410, %f400, %f407, %f700;
	fma.rn.f32 	%f411, %f401, %f407, %f701;
	fma.rn.f32 	%f412, %f402, %f407, %f702;
	fma.rn.f32 	%f413, %f403, %f407, %f703;
	fma.rn.f32 	%f414, %f404, %f407, %f704;
	fma.rn.f32 	%f415, %f405, %f407, %f705;
	fma.rn.f32 	%f416, %f407, %f406, %f706;
	ld.global.f32 	%f417, [%rd111+4];
	mul.f32 	%f418, %f74, %f417;
	mul.f32 	%f419, %f417, %f75;
	mul.f32 	%f420, %f76, %f417;
	mul.f32 	%f421, %f417, %f77;
	mul.f32 	%f422, %f78, %f417;
	mul.f32 	%f423, %f417, %f79;
	mul.f32 	%f424, %f80, %f417;
	mul.f32 	%f425, %f417, %f81;
	mul.f32 	%f426, %f82, %f417;
	add.s32 	%r206, %r204, %r3;
	mad.lo.s32 	%r207, %r206, %r86, %r341;
	mul.wide.u32 	%rd114, %r207, 4;
	add.s64 	%rd115, %rd3, %rd114;
	ld.global.f32 	%f427, [%rd115];
	fma.rn.f32 	%f428, %f418, %f427, %f408;
	fma.rn.f32 	%f429, %f419, %f427, %f409;
	fma.rn.f32 	%f430, %f420, %f427, %f410;
	fma.rn.f32 	%f431, %f421, %f427, %f411;
	fma.rn.f32 	%f432, %f422, %f427, %f412;
	fma.rn.f32 	%f433, %f423, %f427, %f413;
	fma.rn.f32 	%f434, %f424, %f427, %f414;
	fma.rn.f32 	%f435, %f425, %f427, %f415;
	fma.rn.f32 	%f436, %f427, %f426, %f416;
	ld.global.f32 	%f437, [%rd111+8];
	mul.f32 	%f438, %f74, %f437;
	mul.f32 	%f439, %f437, %f75;
	mul.f32 	%f440, %f76, %f437;
	mul.f32 	%f441, %f437, %f77;
	mul.f32 	%f442, %f78, %f437;
	mul.f32 	%f443, %f437, %f79;
	mul.f32 	%f444, %f80, %f437;
	mul.f32 	%f445, %f437, %f81;
	mul.f32 	%f446, %f82, %f437;
	add.s32 	%r208, %r206, %r3;
	mad.lo.s32 	%r209, %r208, %r86, %r341;
	mul.wide.u32 	%rd116, %r209, 4;
	add.s64 	%rd117, %rd3, %rd116;
	ld.global.f32 	%f447, [%rd117];
	fma.rn.f32 	%f448, %f438, %f447, %f428;
	fma.rn.f32 	%f449, %f439, %f447, %f429;
	fma.rn.f32 	%f450, %f440, %f447, %f430;
	fma.rn.f32 	%f451, %f441, %f447, %f431;
	fma.rn.f32 	%f452, %f442, %f447, %f432;
	fma.rn.f32 	%f453, %f443, %f447, %f433;
	fma.rn.f32 	%f454, %f444, %f447, %f434;
	fma.rn.f32 	%f455, %f445, %f447, %f435;
	fma.rn.f32 	%f456, %f447, %f446, %f436;
	ld.global.f32 	%f457, [%rd111+12];
	mul.f32 	%f458, %f74, %f457;
	mul.f32 	%f459, %f457, %f75;
	mul.f32 	%f460, %f76, %f457;
	mul.f32 	%f461, %f457, %f77;
	mul.f32 	%f462, %f78, %f457;
	mul.f32 	%f463, %f457, %f79;
	mul.f32 	%f464, %f80, %f457;
	mul.f32 	%f465, %f457, %f81;
	mul.f32 	%f466, %f82, %f457;
	add.s32 	%r210, %r208, %r3;
	mad.lo.s32 	%r211, %r210, %r86, %r341;
	mul.wide.u32 	%rd118, %r211, 4;
	add.s64 	%rd119, %rd3, %rd118;
	ld.global.f32 	%f467, [%rd119];
	fma.rn.f32 	%f698, %f458, %f467, %f448;
	fma.rn.f32 	%f699, %f459, %f467, %f449;
	fma.rn.f32 	%f700, %f460, %f467, %f450;
	fma.rn.f32 	%f701, %f461, %f467, %f451;
	fma.rn.f32 	%f702, %f462, %f467, %f452;
	fma.rn.f32 	%f703, %f463, %f467, %f453;
	fma.rn.f32 	%f704, %f464, %f467, %f454;
	fma.rn.f32 	%f705, %f465, %f467, %f455;
	fma.rn.f32 	%f706, %f467, %f466, %f456;
	add.s32 	%r342, %r342, 4;
	setp.ne.s32 	%p46, %r342, %r12;
	mov.u32 	%r344, %r12;
	@%p46 bra 	$L__BB6_40;
$L__BB6_41:
	setp.eq.s32 	%p47, %r8, 0;
	@%p47 bra 	$L__BB6_46;
	setp.eq.s32 	%p48, %r9, 0;
	@%p48 bra 	$L__BB6_44;
	add.s32 	%r212, %r344, %r72;
	mul.wide.s32 	%rd120, %r212, 4;
	add.s64 	%rd121, %rd4, %rd120;
	ld.global.f32 	%f469, [%rd121];
	mul.f32 	%f470, %f74, %f469;
	mul.f32 	%f471, %f469, %f75;
	mul.f32 	%f472, %f76, %f469;
	mul.f32 	%f473, %f469, %f77;
	mul.f32 	%f474, %f78, %f469;
	mul.f32 	%f475, %f469, %f79;
	mul.f32 	%f476, %f80, %f469;
	mul.f32 	%f477, %f469, %f81;
	mul.f32 	%f478, %f82, %f469;
	mad.lo.s32 	%r213, %r344, %r3, %r4;
	mad.lo.s32 	%r214, %r213, %r86, %r341;
	mul.wide.u32 	%rd122, %r214, 4;
	add.s64 	%rd123, %rd3, %rd122;
	ld.global.f32 	%f479, [%rd123];
	fma.rn.f32 	%f480, %f470, %f479, %f698;
	fma.rn.f32 	%f481, %f471, %f479, %f699;
	fma.rn.f32 	%f482, %f472, %f479, %f700;
	fma.rn.f32 	%f483, %f473, %f479, %f701;
	fma.rn.f32 	%f484, %f474, %f479, %f702;
	fma.rn.f32 	%f485, %f475, %f479, %f703;
	fma.rn.f32 	%f486, %f476, %f479, %f704;
	fma.rn.f32 	%f487, %f477, %f479, %f705;
	fma.rn.f32 	%f488, %f479, %f478, %f706;
	ld.global.f32 	%f489, [%rd121+4];
	mul.f32 	%f490, %f74, %f489;
	mul.f32 	%f491, %f489, %f75;
	mul.f32 	%f492, %f76, %f489;
	mul.f32 	%f493, %f489, %f77;
	mul.f32 	%f494, %f78, %f489;
	mul.f32 	%f495, %f489, %f79;
	mul.f32 	%f496, %f80, %f489;
	mul.f32 	%f497, %f489, %f81;
	mul.f32 	%f498, %f82, %f489;
	add.s32 	%r215, %r213, %r3;
	mad.lo.s32 	%r216, %r215, %r86, %r341;
	mul.wide.u32 	%rd124, %r216, 4;
	add.s64 	%rd125, %rd3, %rd124;
	ld.global.f32 	%f499, [%rd125];
	fma.rn.f32 	%f698, %f490, %f499, %f480;
	fma.rn.f32 	%f699, %f491, %f499, %f481;
	fma.rn.f32 	%f700, %f492, %f499, %f482;
	fma.rn.f32 	%f701, %f493, %f499, %f483;
	fma.rn.f32 	%f702, %f494, %f499, %f484;
	fma.rn.f32 	%f703, %f495, %f499, %f485;
	fma.rn.f32 	%f704, %f496, %f499, %f486;
	fma.rn.f32 	%f705, %f497, %f499, %f487;
	fma.rn.f32 	%f706, %f499, %f498, %f488;
	add.s32 	%r344, %r344, 2;
$L__BB6_44:
	setp.eq.s32 	%p49, %r11, 0;
	@%p49 bra 	$L__BB6_46;
	add.s32 	%r217, %r344, %r72;
	mul.wide.s32 	%rd126, %r217, 4;
	add.s64 	%rd127, %rd4, %rd126;
	ld.global.f32 	%f500, [%rd127];
	mul.f32 	%f501, %f74, %f500;
	mul.f32 	%f502, %f500, %f75;
	mul.f32 	%f503, %f76, %f500;
	mul.f32 	%f504, %f500, %f77;
	mul.f32 	%f505, %f78, %f500;
	mul.f32 	%f506, %f500, %f79;
	mul.f32 	%f507, %f80, %f500;
	mul.f32 	%f508, %f500, %f81;
	mul.f32 	%f509, %f82, %f500;
	mad.lo.s32 	%r218, %r344, %r3, %r4;
	mad.lo.s32 	%r219, %r218, %r86, %r341;
	mul.wide.u32 	%rd128, %r219, 4;
	add.s64 	%rd129, %rd3, %rd128;
	ld.global.f32 	%f510, [%rd129];
	fma.rn.f32 	%f698, %f501, %f510, %f698;
	fma.rn.f32 	%f699, %f502, %f510, %f699;
	fma.rn.f32 	%f700, %f503, %f510, %f700;
	fma.rn.f32 	%f701, %f504, %f510, %f701;
	fma.rn.f32 	%f702, %f505, %f510, %f702;
	fma.rn.f32 	%f703, %f506, %f510, %f703;
	fma.rn.f32 	%f704, %f507, %f510, %f704;
	fma.rn.f32 	%f705, %f508, %f510, %f705;
	fma.rn.f32 	%f706, %f510, %f509, %f706;
$L__BB6_46:
	add.s32 	%r341, %r341, %r5;
	setp.lt.s32 	%p50, %r341, %r86;
	@%p50 bra 	$L__BB6_38;
$L__BB6_47:
	setp.ne.s32 	%p51, %r2, 0;
	mov.b32 	%r220, %f698;
	shfl.sync.down.b32	%r221|%p52, %r220, 16, 31, -1;
	mov.b32 	%f511, %r221;
	add.f32 	%f512, %f698, %f511;
	mov.b32 	%r222, %f699;
	shfl.sync.down.b32	%r223|%p53, %r222, 16, 31, -1;
	mov.b32 	%f513, %r223;
	add.f32 	%f514, %f699, %f513;
	mov.b32 	%r224, %f700;
	shfl.sync.down.b32	%r225|%p54, %r224, 16, 31, -1;
	mov.b32 	%f515, %r225;
	add.f32 	%f516, %f700, %f515;
	mov.b32 	%r226, %f701;
	shfl.sync.down.b32	%r227|%p55, %r226, 16, 31, -1;
	mov.b32 	%f517, %r227;
	add.f32 	%f518, %f701, %f517;
	mov.b32 	%r228, %f702;
	shfl.sync.down.b32	%r229|%p56, %r228, 16, 31, -1;
	mov.b32 	%f519, %r229;
	add.f32 	%f520, %f702, %f519;
	mov.b32 	%r230, %f703;
	shfl.sync.down.b32	%r231|%p57, %r230, 16, 31, -1;
	mov.b32 	%f521, %r231;
	add.f32 	%f522, %f703, %f521;
	mov.b32 	%r232, %f704;
	shfl.sync.down.b32	%r233|%p58, %r232, 16, 31, -1;
	mov.b32 	%f523, %r233;
	add.f32 	%f524, %f704, %f523;
	mov.b32 	%r234, %f705;
	shfl.sync.down.b32	%r235|%p59, %r234, 16, 31, -1;
	mov.b32 	%f525, %r235;
	add.f32 	%f526, %f705, %f525;
	mov.b32 	%r236, %f706;
	shfl.sync.down.b32	%r237|%p60, %r236, 16, 31, -1;
	mov.b32 	%f527, %r237;
	add.f32 	%f528, %f706, %f527;
	mov.b32 	%r238, %f512;
	shfl.sync.down.b32	%r239|%p61, %r238, 8, 31, -1;
	mov.b32 	%f529, %r239;
	add.f32 	%f530, %f512, %f529;
	mov.b32 	%r240, %f514;
	shfl.sync.down.b32	%r241|%p62, %r240, 8, 31, -1;
	mov.b32 	%f531, %r241;
	add.f32 	%f532, %f514, %f531;
	mov.b32 	%r242, %f516;
	shfl.sync.down.b32	%r243|%p63, %r242, 8, 31, -1;
	mov.b32 	%f533, %r243;
	add.f32 	%f534, %f516, %f533;
	mov.b32 	%r244, %f518;
	shfl.sync.down.b32	%r245|%p64, %r244, 8, 31, -1;
	mov.b32 	%f535, %r245;
	add.f32 	%f536, %f518, %f535;
	mov.b32 	%r246, %f520;
	shfl.sync.down.b32	%r247|%p65, %r246, 8, 31, -1;
	mov.b32 	%f537, %r247;
	add.f32 	%f538, %f520, %f537;
	mov.b32 	%r248, %f522;
	shfl.sync.down.b32	%r249|%p66, %r248, 8, 31, -1;
	mov.b32 	%f539, %r249;
	add.f32 	%f540, %f522, %f539;
	mov.b32 	%r250, %f524;
	shfl.sync.down.b32	%r251|%p67, %r250, 8, 31, -1;
	mov.b32 	%f541, %r251;
	add.f32 	%f542, %f524, %f541;
	mov.b32 	%r252, %f526;
	shfl.sync.down.b32	%r253|%p68, %r252, 8, 31, -1;
	mov.b32 	%f543, %r253;
	add.f32 	%f544, %f526, %f543;
	mov.b32 	%r254, %f528;
	shfl.sync.down.b32	%r255|%p69, %r254, 8, 31, -1;
	mov.b32 	%f545, %r255;
	add.f32 	%f546, %f528, %f545;
	mov.b32 	%r256, %f530;
	shfl.sync.down.b32	%r257|%p70, %r256, 4, 31, -1;
	mov.b32 	%f547, %r257;
	add.f32 	%f548, %f530, %f547;
	mov.b32 	%r258, %f532;
	shfl.sync.down.b32	%r259|%p71, %r258, 4, 31, -1;
	mov.b32 	%f549, %r259;
	add.f32 	%f550, %f532, %f549;
	mov.b32 	%r260, %f534;
	shfl.sync.down.b32	%r261|%p72, %r260, 4, 31, -1;
	mov.b32 	%f551, %r261;
	add.f32 	%f552, %f534, %f551;
	mov.b32 	%r262, %f536;
	shfl.sync.down.b32	%r263|%p73, %r262, 4, 31, -1;
	mov.b32 	%f553, %r263;
	add.f32 	%f554, %f536, %f553;
	mov.b32 	%r264, %f538;
	shfl.sync.down.b32	%r265|%p74, %r264, 4, 31, -1;
	mov.b32 	%f555, %r265;
	add.f32 	%f556, %f538, %f555;
	mov.b32 	%r266, %f540;
	shfl.sync.down.b32	%r267|%p75, %r266, 4, 31, -1;
	mov.b32 	%f557, %r267;
	add.f32 	%f558, %f540, %f557;
	mov.b32 	%r268, %f542;
	shfl.sync.down.b32	%r269|%p76, %r268, 4, 31, -1;
	mov.b32 	%f559, %r269;
	add.f32 	%f560, %f542, %f559;
	mov.b32 	%r270, %f544;
	shfl.sync.down.b32	%r271|%p77, %r270, 4, 31, -1;
	mov.b32 	%f561, %r271;
	add.f32 	%f562, %f544, %f561;
	mov.b32 	%r272, %f546;
	shfl.sync.down.b32	%r273|%p78, %r272, 4, 31, -1;
	mov.b32 	%f563, %r273;
	add.f32 	%f564, %f546, %f563;
	mov.b32 	%r274, %f548;
	shfl.sync.down.b32	%r275|%p79, %r274, 2, 31, -1;
	mov.b32 	%f565, %r275;
	add.f32 	%f566, %f548, %f565;
	mov.b32 	%r276, %f550;
	shfl.sync.down.b32	%r277|%p80, %r276, 2, 31, -1;
	mov.b32 	%f567, %r277;
	add.f32 	%f568, %f550, %f567;
	mov.b32 	%r278, %f552;
	shfl.sync.down.b32	%r279|%p81, %r278, 2, 31, -1;
	mov.b32 	%f569, %r279;
	add.f32 	%f570, %f552, %f569;
	mov.b32 	%r280, %f554;
	shfl.sync.down.b32	%r281|%p82, %r280, 2, 31, -1;
	mov.b32 	%f571, %r281;
	add.f32 	%f572, %f554, %f571;
	mov.b32 	%r282, %f556;
	shfl.sync.down.b32	%r283|%p83, %r282, 2, 31, -1;
	mov.b32 	%f573, %r283;
	add.f32 	%f574, %f556, %f573;
	mov.b32 	%r284, %f558;
	shfl.sync.down.b32	%r285|%p84, %r284, 2, 31, -1;
	mov.b32 	%f575, %r285;
	add.f32 	%f576, %f558, %f575;
	mov.b32 	%r286, %f560;
	shfl.sync.down.b32	%r287|%p85, %r286, 2, 31, -1;
	mov.b32 	%f577, %r287;
	add.f32 	%f578, %f560, %f577;
	mov.b32 	%r288, %f562;
	shfl.sync.down.b32	%r289|%p86, %r288, 2, 31, -1;
	mov.b32 	%f579, %r289;
	add.f32 	%f580, %f562, %f579;
	mov.b32 	%r290, %f564;
	shfl.sync.down.b32	%r291|%p87, %r290, 2, 31, -1;
	mov.b32 	%f581, %r291;
	add.f32 	%f582, %f564, %f581;
	mov.b32 	%r292, %f566;
	shfl.sync.down.b32	%r293|%p88, %r292, 1, 31, -1;
	mov.b32 	%f583, %r293;
	add.f32 	%f173, %f566, %f583;
	mov.b32 	%r294, %f568;
	shfl.sync.down.b32	%r295|%p89, %r294, 1, 31, -1;
	mov.b32 	%f584, %r295;
	add.f32 	%f174, %f568, %f584;
	mov.b32 	%r296, %f570;
	shfl.sync.down.b32	%r297|%p90, %r296, 1, 31, -1;
	mov.b32 	%f585, %r297;
	add.f32 	%f175, %f570, %f585;
	mov.b32 	%r298, %f572;
	shfl.sync.down.b32	%r299|%p91, %r298, 1, 31, -1;
	mov.b32 	%f586, %r299;
	add.f32 	%f176, %f572, %f586;
	mov.b32 	%r300, %f574;
	shfl.sync.down.b32	%r301|%p92, %r300, 1, 31, -1;
	mov.b32 	%f587, %r301;
	add.f32 	%f177, %f574, %f587;
	mov.b32 	%r302, %f576;
	shfl.sync.down.b32	%r303|%p93, %r302, 1, 31, -1;
	mov.b32 	%f588, %r303;
	add.f32 	%f178, %f576, %f588;
	mov.b32 	%r304, %f578;
	shfl.sync.down.b32	%r305|%p94, %r304, 1, 31, -1;
	mov.b32 	%f589, %r305;
	add.f32 	%f179, %f578, %f589;
	mov.b32 	%r306, %f580;
	shfl.sync.down.b32	%r307|%p95, %r306, 1, 31, -1;
	mov.b32 	%f590, %r307;
	add.f32 	%f180, %f580, %f590;
	mov.b32 	%r308, %f582;
	shfl.sync.down.b32	%r309|%p96, %r308, 1, 31, -1;
	mov.b32 	%f591, %r309;
	add.f32 	%f181, %f582, %f591;
	@%p51 bra 	$L__BB6_49;
	ld.param.u64 	%rd151, [_Z22ant16_o0_backleft_kerniiiiiPKfS0_S0_S0_S0_S0_S0_PfS1_S1__param_14];
	mad.lo.s32 	%r310, %r321, %r83, %r4;
	mul.lo.s32 	%r311, %r310, 9;
	cvta.to.global.u64 	%rd130, %rd151;
	mul.wide.u32 	%rd131, %r311, 4;
	add.s64 	%rd132, %rd130, %rd131;
	st.global.f32 	[%rd132], %f173;
	add.s32 	%r312, %r311, 1;
	mul.wide.u32 	%rd133, %r312, 4;
	add.s64 	%rd134, %rd130, %rd133;
	st.global.f32 	[%rd134], %f174;
	add.s32 	%r313, %r311, 2;
	mul.wide.u32 	%rd135, %r313, 4;
	add.s64 	%rd136, %rd130, %rd135;
	st.global.f32 	[%rd136], %f175;
	add.s32 	%r314, %r311, 3;
	mul.wide.u32 	%rd137, %r314, 4;
	add.s64 	%rd138, %rd130, %rd137;
	st.global.f32 	[%rd138], %f176;
	add.s32 	%r315, %r311, 4;
	mul.wide.u32 	%rd139, %r315, 4;
	add.s64 	%rd140, %rd130, %rd139;
	st.global.f32 	[%rd140], %f177;
	add.s32 	%r316, %r311, 5;
	mul.wide.u32 	%rd141, %r316, 4;
	add.s64 	%rd142, %rd130, %rd141;
	st.global.f32 	[%rd142], %f178;
	add.s32 	%r317, %r311, 6;
	mul.wide.u32 	%rd143, %r317, 4;
	add.s64 	%rd144, %rd130, %rd143;
	st.global.f32 	[%rd144], %f179;
	add.s32 	%r318, %r311, 7;
	mul.wide.u32 	%rd145, %r318, 4;
	add.s64 	%rd146, %rd130, %rd145;
	st.global.f32 	[%rd146], %f180;
	add.s32 	%r319, %r311, 8;
	mul.wide.u32 	%rd147, %r319, 4;
	add.s64 	%rd148, %rd130, %rd147;
	st.global.f32 	[%rd148], %f181;
$L__BB6_49:
	mov.u32 	%r320, %nctaid.x;
	add.s32 	%r321, %r321, %r320;
	setp.lt.s32 	%p97, %r321, %r82;
	@%p97 bra 	$L__BB6_2;
$L__BB6_50:
	ret;

}
	// .globl	_Z21ant16_o0_wtsback_kerniiiiiPKfS0_S0_S0_S0_S0_S0_PfS1_S1_
.visible .entry _Z21ant16_o0_wtsback_kerniiiiiPKfS0_S0_S0_S0_S0_S0_PfS1_S1_(
	.param .u32 _Z21ant16_o0_wtsback_kerniiiiiPKfS0_S0_S0_S0_S0_S0_PfS1_S1__param_0,
	.param .u32 _Z21ant16_o0_wtsback_kerniiiiiPKfS0_S0_S0_S0_S0_S0_PfS1_S1__param_1,
	.param .u32 _Z21ant16_o0_wtsback_kerniiiiiPKfS0_S0_S0_S0_S0_S0_PfS1_S1__param_2,
	.param .u32 _Z21ant16_o0_wtsback_kerniiiiiPKfS0_S0_S0_S0_S0_S0_PfS1_S1__param_3,
	.param .u32 _Z21ant16_o0_wtsback_kerniiiiiPKfS0_S0_S0_S0_S0_S0_PfS1_S1__param_4,
	.param .u64 .ptr .align 1 _Z21ant16_o0_wtsback_kerniiiiiPKfS0_S0_S0_S0_S0_S0_PfS1_S1__param_5,
	.param .u64 .ptr .align 1 _Z21ant16_o0_wtsback_kerniiiiiPKfS0_S0_S0_S0_S0_S0_PfS1_S1__param_6,
	.param .u64 .ptr .align 1 _Z21ant16_o0_wtsback_kerniiiiiPKfS0_S0_S0_S0_S0_S0_PfS1_S1__param_7,
	.param .u64 .ptr .align 1 _Z21ant16_o0_wtsback_kerniiiiiPKfS0_S0_S0_S0_S0_S0_PfS1_S1__param_8,
	.param .u64 .ptr .align 1 _Z21ant16_o0_wtsback_kerniiiiiPKfS0_S0_S0_S0_S0_S0_PfS1_S1__param_9,
	.param .u64 .ptr .align 1 _Z21ant16_o0_wtsback_kerniiiiiPKfS0_S0_S0_S0_S0_S0_PfS1_S1__param_10,
	.param .u64 .ptr .align 1 _Z21ant16_o0_wtsback_kerniiiiiPKfS0_S0_S0_S0_S0_S0_PfS1_S1__param_11,
	.param .u64 .ptr .align 1 _Z21ant16_o0_wtsback_kerniiiiiPKfS0_S0_S0_S0_S0_S0_PfS1_S1__param_12,
	.param .u64 .ptr .align 1 _Z21ant16_o0_wtsback_kerniiiiiPKfS0_S0_S0_S0_S0_S0_PfS1_S1__param_13,
	.param .u64 .ptr .align 1 _Z21ant16_o0_wtsback_kerniiiiiPKfS0_S0_S0_S0_S0_S0_PfS1_S1__param_14
)
{
	.reg .pred 	%p<37>;
	.reg .b32 	%r<131>;
	.reg .b32 	%f<106>;
	.reg .b64 	%rd<67>;

	ld.param.u32 	%r55, [_Z21ant16_o0_wtsback_kerniiiiiPKfS0_S0_S0_S0_S0_S0_PfS1_S1__param_0];
	ld.param.u32 	%r56, [_Z21ant16_o0_wtsback_kerniiiiiPKfS0_S0_S0_S0_S0_S0_PfS1_S1__param_1];
	ld.param.u32 	%r57, [_Z21ant16_o0_wtsback_kerniiiiiPKfS0_S0_S0_S0_S0_S0_PfS1_S1__param_2];
	ld.param.u32 	%r58, [_Z21ant16_o0_wtsback_kerniiiiiPKfS0_S0_S0_S0_S0_S0_PfS1_S1__param_3];
	ld.param.u32 	%r59, [_Z21ant16_o0_wtsback_kerniiiiiPKfS0_S0_S0_S0_S0_S0_PfS1_S1__param_4];
	ld.param.u64 	%rd11, [_Z21ant16_o0_wtsback_kerniiiiiPKfS0_S0_S0_S0_S0_S0_PfS1_S1__param_5];
	ld.param.u64 	%rd20, [_Z21ant16_o0_wtsback_kerniiiiiPKfS0_S0_S0_S0_S0_S0_PfS1_S1__param_8];
	ld.param.u64 	%rd14, [_Z21ant16_o0_wtsback_kerniiiiiPKfS0_S0_S0_S0_S0_S0_PfS1_S1__param_9];
	ld.param.u64 	%rd15, [_Z21ant16_o0_wtsback_kerniiiiiPKfS0_S0_S0_S0_S0_S0_PfS1_S1__param_10];
	ld.param.u64 	%rd16, [_Z21ant16_o0_wtsback_kerniiiiiPKfS0_S0_S0_S0_S0_S0_PfS1_S1__param_11];
	ld.param.u64 	%rd17, [_Z21ant16_o0_wtsback_kerniiiiiPKfS0_S0_S0_S0_S0_S0_PfS1_S1__param_12];
	ld.param.u64 	%rd18, [_Z21ant16_o0_wtsback_kerniiiiiPKfS0_S0_S0_S0_S0_S0_PfS1_S1__param_13];
	ld.param.u64 	%rd19, [_Z21ant16_o0_wtsback_kerniiiiiPKfS0_S0_S0_S0_S0_S0_PfS1_S1__param_14];
	cvta.to.global.u64 	%rd1, %rd20;
	mov.u32 	%r125, %ctaid.x;
	setp.ge.s32 	%p1, %r125, %r57;
	@%p1 bra 	$L__BB7_11;
	mov.u32 	%r2, %ctaid.y;
	mov.u32 	%r3, %tid.x;
	mov.u32 	%r4, %tid.y;
	mov.u32 	%r5, %ntid.x;
	mov.u32 	%r6, %ntid.y;
	mov.u32 	%r7, %nctaid.y;
	mov.u32 	%r8, %nctaid.x;
	cvta.to.global.u64 	%rd2, %rd17;
	cvta.to.global.u64 	%rd3, %rd14;
	cvta.to.global.u64 	%rd4, %rd11;
	mov.u32 	%r119, %r125;
$L__BB7_2:
	setp.ge.u32 	%p2, %r2, %r57;
	@%p2 bra 	$L__BB7_10;
	mov.u32 	%r120, %r2;
$L__BB7_4:
	setp.ge.s32 	%p3, %r3, %r55;
	mov.f32 	%f101, 0f00000000;
	@%p3 bra 	$L__BB7_7;
	mov.f32 	%f101, 0f00000000;
	mov.u32 	%r121, %r3;
$L__BB7_6:
	mad.lo.s32 	%r60, %r121, %r56, %r4;
	mul.wide.u32 	%rd21, %r60, 4;
	add.s64 	%rd22, %rd3, %rd21;
	ld.global.f32 	%f15, [%rd22];
	mul.lo.s32 	%r61, %r121, %r57;
	add.s32 	%r62, %r61, %r119;
	mul.wide.s32 	%rd23, %r62, 4;
	add.s64 	%rd24, %rd4, %rd23;
	ld.global.f32 	%f16, [%rd24];
	mul.f32 	%f17, %f15, %f16;
	add.s32 	%r63, %r61, %r120;
	mul.wide.s32 	%rd25, %r63, 4;
	add.s64 	%rd26, %rd1, %rd25;
	ld.global.f32 	%f18, [%rd26];
	fma.rn.f32 	%f101, %f17, %f18, %f101;
	add.s32 	%r121, %r121, %r5;
	setp.lt.s32 	%p4, %r121, %r55;
	@%p4 bra 	$L__BB7_6;
$L__BB7_7:
	setp.ne.s32 	%p5, %r3, 0;
	mov.b32 	%r64, %f101;
	shfl.sync.down.b32	%r65|%p6, %r64, 16, 31, -1;
	mov.b32 	%f19, %r65;
	add.f32 	%f20, %f101, %f19;
	mov.b32 	%r66, %f20;
	shfl.sync.down.b32	%r67|%p7, %r66, 8, 31, -1;
	mov.b32 	%f21, %r67;
	add.f32 	%f22, %f20, %f21;
	mov.b32 	%r68, %f22;
	shfl.sync.down.b32	%r69|%p8, %r68, 4, 31, -1;
	mov.b32 	%f23, %r69;
	add.f32 	%f24, %f22, %f23;
	mov.b32 	%r70, %f24;
	shfl.sync.down.b32	%r71|%p9, %r70, 2, 31, -1;
	mov.b32 	%f25, %r71;
	add.f32 	%f26, %f24, %f25;
	mov.b32 	%r72, %f26;
	shfl.sync.down.b32	%r73|%p10, %r72, 1, 31, -1;
	mov.b32 	%f27, %r73;
	add.f32 	%f4, %f26, %f27;
	@%p5 bra 	$L__BB7_9;
	mad.lo.s32 	%r74, %r120, %r6, %r4;
	mad.lo.s32 	%r75, %r74, %r57, %r119;
	mul.wide.u32 	%rd27, %r75, 4;
	add.s64 	%rd28, %rd2, %rd27;
	st.global.f32 	[%rd28], %f4;
$L__BB7_9:
	add.s32 	%r120, %r120, %r7;
	setp.lt.s32 	%p11, %r120, %r57;
	@%p11 bra 	$L__BB7_4;
$L__BB7_10:
	add.s32 	%r119, %r119, %r8;
	setp.lt.s32 	%p12, %r119, %r57;
	@%p12 bra 	$L__BB7_2;
$L__BB7_11:
	setp.ge.s32 	%p13, %r125, %r58;
	@%p13 bra 	$L__BB7_22;
	ld.param.u64 	%rd65, [_Z21ant16_o0_wtsback_kerniiiiiPKfS0_S0_S0_S0_S0_S0_PfS1_S1__param_6];
	cvta.to.global.u64 	%rd5, %rd15;
	mov.u32 	%r9, %ctaid.y;
	mov.u32 	%r10, %tid.x;
	mov.u32 	%r11, %tid.y;
	mov.u32 	%r12, %ntid.x;
	mov.u32 	%r13, %ntid.y;
	mov.u32 	%r14, %nctaid.y;
	mov.u32 	%r15, %nctaid.x;
	cvta.to.global.u64 	%rd6, %rd18;
	cvta.to.global.u64 	%rd7, %rd65;
	mov.u32 	%r122, %r125;
$L__BB7_13:
	setp.ge.s32 	%p14, %r9, %r57;
	@%p14 bra 	$L__BB7_21;
	mov.u32 	%r123, %r9;
$L__BB7_15:
	setp.ge.s32 	%p15, %r10, %r55;
	mov.f32 	%f103, 0f00000000;
	@%p15 bra 	$L__BB7_18;
	mov.f32 	%f103, 0f00000000;
	mov.u32 	%r124, %r10;
$L__BB7_17:
	mad.lo.s32 	%r76, %r124, %r56, %r11;
	mul.lo.s32 	%r77, %r76, 3;
	mul.wide.u32 	%rd29, %r77, 4;
	add.s64 	%rd30, %rd5, %rd29;
	ld.global.f32 	%f30, [%rd30];
	mad.lo.s32 	%r78, %r124, %r58, %r122;
	mul.lo.s32 	%r79, %r78, 3;
	mul.wide.s32 	%rd31, %r79, 4;
	add.s64 	%rd32, %rd7, %rd31;
	ld.global.f32 	%f31, [%rd32];
	mul.f32 	%f32, %f30, %f31;
	mad.lo.s32 	%r80, %r124, %r57, %r123;
	mul.wide.s32 	%rd33, %r80, 4;
	add.s64 	%rd34, %rd1, %rd33;
	ld.global.f32 	%f33, [%rd34];
	add.s32 	%r81, %r77, 1;
	mul.wide.u32 	%rd35, %r81, 4;
	add.s64 	%rd36, %rd5, %rd35;
	ld.global.f32 	%f34, [%rd36];
	ld.global.f32 	%f35, [%rd32+4];
	mul.f32 	%f36, %f34, %f35;
	mul.f32 	%f37, %f36, %f33;
	fma.rn.f32 	%f38, %f32, %f33, %f37;
	add.s32 	%r82, %r77, 2;
	mul.wide.u32 	%rd37, %r82, 4;
	add.s64 	%rd38, %rd5, %rd37;
	ld.global.f32 	%f39, [%rd38];
	ld.global.f32 	%f40, [%rd32+8];
	mul.f32 	%f41, %f39, %f40;
	fma.rn.f32 	%f42, %f41, %f33, %f38;
	add.f32 	%f103, %f103, %f42;
	add.s32 	%r124, %r124, %r12;
	setp.lt.s32 	%p16, %r124, %r55;
	@%p16 bra 	$L__BB7_17;
$L__BB7_18:
	setp.ne.s32 	%p17, %r10, 0;
	mov.b32 	%r83, %f103;
	shfl.sync.down.b32	%r84|%p18, %r83, 16, 31, -1;
	mov.b32 	%f43, %r84;
	add.f32 	%f44, %f103, %f43;
	mov.b32 	%r85, %f44;
	shfl.sync.down.b32	%r86|%p19, %r85, 8, 31, -1;
	mov.b32 	%f45, %r86;
	add.f32 	%f46, %f44, %f45;
	mov.b32 	%r87, %f46;
	shfl.sync.down.b32	%r88|%p20, %r87, 4, 31, -1;
	mov.b32 	%f47, %r88;
	add.f32 	%f48, %f46, %f47;
	mov.b32 	%r89, %f48;
	shfl.sync.down.b32	%r90|%p21, %r89, 2, 31, -1;
	mov.b32 	%f49, %r90;
	add.f32 	%f50, %f48, %f49;
	mov.b32 	%r91, %f50;
	shfl.sync.down.b32	%r92|%p22, %r91, 1, 31, -1;
	mov.b32 	%f51, %r92;
	add.f32 	%f8, %f50, %f51;
	@%p17 bra 	$L__BB7_20;
	mad.lo.s32 	%r93, %r123, %r13, %r11;
	mad.lo.s32 	%r94, %r93, %r58, %r122;
	mul.wide.u32 	%rd39, %r94, 4;
	add.s64 	%rd40, %rd6, %rd39;
	st.global.f32 	[%rd40], %f8;
$L__BB7_20:
	add.s32 	%r123, %r123, %r14;
	setp.lt.s32 	%p23, %r123, %r57;
	@%p23 bra 	$L__BB7_15;
$L__BB7_21:
	add.s32 	%r122, %r122, %r15;
	setp.lt.s32 	%p24, %r122, %r58;
	@%p24 bra 	$L__BB7_13;
$L__BB7_22:
	setp.ge.s32 	%p25, %r125, %r59;
	@%p25 bra 	$L__BB7_33;
	ld.param.u64 	%rd66, [_Z21ant16_o0_wtsback_kerniiiiiPKfS0_S0_S0_S0_S0_S0_PfS1_S1__param_7];
	cvta.to.global.u64 	%rd8, %rd16;
	mov.u32 	%r22, %ctaid.y;
	mov.u32 	%r23, %tid.x;
	mov.u32 	%r24, %tid.y;
	mov.u32 	%r25, %ntid.x;
	mov.u32 	%r26, %ntid.y;
	mov.u32 	%r27, %nctaid.y;
	mov.u32 	%r28, %nctaid.x;
	mul.lo.s32 	%r29, %r23, %r57;
	mul.lo.s32 	%r30, %r25, %r57;
	mul.lo.s32 	%r31, %r23, %r59;
	mul.lo.s32 	%r95, %r25, %r59;
	mul.lo.s32 	%r32, %r95, 9;
	mad.lo.s32 	%r96, %r23, %r56, %r24;
	mad.lo.s32 	%r33, %r96, 9, 4;
	mul.lo.s32 	%r97, %r25, %r56;
	mul.lo.s32 	%r34, %r97, 9;
	cvta.to.global.u64 	%rd9, %rd19;
	cvta.to.global.u64 	%rd10, %rd66;
$L__BB7_24:
	setp.ge.s32 	%p26, %r22, %r57;
	@%p26 bra 	$L__BB7_32;
	add.s32 	%r98, %r31, %r125;
	mul.lo.s32 	%r43, %r98, 9;
	mov.u32 	%r126, %r22;
$L__BB7_26:
	setp.ge.s32 	%p27, %r23, %r55;
	mov.f32 	%f105, 0f00000000;
	@%p27 bra 	$L__BB7_29;
	add.s32 	%r129, %r29, %r126;
	mov.f32 	%f105, 0f00000000;
	mov.u32 	%r127, %r33;
	mov.u32 	%r128, %r43;
	mov.u32 	%r130, %r23;
$L__BB7_28:
	add.s32 	%r99, %r127, -4;
	mul.wide.u32 	%rd41, %r99, 4;
	add.s64 	%rd42, %rd8, %rd41;
	ld.global.f32 	%f54, [%rd42];
	mul.wide.s32 	%rd43, %r128, 4;
	add.s64 	%rd44, %rd10, %rd43;
	ld.global.f32 	%f55, [%rd44];
	mul.f32 	%f56, %f54, %f55;
	mul.wide.s32 	%rd45, %r129, 4;
	add.s64 	%rd46, %rd1, %rd45;
	ld.global.f32 	%f57, [%rd46];
	add.s32 	%r100, %r127, -3;
	mul.wide.u32 	%rd47, %r100, 4;
	add.s64 	%rd48, %rd8, %rd47;
	ld.global.f32 	%f58, [%rd48];
	ld.global.f32 	%f59, [%rd44+4];
	mul.f32 	%f60, %f58, %f59;
	mul.f32 	%f61, %f60, %f57;
	fma.rn.f32 	%f62, %f56, %f57, %f61;
	add.s32 	%r101, %r127, -2;
	mul.wide.u32 	%rd49, %r101, 4;
	add.s64 	%rd50, %rd8, %rd49;
	ld.global.f32 	%f63, [%rd50];
	ld.global.f32 	%f64, [%rd44+8];
	mul.f32 	%f65, %f63, %f64;
	fma.rn.f32 	%f66, %f65, %f57, %f62;
	add.s32 	%r102, %r127, -1;
	mul.wide.u32 	%rd51, %r102, 4;
	add.s64 	%rd52, %rd8, %rd51;
	ld.global.f32 	%f67, [%rd52];
	ld.global.f32 	%f68, [%rd44+12];
	mul.f32 	%f69, %f67, %f68;
	fma.rn.f32 	%f70, %f69, %f57, %f66;
	add.s32 	%r103, %r127, 4;
	mul.wide.u32 	%rd53, %r127, 4;
	add.s64 	%rd54, %rd8, %rd53;
	ld.global.f32 	%f71, [%rd54];
	ld.global.f32 	%f72, [%rd44+16];
	mul.f32 	%f73, %f71, %f72;
	fma.rn.f32 	%f74, %f73, %f57, %f70;
	add.s32 	%r104, %r127, 1;
	mul.wide.u32 	%rd55, %r104, 4;
	add.s64 	%rd56, %rd8, %rd55;
	ld.global.f32 	%f75, [%rd56];
	ld.global.f32 	%f76, [%rd44+20];
	mul.f32 	%f77, %f75, %f76;
	fma.rn.f32 	%f78, %f77, %f57, %f74;
	add.s32 	%r105, %r127, 2;
	mul.wide.u32 	%rd57, %r105, 4;
	add.s64 	%rd58, %rd8, %rd57;
	ld.global.f32 	%f79, [%rd58];
	ld.global.f32 	%f80, [%rd44+24];
	mul.f32 	%f81, %f79, %f80;
	fma.rn.f32 	%f82, %f81, %f57, %f78;
	add.s32 	%r106, %r127, 3;
	mul.wide.u32 	%rd59, %r106, 4;
	add.s64 	%rd60, %rd8, %rd59;
	ld.global.f32 	%f83, [%rd60];
	ld.global.f32 	%f84, [%rd44+28];
	mul.f32 	%f85, %f83, %f84;
	fma.rn.f32 	%f86, %f85, %f57, %f82;
	mul.wide.u32 	%rd61, %r103, 4;
	add.s64 	%rd62, %rd8, %rd61;
	ld.global.f32 	%f87, [%rd62];
	ld.global.f32 	%f88, [%rd44+32];
	mul.f32 	%f89, %f87, %f88;
	fma.rn.f32 	%f90, %f89, %f57, %f86;
	add.f32 	%f105, %f105, %f90;
	add.s32 	%r130, %r130, %r25;
	add.s32 	%r129, %r129, %r30;
	add.s32 	%r128, %r128, %r32;
	add.s32 	%r127, %r127, %r34;
	setp.lt.s32 	%p28, %r130, %r55;
	@%p28 bra 	$L__BB7_28;
$L__BB7_29:
	setp.ne.s32 	%p29, %r23, 0;
	mov.b32 	%r107, %f105;
	shfl.sync.down.b32	%r108|%p30, %r107, 16, 31, -1;
	mov.b32 	%f91, %r108;
	add.f32 	%f92, %f105, %f91;
	mov.b32 	%r109, %f92;
	shfl.sync.down.b32	%r110|%p31, %r109, 8, 31, -1;
	mov.b32 	%f93, %r110;
	add.f32 	%f94, %f92, %f93;
	mov.b32 	%r111, %f94;
	shfl.sync.down.b32	%r112|%p32, %r111, 4, 31, -1;
	mov.b32 	%f95, %r112;
	add.f32 	%f96, %f94, %f95;
	mov.b32 	%r113, %f96;
	shfl.sync.down.b32	%r114|%p33, %r113, 2, 31, -1;
	mov.b32 	%f97, %r114;
	add.f32 	%f98, %f96, %f97;
	mov.b32 	%r115, %f98;
	shfl.sync.down.b32	%r116|%p34, %r115, 1, 31, -1;
	mov.b32 	%f99, %r116;
	add.f32 	%f12, %f98, %f99;
	@%p29 bra 	$L__BB7_31;
	mad.lo.s32 	%r117, %r126, %r26, %r24;
	mad.lo.s32 	%r118, %r117, %r59, %r125;
	mul.wide.u32 	%rd63, %r118, 4;
	add.s64 	%rd64, %rd9, %rd63;
	st.global.f32 	[%rd64], %f12;
$L__BB7_31:
	add.s32 	%r126, %r126, %r27;
	setp.lt.s32 	%p35, %r126, %r57;
	@%p35 bra 	$L__BB7_26;
$L__BB7_32:
	add.s32 	%r125, %r125, %r28;
	setp.lt.s32 	%p36, %r125, %r59;
	@%p36 bra 	$L__BB7_24;
$L__BB7_33:
	ret;

}
	// .globl	_Z13ant16_o1_kerniiiiiiiiiiPKfS0_S0_S0_S0_S0_S0_S0_S0_S0_S0_Pf
.visible .entry _Z13ant16_o1_kerniiiiiiiiiiPKfS0_S0_S0_S0_S0_S0_S0_S0_S0_S0_Pf(
	.param .u32 _Z13ant16_o1_kerniiiiiiiiiiPKfS0_S0_S0_S0_S0_S0_S0_S0_S0_S0_Pf_param_0,
	.param .u32 _Z13ant16_o1_kerniiiiiiiiiiPKfS0_S0_S0_S0_S0_S0_S0_S0_S0_S0_Pf_param_1,
	.param .u32 _Z13ant16_o1_kerniiiiiiiiiiPKfS0_S0_S0_S0_S0_S0_S0_S0_S0_S0_Pf_param_2,
	.param .u32 _Z13ant16_o1_kerniiiiiiiiiiPKfS0_S0_S0_S0_S0_S0_S0_S0_S0_S0_Pf_param_3,
	.param .u32 _Z13ant16_o1_kerniiiiiiiiiiPKfS0_S0_S0_S0_S0_S0_S0_S0_S0_S0_Pf_param_4,
	.param .u32 _Z13ant16_o1_kerniiiiiiiiiiPKfS0_S0_S0_S0_S0_S0_S0_S0_S0_S0_Pf_param_5,
	.param .u32 _Z13ant16_o1_kerniiiiiiiiiiPKfS0_S0_S0_S0_S0_S0_S0_S0_S0_S0_Pf_param_6,
	.param .u32 _Z13ant16_o1_kerniiiiiiiiiiPKfS0_S0_S0_S0_S0_S0_S0_S0_S0_S0_Pf_param_7,
	.param .u32 _Z13ant16_o1_kerniiiiiiiiiiPKfS0_S0_S0_S0_S0_S0_S0_S0_S0_S0_Pf_param_8,
	.param .u32 _Z13ant16_o1_kerniiiiiiiiiiPKfS0_S0_S0_S0_S0_S0_S0_S0_S0_S0_Pf_param_9,
	.param .u64 .ptr .align 1 _Z13ant16_o1_kerniiiiiiiiiiPKfS0_S0_S0_S0_S0_S0_S0_S0_S0_S0_Pf_param_10,
	.param .u64 .ptr .align 1 _Z13ant16_o1_kerniiiiiiiiiiPKfS0_S0_S0_S0_S0_S0_S0_S0_S0_S0_Pf_param_11,
	.param .u64 .ptr .align 1 _Z13ant16_o1_kerniiiiiiiiiiPKfS0_S0_S0_S0_S0_S0_S0_S0_S0_S0_Pf_param_12,
	.param .u64 .ptr .align 1 _Z13ant16_o1_kerniiiiiiiiiiPKfS0_S0_S0_S0_S0_S0_S0_S0_S0_S0_Pf_param_13,
	.param .u64 .ptr .align 1 _Z13ant16_o1_kerniiiiiiiiiiPKfS0_S0_S0_S0_S0_S0_S0_S0_S0_S0_Pf_param_14,
	.param .u64 .ptr .align 1 _Z13ant16_o1_kerniiiiiiiiiiPKfS0_S0_S0_S0_S0_S0_S0_S0_S0_S0_Pf_param_15,
	.param .u64 .ptr .align 1 _Z13ant16_o1_kerniiiiiiiiiiPKfS0_S0_S0_S0_S0_S0_S0_S0_S0_S0_Pf_param_16,
	.param .u64 .ptr .align 1 _Z13ant16_o1_kerniiiiiiiiiiPKfS0_S0_S0_S0_S0_S0_S0_S0_S0_S0_Pf_param_17,
	.param .u64 .ptr .align 1 _Z13ant16_o1_kerniiiiiiiiiiPKfS0_S0_S0_S0_S0_S0_S0_S0_S0_S0_Pf_param_18,
	.param .u64 .ptr .align 1 _Z13ant16_o1_kerniiiiiiiiiiPKfS0_S0_S0_S0_S0_S0_S0_S0_S0_S0_Pf_param_19,
	.param .u64 .ptr .align 1 _Z13ant16_o1_kerniiiiiiiiiiPKfS0_S0_S0_S0_S0_S0_S0_S0_S0_S0_Pf_param_20,
	.param .u64 .ptr .align 1 _Z13ant16_o1_kerniiiiiiiiiiPKfS0_S0_S0_S0_S0_S0_S0_S0_S0_S0_Pf_param_21
)
{
	.reg .pred 	%p<82>;
	.reg .b32 	%r<234>;
	.reg .b32 	%f<273>;
	.reg .b64 	%rd<78>;

	ld.param.u32 	%r65, [_Z13ant16_o1_kerniiiiiiiiiiPKfS0_S0_S0_S0_S0_S0_S0_S0_S0_S0_Pf_param_0];
	ld.param.u32 	%r58, [_Z13ant16_o1_kerniiiiiiiiiiPKfS0_S0_S0_S0_S0_S0_S0_S0_S0_S0_Pf_param_1];
	ld.param.u32 	%r59, [_Z13ant16_o1_kerniiiiiiiiiiPKfS0_S0_S0_S0_S0_S0_S0_S0_S0_S0_Pf_param_3];
	ld.param.u32 	%r60, [_Z13ant16_o1_kerniiiiiiiiiiPKfS0_S0_S0_S0_S0_S0_S0_S0_S0_S0_Pf_param_5];
	ld.param.u32 	%r61, [_Z13ant16_o1_kerniiiiiiiiiiPKfS0_S0_S0_S0_S0_S0_S0_S0_S0_S0_Pf_param_6];
	ld.param.u32 	%r62, [_Z13ant16_o1_kerniiiiiiiiiiPKfS0_S0_S0_S0_S0_S0_S0_S0_S0_S0_Pf_param_7];
	ld.param.u32 	%r63, [_Z13ant16_o1_kerniiiiiiiiiiPKfS0_S0_S0_S0_S0_S0_S0_S0_S0_S0_Pf_param_8];
	ld.param.u32 	%r64, [_Z13ant16_o1_kerniiiiiiiiiiPKfS0_S0_S0_S0_S0_S0_S0_S0_S0_S0_Pf_param_9];
	ld.param.u64 	%rd24, [_Z13ant16_o1_kerniiiiiiiiiiPKfS0_S0_S0_S0_S0_S0_S0_S0_S0_S0_Pf_param_11];
	ld.param.u64 	%rd14, [_Z13ant16_o1_kerniiiiiiiiiiPKfS0_S0_S0_S0_S0_S0_S0_S0_S0_S0_Pf_param_12];
	ld.param.u64 	%rd15, [_Z13ant16_o1_kerniiiiiiiiiiPKfS0_S0_S0_S0_S0_S0_S0_S0_S0_S0_Pf_param_13];
	ld.param.u64 	%rd16, [_Z13ant16_o1_kerniiiiiiiiiiPKfS0_S0_S0_S0_S0_S0_S0_S0_S0_S0_Pf_param_14];
	ld.param.u64 	%rd18, [_Z13ant16_o1_kerniiiiiiiiiiPKfS0_S0_S0_S0_S0_S0_S0_S0_S0_S0_Pf_param_16];
	ld.param.u64 	%rd20, [_Z13ant16_o1_kerniiiiiiiiiiPKfS0_S0_S0_S0_S0_S0_S0_S0_S0_S0_Pf_param_18];
	ld.param.u64 	%rd21, [_Z13ant16_o1_kerniiiiiiiiiiPKfS0_S0_S0_S0_S0_S0_S0_S0_S0_S0_Pf_param_19];
	ld.param.u64 	%rd22, [_Z13ant16_o1_kerniiiiiiiiiiPKfS0_S0_S0_S0_S0_S0_S0_S0_S0_S0_Pf_param_20];
	ld.param.u64 	%rd23, [_Z13ant16_o1_kerniiiiiiiiiiPKfS0_S0_S0_S0_S0_S0_S0_S0_S0_S0_Pf_param_21];
	cvta.to.global.u64 	%rd1, %rd24;
	mul.lo.s32 	%r1, %r65, 12;
	mov.u32 	%r222, %ctaid.x;
	setp.ge.s32 	%p1, %r222, %r60;
	@%p1 bra 	$L__BB8_32;
	ld.param.u64 	%rd77, [_Z13ant16_o1_kerniiiiiiiiiiPKfS0_S0_S0_S0_S0_S0_S0_S0_S0_S0_Pf_param_17];
	ld.param.u64 	%rd76, [_Z13ant16_o1_kerniiiiiiiiiiPKfS0_S0_S0_S0_S0_S0_S0_S0_S0_S0_Pf_param_15];
	ld.param.u64 	%rd75, [_Z13ant16_o1_kerniiiiiiiiiiPKfS0_S0_S0_S0_S0_S0_S0_S0_S0_S0_Pf_param_10];
	cvta.to.global.u64 	%rd2, %rd22;
	cvta.to.global.u64 	%rd3, %rd20;
	cvta.to.global.u64 	%rd4, %rd18;
	shl.b32 	%r66, %r58, 2;
	mov.u32 	%r67, s;
	add.s32 	%r3, %r67, %r66;
	shl.b32 	%r68, %r59, 2;
	add.s32 	%r4, %r67, %r68;
	add.s32 	%r5, %r67, %r1;
	mov.u32 	%r6, %tid.y;
	mov.u32 	%r7, %tid.x;
	mul.lo.s32 	%r8, %r63, %r6;
	mov.u32 	%r9, %ntid.x;
	mul.lo.s32 	%r10, %r62, %r6;
	mul.lo.s32 	%r11, %r64, %r6;
	mul.lo.s32 	%r12, %r63, %r61;
	mul.lo.s32 	%r13, %r62, %r61;
	mul.lo.s32 	%r14, %r64, %r61;
	mov.u32 	%r15, %ntid.y;
	mov.u32 	%r16, %nctaid.x;
	mad.lo.s32 	%r69, %r7, 12, %r67;
	add.s32 	%r17, %r69, 4;
	mul.lo.s32 	%r18, %r9, 12;
	cvta.to.global.u64 	%rd5, %rd16;
	cvta.to.global.u64 	%rd6, %rd23;
	cvta.to.global.u64 	%rd7, %rd21;
	cvta.to.global.u64 	%rd8, %rd77;
	cvta.to.global.u64 	%rd9, %rd76;
	cvta.to.global.u64 	%rd10, %rd15;
	cvta.to.global.u64 	%rd11, %rd14;
	cvta.to.global.u64 	%rd12, %rd75;
$L__BB8_2:
	setp.ge.s32 	%p2, %r7, %r63;
	mad.lo.s32 	%r20, %r222, %r61, %r6;
	@%p2 bra 	$L__BB8_5;
	mul.wide.u32 	%rd25, %r20, 4;
	add.s64 	%rd26, %rd5, %rd25;
	ld.global.f32 	%f1, [%rd26];
	mul.lo.s32 	%r21, %r222, %r63;
	mov.u32 	%r223, %r7;
$L__BB8_4:
	add.s32 	%r70, %r223, %r21;
	mul.lo.s32 	%r71, %r70, 3;
	mul.wide.s32 	%rd27, %r71, 4;
	add.s64 	%rd28, %rd1, %rd27;
	ld.global.f32 	%f65, [%rd28];
	mul.f32 	%f66, %f1, %f65;
	add.s32 	%r72, %r223, %r8;
	mov.u32 	%r73, s;
	mad.lo.s32 	%r74, %r72, 12, %r73;
	st.shared.f32 	[%r74], %f66;
	ld.global.f32 	%f67, [%rd28+4];
	mul.f32 	%f68, %f1, %f67;
	st.shared.f32 	[%r74+4], %f68;
	ld.global.f32 	%f69, [%rd28+8];
	mul.f32 	%f70, %f1, %f69;
	st.shared.f32 	[%r74+8], %f70;
	add.s32 	%r223, %r223, %r9;
	setp.lt.s32 	%p3, %r223, %r63;
	@%p3 bra 	$L__BB8_4;
$L__BB8_5:
	setp.ge.s32 	%p4, %r7, %r62;
	mul.lo.s32 	%r24, %r20, 3;
	add.s32 	%r25, %r24, 1;
	add.s32 	%r26, %r24, 2;
	@%p4 bra 	$L__BB8_8;
	mul.wide.u32 	%rd29, %r24, 4;
	add.s64 	%rd30, %rd4, %rd29;
	ld.global.f32 	%f2, [%rd30];
	mul.wide.u32 	%rd31, %r25, 4;
	add.s64 	%rd32, %rd4, %rd31;
	ld.global.f32 	%f3, [%rd32];
	mul.wide.u32 	%rd33, %r26, 4;
	add.s64 	%rd34, %rd4, %rd33;
	ld.global.f32 	%f4, [%rd34];
	mul.lo.s32 	%r27, %r222, %r62;
	mov.u32 	%r224, %r7;
$L__BB8_7:
	add.s32 	%r75, %r224, %r27;
	mul.wide.s32 	%rd35, %r75, 4;
	add.s64 	%rd36, %rd12, %rd35;
	ld.global.f32 	%f71, [%rd36];
	mul.f32 	%f72, %f2, %f71;
	add.s32 	%r76, %r224, %r10;
	mad.lo.s32 	%r77, %r76, 12, %r3;
	st.shared.f32 	[%r77], %f72;
	mul.f32 	%f73, %f3, %f71;
	st.shared.f32 	[%r77+4], %f73;
	mul.f32 	%f74, %f4, %f71;
	st.shared.f32 	[%r77+8], %f74;
	add.s32 	%r224, %r224, %r9;
	setp.lt.s32 	%p5, %r224, %r62;
	@%p5 bra 	$L__BB8_7;
$L__BB8_8:
	setp.ge.s32 	%p6, %r7, %r64;
	@%p6 bra 	$L__BB8_11;
	mul.wide.u32 	%rd37, %r24, 4;
	add.s64 	%rd38, %rd3, %rd37;
	ld.global.f32 	%f5, [%rd38];
	mul.wide.u32 	%rd39, %r25, 4;
	add.s64 	%rd40, %rd3, %rd39;
	ld.global.f32 	%f6, [%rd40];
	mul.wide.u32 	%rd41, %r26, 4;
	add.s64 	%rd42, %rd3, %rd41;
	ld.global.f32 	%f7, [%rd42];
	mul.lo.s32 	%r30, %r222, %r64;
	mov.u32 	%r225, %r7;
$L__BB8_10:
	add.s32 	%r78, %r225, %r30;
	mul.lo.s32 	%r79, %r78, 9;
	mul.wide.s32 	%rd43, %r79, 4;
	add.s64 	%rd44, %rd11, %rd43;
	ld.global.f32 	%f75, [%rd44];
	ld.global.f32 	%f76, [%rd44+4];
	mul.f32 	%f77, %f6, %f76;
	fma.rn.f32 	%f78, %f5, %f75, %f77;
	ld.global.f32 	%f79, [%rd44+8];
	fma.rn.f32 	%f80, %f7, %f79, %f78;
	add.s32 	%r80, %r225, %r11;
	mad.lo.s32 	%r81, %r80, 12, %r4;
	st.shared.f32 	[%r81], %f80;
	ld.global.f32 	%f81, [%rd44+12];
	ld.global.f32 	%f82, [%rd44+16];
	mul.f32 	%f83, %f6, %f82;
	fma.rn.f32 	%f84, %f5, %f81, %f83;
	ld.global.f32 	%f85, [%rd44+20];
	fma.rn.f32 	%f86, %f7, %f85, %f84;
	st.shared.f32 	[%r81+4], %f86;
	ld.global.f32 	%f87, [%rd44+24];
	ld.global.f32 	%f88, [%rd44+28];
	mul.f32 	%f89, %f6, %f88;
	fma.rn.f32 	%f90, %f5, %f87, %f89;
	ld.global.f32 	%f91, [%rd44+32];
	fma.rn.f32 	%f92, %f7, %f91, %f90;
	st.shared.f32 	[%r81+8], %f92;
	add.s32 	%r225, %r225, %r9;
	setp.lt.s32 	%p7, %r225, %r64;
	@%p7 bra 	$L__BB8_10;
$L__BB8_11:
	mul.lo.s32 	%r33, %r20, 9;
	mul.lo.s32 	%r82, %r20, 6;
	add.s32 	%r83, %r25, %r82;
	mul.wide.u32 	%rd45, %r83, 4;
	add.s64 	%rd46, %rd2, %rd45;
	ld.global.f32 	%f8, [%rd46];
	add.s32 	%r34, %r26, %r82;
	@%p2 bra 	$L__BB8_14;
	mul.wide.u32 	%rd47, %r33, 4;
	add.s64 	%rd48, %rd2, %rd47;
	ld.global.f32 	%f9, [%rd48];
	mul.wide.u32 	%rd49, %r34, 4;
	add.s64 	%rd50, %rd2, %rd49;
	ld.global.f32 	%f10, [%rd50];
	add.s32 	%r84, %r34, 1;
	mul.wide.u32 	%rd51, %r84, 4;
	add.s64 	%rd52, %rd2, %rd51;
	ld.global.f32 	%f11, [%rd52];
	add.s32 	%r85, %r34, 2;
	mul.wide.u32 	%rd53, %r85, 4;
	add.s64 	%rd54, %rd2, %rd53;
	ld.global.f32 	%f12, [%rd54];
	add.s32 	%r86, %r34, 3;
	mul.wide.u32 	%rd55, %r86, 4;
	add.s64 	%rd56, %rd2, %rd55;
	ld.global.f32 	%f13, [%rd56];
	add.s32 	%r87, %r34, 4;
	mul.wide.u32 	%rd57, %r87, 4;
	add.s64 	%rd58, %rd2, %rd57;
	ld.global.f32 	%f14, [%rd58];
	add.s32 	%r88, %r34, 5;
	mul.wide.u32 	%rd59, %r88, 4;
	add.s64 	%rd60, %rd2, %rd59;
	ld.global.f32 	%f15, [%rd60];
	add.s32 	%r89, %r34, 6;
	mul.wide.u32 	%rd61, %r89, 4;
	add.s64 	%rd62, %rd2, %rd61;
	ld.global.f32 	%f16, [%rd62];
	mul.lo.s32 	%r35, %r222, %r63;
	mov.u32 	%r226, %r7;
$L__BB8_13:
	add.s32 	%r90, %r226, %r35;
	mul.lo.s32 	%r91, %r90, 3;
	mul.wide.s32 	%rd63, %r91, 4;
	add.s64 	%rd64, %rd1, %rd63;
	ld.global.f32 	%f93, [%rd64];
	ld.global.f32 	%f94, [%rd64+4];
	mul.f32 	%f95, %f8, %f94;
	fma.rn.f32 	%f96, %f9, %f93, %f95;
	ld.global.f32 	%f97, [%rd64+8];
	fma.rn.f32 	%f98, %f10, %f97, %f96;
	add.s32 	%r92, %r226, %r8;
	mad.lo.s32 	%r93, %r92, 12, %r5;
	st.shared.f32 	[%r93], %f98;
	mul.f32 	%f99, %f12, %f94;
	fma.rn.f32 	%f100, %f11, %f93, %f99;
	fma.rn.f32 	%f101, %f13, %f97, %f100;
	st.shared.f32 	[%r93+4], %f101;
	mul.f32 	%f102, %f15, %f94;
	fma.rn.f32 	%f103, %f14, %f93, %f102;
	fma.rn.f32 	%f104, %f16, %f97, %f103;
	st.shared.f32 	[%r93+8], %f104;
	add.s32 	%r226, %r226, %r9;
	setp.lt.s32 	%p9, %r226, %r63;
	@%p9 bra 	$L__BB8_13;
$L__BB8_14:
	setp.ge.s32 	%p10, %r6, %r63;
	bar.sync 	0;
	@%p10 bra 	$L__BB8_31;
	mul.lo.s32 	%r38, %r222, %r63;
	mov.u32 	%r227, %r6;
$L__BB8_16:
	setp.ge.s32 	%p11, %r7, %r12;
	mov.f32 	%f252, 0f00000000;
	mov.f32 	%f253, %f252;
	mov.f32 	%f254, %f252;
	@%p11 bra 	$L__BB8_19;
	mad.lo.s32 	%r228, %r12, %r227, %r7;
	mov.f32 	%f254, 0f00000000;
	mov.u32 	%r229, %r17;
	mov.u32 	%r230, %r7;
	mov.f32 	%f253, %f254;
	mov.f32 	%f252, %f254;
$L__BB8_18:
	mul.wide.s32 	%rd65, %r228, 4;
	add.s64 	%rd66, %rd10, %rd65;
	ld.global.f32 	%f107, [%rd66];
	ld.shared.f32 	%f108, [%r229+-4];
	fma.rn.f32 	%f252, %f107, %f108, %f252;
	ld.shared.f32 	%f109, [%r229];
	fma.rn.f32 	%f253, %f107, %f109, %f253;
	ld.shared.f32 	%f110, [%r229+4];
	fma.rn.f32 	%f254, %f107, %f110, %f254;
	add.s32 	%r230, %r230, %r9;
	add.s32 	%r229, %r229, %r18;
	add.s32 	%r228, %r228, %r9;
	setp.lt.s32 	%p12, %r230, %r12;
	@%p12 bra 	$L__BB8_18;
$L__BB8_19:
	setp.ge.s32 	%p13, %r7, %r13;
	mov.b32 	%r94, %f252;
	shfl.sync.down.b32	%r95|%p14, %r94, 16, 31, -1;
	mov.b32 	%f112, %r95;
	add.f32 	%f113, %f252, %f112;
	mov.b32 	%r96, %f253;
	shfl.sync.down.b32	%r97|%p15, %r96, 16, 31, -1;
	mov.b32 	%f114, %r97;
	add.f32 	%f115, %f253, %f114;
	mov.b32 	%r98, %f254;
	shfl.sync.down.b32	%r99|%p16, %r98, 16, 31, -1;
	mov.b32 	%f116, %r99;
	add.f32 	%f117, %f254, %f116;
	mov.b32 	%r100, %f113;
	shfl.sync.down.b32	%r101|%p17, %r100, 8, 31, -1;
	mov.b32 	%f118, %r101;
	add.f32 	%f119, %f113, %f118;
	mov.b32 	%r102, %f115;
	shfl.sync.down.b32	%r103|%p18, %r102, 8, 31, -1;
	mov.b32 	%f120, %r103;
	add.f32 	%f121, %f115, %f120;
	mov.b32 	%r104, %f117;
	shfl.sync.down.b32	%r105|%p19, %r104, 8, 31, -1;
	mov.b32 	%f122, %r105;
	add.f32 	%f123, %f117, %f122;
	mov.b32 	%r106, %f119;
	shfl.sync.down.b32	%r107|%p20, %r106, 4, 31, -1;
	mov.b32 	%f124, %r107;
	add.f32 	%f125, %f119, %f124;
	mov.b32 	%r108, %f121;
	shfl.sync.down.b32	%r109|%p21, %r108, 4, 31, -1;
	mov.b32 	%f126, %r109;
	add.f32 	%f127, %f121, %f126;
	mov.b32 	%r110, %f123;
	shfl.sync.down.b32	%r111|%p22, %r110, 4, 31, -1;
	mov.b32 	%f128, %r111;
	add.f32 	%f129, %f123, %f128;
	mov.b32 	%r112, %f125;
	shfl.sync.down.b32	%r113|%p23, %r112, 2, 31, -1;
	mov.b32 	%f130, %r113;
	add.f32 	%f131, %f125, %f130;
	mov.b32 	%r114, %f127;
	shfl.sync.down.b32	%r115|%p24, %r114, 2, 31, -1;
	mov.b32 	%f132, %r115;
	add.f32 	%f133, %f127, %f132;
	mov.b32 	%r116, %f129;
	shfl.sync.down.b32	%r117|%p25, %r116, 2, 31, -1;
	mov.b32 	%f134, %r117;
	add.f32 	%f135, %f129, %f134;
	mov.b32 	%r118, %f131;
	shfl.sync.down.b32	%r119|%p26, %r118, 1, 31, -1;
	mov.b32 	%f136, %r119;
	add.f32 	%f26, %f131, %f136;
	mov.b32 	%r120, %f133;
	shfl.sync.down.b32	%r121|%p27, %r120, 1, 31, -1;
	mov.b32 	%f137, %r121;
	add.f32 	%f27, %f133, %f137;
	mov.b32 	%r122, %f135;
	shfl.sync.down.b32	%r123|%p28, %r122, 1, 31, -1;
	mov.b32 	%f138, %r123;
	add.f32 	%f28, %f135, %f138;
	mov.f32 	%f258, 0f00000000;
	mov.f32 	%f259, %f258;
	mov.f32 	%f260, %f258;
	@%p13 bra 	$L__BB8_22;
	mul.lo.s32 	%r47, %r13, %r227;
	mov.f32 	%f260, 0f00000000;
	mov.u32 	%r231, %r7;
	mov.f32 	%f259, %f260;
	mov.f32 	%f258, %f260;
$L__BB8_21:
	add.s32 	%r124, %r231, %r47;
	mul.wide.s32 	%rd67, %r124, 4;
	add.s64 	%rd68, %rd9, %rd67;
	ld.global.f32 	%f140, [%rd68];
	mad.lo.s32 	%r125, %r231, 12, %r3;
	ld.shared.f32 	%f141, [%r125];
	fma.rn.f32 	%f258, %f140, %f141, %f258;
	ld.shared.f32 	%f142, [%r125+4];
	fma.rn.f32 	%f259, %f140, %f142, %f259;
	ld.shared.f32 	%f143, [%r125+8];
	fma.rn.f32 	%f260, %f140, %f143, %f260;
	add.s32 	%r231, %r231, %r9;
	setp.lt.s32 	%p29, %r231, %r13;
	@%p29 bra 	$L__BB8_21;
$L__BB8_22:
	setp.ge.s32 	%p30, %r7, %r14;
	mov.b32 	%r126, %f258;
	shfl.sync.down.b32	%r127|%p31, %r126, 16, 31, -1;
	mov.b32 	%f145, %r127;
	add.f32 	%f146, %f258, %f145;
	mov.b32 	%r128, %f259;
	shfl.sync.down.b32	%r129|%p32, %r128, 16, 31, -1;
	mov.b32 	%f147, %r129;
	add.f32 	%f148, %f259, %f147;
	mov.b32 	%r130, %f260;
	shfl.sync.down.b32	%r131|%p33, %r130, 16, 31, -1;
	mov.b32 	%f149, %r131;
	add.f32 	%f150, %f260, %f149;
	mov.b32 	%r132, %f146;
	shfl.sync.down.b32	%r133|%p34, %r132, 8, 31, -1;
	mov.b32 	%f151, %r133;
	add.f32 	%f152, %f146, %f151;
	mov.b32 	%r134, %f148;
	shfl.sync.down.b32	%r135|%p35, %r134, 8, 31, -1;
	mov.b32 	%f153, %r135;
	add.f32 	%f154, %f148, %f153;
	mov.b32 	%r136, %f150;
	shfl.sync.down.b32	%r137|%p36, %r136, 8, 31, -1;
	mov.b32 	%f155, %r137;
	add.f32 	%f156, %f150, %f155;
	mov.b32 	%r138, %f152;
	shfl.sync.down.b32	%r139|%p37, %r138, 4, 31, -1;
	mov.b32 	%f157, %r139;
	add.f32 	%f158, %f152, %f157;
	mov.b32 	%r140, %f154;
	shfl.sync.down.b32	%r141|%p38, %r140, 4, 31, -1;
	mov.b32 	%f159, %r141;
	add.f32 	%f160, %f154, %f159;
	mov.b32 	%r142, %f156;
	shfl.sync.down.b32	%r143|%p39, %r142, 4, 31, -1;
	mov.b32 	%f161, %r143;
	add.f32 	%f162, %f156, %f161;
	mov.b32 	%r144, %f158;
	shfl.sync.down.b32	%r145|%p40, %r144, 2, 31, -1;
	mov.b32 	%f163, %r145;
	add.f32 	%f164, %f158, %f163;
	mov.b32 	%r146, %f160;
	shfl.sync.down.b32	%r147|%p41, %r146, 2, 31, -1;
	mov.b32 	%f165, %r147;
	add.f32 	%f166, %f160, %f165;
	mov.b32 	%r148, %f162;
	shfl.sync.down.b32	%r149|%p42, %r148, 2, 31, -1;
	mov.b32 	%f167, %r149;
	add.f32 	%f168, %f162, %f167;
	mov.b32 	%r150, %f164;
	shfl.sync.down.b32	%r151|%p43, %r150, 1, 31, -1;
	mov.b32 	%f169, %r151;
	add.f32 	%f170, %f164, %f169;
	mov.b32 	%r152, %f166;
	shfl.sync.down.b32	%r153|%p44, %r152, 1, 31, -1;
	mov.b32 	%f171, %r153;
	add.f32 	%f172, %f166, %f171;
	mov.b32 	%r154, %f168;
	shfl.sync.down.b32	%r155|%p45, %r154, 1, 31, -1;
	mov.b32 	%f173, %r155;
	add.f32 	%f174, %f168, %f173;
	add.f32 	%f175, %f26, 0f00000000;
	add.f32 	%f38, %f175, %f170;
	add.f32 	%f176, %f27, 0f00000000;
	add.f32 	%f39, %f176, %f172;
	add.f32 	%f177, %f28, 0f00000000;
	add.f32 	%f40, %f177, %f174;
	mov.f32 	%f264, 0f00000000;
	mov.f32 	%f265, %f264;
	mov.f32 	%f266, %f264;
	@%p30 bra 	$L__BB8_25;
	mul.lo.s32 	%r50, %r14, %r227;
	mov.f32 	%f266, 0f00000000;
	mov.u32 	%r232, %r7;
	mov.f32 	%f265, %f266;
	mov.f32 	%f264, %f266;
$L__BB8_24:
	add.s32 	%r156, %r232, %r50;
	mul.wide.s32 	%rd69, %r156, 4;
	add.s64 	%rd70, %rd8, %rd69;
	ld.global.f32 	%f179, [%rd70];
	mad.lo.s32 	%r157, %r232, 12, %r4;
	ld.shared.f32 	%f180, [%r157];
	fma.rn.f32 	%f264, %f179, %f180, %f264;
	ld.shared.f32 	%f181, [%r157+4];
	fma.rn.f32 	%f265, %f179, %f181, %f265;
	ld.shared.f32 	%f182, [%r157+8];
	fma.rn.f32 	%f266, %f179, %f182, %f266;
	add.s32 	%r232, %r232, %r9;
	setp.lt.s32 	%p46, %r232, %r14;
	@%p46 bra 	$L__BB8_24;
$L__BB8_25:
	setp.ge.s32 	%p47, %r7, %r12;
	mov.b32 	%r158, %f264;
	shfl.sync.down.b32	%r159|%p48, %r158, 16, 31, -1;
	mov.b32 	%f184, %r159;
	add.f32 	%f185, %f264, %f184;
	mov.b32 	%r160, %f265;
	shfl.sync.down.b32	%r161|%p49, %r160, 16, 31, -1;
	mov.b32 	%f186, %r161;
	add.f32 	%f187, %f265, %f186;
	mov.b32 	%r162, %f266;
	shfl.sync.down.b32	%r163|%p50, %r162, 16, 31, -1;
	mov.b32 	%f188, %r163;
	add.f32 	%f189, %f266, %f188;
	mov.b32 	%r164, %f185;
	shfl.sync.down.b32	%r165|%p51, %r164, 8, 31, -1;
	mov.b32 	%f190, %r165;
	add.f32 	%f191, %f185, %f190;
	mov.b32 	%r166, %f187;
	shfl.sync.down.b32	%r167|%p52, %r166, 8, 31, -1;
	mov.b32 	%f192, %r167;
	add.f32 	%f193, %f187, %f192;
	mov.b32 	%r168, %f189;
	shfl.sync.down.b32	%r169|%p53, %r168, 8, 31, -1;
	mov.b32 	%f194, %r169;
	add.f32 	%f195, %f189, %f194;
	mov.b32 	%r170, %f191;
	shfl.sync.down.b32	%r171|%p54, %r170, 4, 31, -1;
	mov.b32 	%f196, %r171;
	add.f32 	%f197, %f191, %f196;
	mov.b32 	%r172, %f193;
	shfl.sync.down.b32	%r173|%p55, %r172, 4, 31, -1;
	mov.b32 	%f198, %r173;
	add.f32 	%f199, %f193, %f198;
	mov.b32 	%r174, %f195;
	shfl.sync.down.b32	%r175|%p56, %r174, 4, 31, -1;
	mov.b32 	%f200, %r175;
	add.f32 	%f201, %f195, %f200;
	mov.b32 	%r176, %f197;
	shfl.sync.down.b32	%r177|%p57, %r176, 2, 31, -1;
	mov.b32 	%f202, %r177;
	add.f32 	%f203, %f197, %f202;
	mov.b32 	%r178, %f199;
	shfl.sync.down.b32	%r179|%p58, %r178, 2, 31, -1;
	mov.b32 	%f204, %r179;
	add.f32 	%f205, %f199, %f204;
	mov.b32 	%r180, %f201;
	shfl.sync.down.b32	%r181|%p59, %r180, 2, 31, -1;
	mov.b32 	%f206, %r181;
	add.f32 	%f207, %f201, %f206;
	mov.b32 	%r182, %f203;
	shfl.sync.down.b32	%r183|%p60, %r182, 1, 31, -1;
	mov.b32 	%f208, %r183;
	add.f32 	%f209, %f203, %f208;
	mov.b32 	%r184, %f205;
	shfl.sync.down.b32	%r185|%p61, %r184, 1, 31, -1;
	mov.b32 	%f210, %r185;
	add.f32 	%f211, %f205, %f210;
	mov.b32 	%r186, %f207;
	shfl.sync.down.b32	%r187|%p62, %r186, 1, 31, -1;
	mov.b32 	%f212, %r187;
	add.f32 	%f213, %f207, %f212;
	add.f32 	%f50, %f38, %f209;
	add.f32 	%f51, %f39, %f211;
	add.f32 	%f52, %f40, %f213;
	mov.f32 	%f270, 0f00000000;
	mov.f32 	%f271, %f270;
	mov.f32 	%f272, %f270;
	@%p47 bra 	$L__BB8_28;
	mul.lo.s32 	%r53, %r12, %r227;
	mov.f32 	%f272, 0f00000000;
	mov.u32 	%r233, %r7;
	mov.f32 	%f271, %f272;
	mov.f32 	%f270, %f272;
$L__BB8_27:
	add.s32 	%r188, %r233, %r53;
	mul.wide.s32 	%rd71, %r188, 4;
	add.s64 	%rd72, %rd7, %rd71;
	ld.global.f32 	%f215, [%rd72];
	mad.lo.s32 	%r189, %r233, 12, %r5;
	ld.shared.f32 	%f216, [%r189];
	fma.rn.f32 	%f270, %f215, %f216, %f270;
	ld.shared.f32 	%f217, [%r189+4];
	fma.rn.f32 	%f271, %f215, %f217, %f271;
	ld.shared.f32 	%f218, [%r189+8];
	fma.rn.f32 	%f272, %f215, %f218, %f272;
	add.s32 	%r233, %r233, %r9;
	setp.lt.s32 	%p63, %r233, %r12;
	@%p63 bra 	$L__BB8_27;
$L__BB8_28:
	setp.ne.s32 	%p64, %r7, 0;
	mov.b32 	%r190, %f270;
	shfl.sync.down.b32	%r191|%p65, %r190, 16, 31, -1;
	mov.b32 	%f219, %r191;
	add.f32 	%f220, %f270, %f219;
	mov.b32 	%r192, %f271;
	shfl.sync.down.b32	%r193|%p66, %r192, 16, 31, -1;
	mov.b32 	%f221, %r193;
	add.f32 	%f222, %f271, %f221;
	mov.b32 	%r194, %f272;
	shfl.sync.down.b32	%r195|%p67, %r194, 16, 31, -1;
	mov.b32 	%f223, %r195;
	add.f32 	%f224, %f272, %f223;
	mov.b32 	%r196, %f220;
	shfl.sync.down.b32	%r197|%p68, %r196, 8, 31, -1;
	mov.b32 	%f225, %r197;
	add.f32 	%f226, %f220, %f225;
	mov.b32 	%r198, %f222;
	shfl.sync.down.b32	%r199|%p69, %r198, 8, 31, -1;
	mov.b32 	%f227, %r199;
	add.f32 	%f228, %f222, %f227;
	mov.b32 	%r200, %f224;
	shfl.sync.down.b32	%r201|%p70, %r200, 8, 31, -1;
	mov.b32 	%f229, %r201;
	add.f32 	%f230, %f224, %f229;
	mov.b32 	%r202, %f226;
	shfl.sync.down.b32	%r203|%p71, %r202, 4, 31, -1;
	mov.b32 	%f231, %r203;
	add.f32 	%f232, %f226, %f231;
	mov.b32 	%r204, %f228;
	shfl.sync.down.b32	%r205|%p72, %r204, 4, 31, -1;
	mov.b32 	%f233, %r205;
	add.f32 	%f234, %f228, %f233;
	mov.b32 	%r206, %f230;
	shfl.sync.down.b32	%r207|%p73, %r206, 4, 31, -1;
	mov.b32 	%f235, %r207;
	add.f32 	%f236, %f230, %f235;
	mov.b32 	%r208, %f232;
	shfl.sync.down.b32	%r209|%p74, %r208, 2, 31, -1;
	mov.b32 	%f237, %r209;
	add.f32 	%f238, %f232, %f237;
	mov.b32 	%r210, %f234;
	shfl.sync.down.b32	%r211|%p75, %r210, 2, 31, -1;
	mov.b32 	%f239, %r211;
	add.f32 	%f240, %f234, %f239;
	mov.b32 	%r212, %f236;
	shfl.sync.down.b32	%r213|%p76, %r212, 2, 31, -1;
	mov.b32 	%f241, %r213;
	add.f32 	%f242, %f236, %f241;
	mov.b32 	%r214, %f238;
	shfl.sync.down.b32	%r215|%p77, %r214, 1, 31, -1;
	mov.b32 	%f243, %r215;
	add.f32 	%f244, %f238, %f243;
	mov.b32 	%r216, %f240;
	shfl.sync.down.b32	%r217|%p78, %r216, 1, 31, -1;
	mov.b32 	%f245, %r217;
	add.f32 	%f246, %f240, %f245;
	mov.b32 	%r218, %f242;
	shfl.sync.down.b32	%r219|%p79, %r218, 1, 31, -1;
	mov.b32 	%f247, %r219;
	add.f32 	%f248, %f242, %f247;
	add.f32 	%f62, %f50, %f244;
	add.f32 	%f63, %f51, %f246;
	add.f32 	%f64, %f52, %f248;
	@%p64 bra 	$L__BB8_30;
	add.s32 	%r220, %r227, %r38;
	mul.lo.s32 	%r221, %r220, 3;
	mul.wide.s32 	%rd73, %r221, 4;
	add.s64 	%rd74, %rd6, %rd73;
	st.global.f32 	[%rd74], %f62;
	st.global.f32 	[%rd74+4], %f63;
	st.global.f32 	[%rd74+8], %f64;
$L__BB8_30:
	add.s32 	%r227, %r227, %r15;
	setp.lt.s32 	%p80, %r227, %r63;
	@%p80 bra 	$L__BB8_16;
$L__BB8_31:
	add.s32 	%r222, %r222, %r16;
	setp.lt.s32 	%p81, %r222, %r60;
	@%p81 bra 	$L__BB8_2;
$L__BB8_32:
	ret;

}
	// .globl	_Z22ant16_o1_backward_kerniiiiiiPKfS0_S0_S0_S0_S0_S0_S0_S0_PfS1_S1_
.visible .entry _Z22ant16_o1_backward_kerniiiiiiPKfS0_S0_S0_S0_S0_S0_S0_S0_PfS1_S1_(
	.param .u32 _Z22ant16_o1_backward_kerniiiiiiPKfS0_S0_S0_S0_S0_S0_S0_S0_PfS1_S1__param_0,
	.param .u32 _Z22ant16_o1_backward_kerniiiiiiPKfS0_S0_S0_S0_S0_S0_S0_S0_PfS1_S1__param_1,
	.param .u32 _Z22ant16_o1_backward_kerniiiiiiPKfS0_S0_S0_S0_S0_S0_S0_S0_PfS1_S1__param_2,
	.param .u32 _Z22ant16_o1_backward_kerniiiiiiPKfS0_S0_S0_S0_S0_S0_S0_S0_PfS1_S1__param_3,
	.param .u32 _Z22ant16_o1_backward_kerniiiiiiPKfS0_S0_S0_S0_S0_S0_S0_S0_PfS1_S1__param_4,
	.param .u32 _Z22ant16_o1_backward_kerniiiiiiPKfS0_S0_S0_S0_S0_S0_S0_S0_PfS1_S1__param_5,
	.param .u64 .ptr .align 1 _Z22ant16_o1_backward_kerniiiiiiPKfS0_S0_S0_S0_S0_S0_S0_S0_PfS1_S1__param_6,
	.param .u64 .ptr .align 1 _Z22ant16_o1_backward_kerniiiiiiPKfS0_S0_S0_S0_S0_S0_S0_S0_PfS1_S1__param_7,
	.param .u64 .ptr .align 1 _Z22ant16_o1_backward_kerniiiiiiPKfS0_S0_S0_S0_S0_S0_S0_S0_PfS1_S1__param_8,
	.param .u64 .ptr .align 1 _Z22ant16_o1_backward_kerniiiiiiPKfS0_S0_S0_S0_S0_S0_S0_S0_PfS1_S1__param_9,
	.param .u64 .ptr .align 1 _Z22ant16_o1_backward_kerniiiiiiPKfS0_S0_S0_S0_S0_S0_S0_S0_PfS1_S1__param_10,
	.param .u64 .ptr .align 1 _Z22ant16_o1_backward_kerniiiiiiPKfS0_S0_S0_S0_S0_S0_S0_S0_PfS1_S1__param_11,
	.param .u64 .ptr .align 1 _Z22ant16_o1_backward_kerniiiiiiPKfS0_S0_S0_S0_S0_S0_S0_S0_PfS1_S1__param_12,
	.param .u64 .ptr .align 1 _Z22ant16_o1_backward_kerniiiiiiPKfS0_S0_S0_S0_S0_S0_S0_S0_PfS1_S1__param_13,
	.param .u64 .ptr .align 1 _Z22ant16_o1_backward_kerniiiiiiPKfS0_S0_S0_S0_S0_S0_S0_S0_PfS1_S1__param_14,
	.param .u64 .ptr .align 1 _Z22ant16_o1_backward_kerniiiiiiPKfS0_S0_S0_S0_S0_S0_S0_S0_PfS1_S1__param_15,
	.param .u64 .ptr .align 1 _Z22ant16_o1_backward_kerniiiiiiPKfS0_S0_S0_S0_S0_S0_S0_S0_PfS1_S1__param_16,
	.param .u64 .ptr .align 1 _Z22ant16_o1_backward_kerniiiiiiPKfS0_S0_S0_S0_S0_S0_S0_S0_PfS1_S1__param_17
)
{
	.reg .pred 	%p<123>;
	.reg .b32 	%r<323>;
	.reg .b32 	%f<409>;
	.reg .b64 	%rd<91>;

	ld.param.u32 	%r75, [_Z22ant16_o1_backward_kerniiiiiiPKfS0_S0_S0_S0_S0_S0_S0_S0_PfS1_S1__param_0];
	ld.param.u32 	%r70, [_Z22ant16_o1_backward_kerniiiiiiPKfS0_S0_S0_S0_S0_S0_S0_S0_PfS1_S1__param_1];
	ld.param.u32 	%r71, [_Z22ant16_o1_backward_kerniiiiiiPKfS0_S0_S0_S0_S0_S0_S0_S0_PfS1_S1__param_2];
	ld.param.u32 	%r72, [_Z22ant16_o1_backward_kerniiiiiiPKfS0_S0_S0_S0_S0_S0_S0_S0_PfS1_S1__param_3];
	ld.param.u32 	%r73, [_Z22ant16_o1_backward_kerniiiiiiPKfS0_S0_S0_S0_S0_S0_S0_S0_PfS1_S1__param_4];
	ld.param.u32 	%r74, [_Z22ant16_o1_backward_kerniiiiiiPKfS0_S0_S0_S0_S0_S0_S0_S0_PfS1_S1__param_5];
	ld.param.u64 	%rd18, [_Z22ant16_o1_backward_kerniiiiiiPKfS0_S0_S0_S0_S0_S0_S0_S0_PfS1_S1__param_6];
	ld.param.u64 	%rd19, [_Z22ant16_o1_backward_kerniiiiiiPKfS0_S0_S0_S0_S0_S0_S0_S0_PfS1_S1__param_15];
	cvta.to.global.u64 	%rd1, %rd18;
	cvta.to.global.u64 	%rd2, %rd19;
	mul.lo.s32 	%r1, %r75, 12;
	shl.b32 	%r2, %r75, 2;
	mul.lo.s32 	%r3, %r75, 36;
	mov.u32 	%r304, %ctaid.x;
	setp.ge.s32 	%p1, %r304, %r70;
	@%p1 bra 	$L__BB9_37;
	ld.param.u64 	%rd87, [_Z22ant16_o1_backward_kerniiiiiiPKfS0_S0_S0_S0_S0_S0_S0_S0_PfS1_S1__param_13];
	ld.param.u64 	%rd85, [_Z22ant16_o1_backward_kerniiiiiiPKfS0_S0_S0_S0_S0_S0_S0_S0_PfS1_S1__param_11];
	ld.param.u64 	%rd83, [_Z22ant16_o1_backward_kerniiiiiiPKfS0_S0_S0_S0_S0_S0_S0_S0_PfS1_S1__param_9];
	ld.param.u64 	%rd81, [_Z22ant16_o1_backward_kerniiiiiiPKfS0_S0_S0_S0_S0_S0_S0_S0_PfS1_S1__param_7];
	mov.u32 	%r76, s;
	add.s32 	%r5, %r76, %r1;
	add.s32 	%r6, %r5, %r2;
	add.s32 	%r7, %r6, %r3;
	mov.u32 	%r8, %tid.y;
	mov.u32 	%r9, %tid.x;
	mul.lo.s32 	%r10, %r73, %r8;
	mov.u32 	%r11, %ntid.x;
	mov.u32 	%r12, %ntid.y;
	shl.b32 	%r13, %r11, 2;
	mul.lo.s32 	%r14, %r9, %r71;
	mul.lo.s32 	%r77, %r11, %r72;
	mul.lo.s32 	%r15, %r77, %r71;
	cvta.to.global.u64 	%rd3, %rd85;
	cvta.to.global.u64 	%rd4, %rd87;
	cvta.to.global.u64 	%rd5, %rd81;
	cvta.to.global.u64 	%rd6, %rd83;
$L__BB9_2:
	setp.ge.s32 	%p2, %r9, %r73;
	mad.lo.s32 	%r17, %r304, %r71, %r8;
	@%p2 bra 	$L__BB9_5;
	ld.param.u64 	%rd82, [_Z22ant16_o1_backward_kerniiiiiiPKfS0_S0_S0_S0_S0_S0_S0_S0_PfS1_S1__param_8];
	cvta.to.global.u64 	%rd20, %rd82;
	mul.wide.u32 	%rd21, %r17, 4;
	add.s64 	%rd22, %rd20, %rd21;
	ld.global.f32 	%f1, [%rd22];
	mul.lo.s32 	%r18, %r304, %r73;
	mov.u32 	%r305, %r9;
$L__BB9_4:
	add.s32 	%r78, %r305, %r18;
	mul.lo.s32 	%r79, %r78, 3;
	mul.wide.s32 	%rd23, %r79, 4;
	add.s64 	%rd24, %rd1, %rd23;
	ld.global.f32 	%f113, [%rd24];
	mul.f32 	%f114, %f1, %f113;
	add.s32 	%r80, %r305, %r10;
	mov.u32 	%r81, s;
	mad.lo.s32 	%r82, %r80, 12, %r81;
	st.shared.f32 	[%r82], %f114;
	ld.global.f32 	%f115, [%rd24+4];
	mul.f32 	%f116, %f1, %f115;
	st.shared.f32 	[%r82+4], %f116;
	ld.global.f32 	%f117, [%rd24+8];
	mul.f32 	%f118, %f1, %f117;
	st.shared.f32 	[%r82+8], %f118;
	add.s32 	%r305, %r305, %r11;
	setp.lt.s32 	%p3, %r305, %r73;
	@%p3 bra 	$L__BB9_4;
$L__BB9_5:
	mul.lo.s32 	%r21, %r17, 3;
	add.s32 	%r22, %r21, 1;
	add.s32 	%r23, %r21, 2;
	@%p2 bra 	$L__BB9_8;
	ld.param.u64 	%rd84, [_Z22ant16_o1_backward_kerniiiiiiPKfS0_S0_S0_S0_S0_S0_S0_S0_PfS1_S1__param_10];
	cvta.to.global.u64 	%rd25, %rd84;
	mul.wide.u32 	%rd26, %r21, 4;
	add.s64 	%rd27, %rd25, %rd26;
	ld.global.f32 	%f2, [%rd27];
	mul.wide.u32 	%rd28, %r22, 4;
	add.s64 	%rd29, %rd25, %rd28;
	ld.global.f32 	%f3, [%rd29];
	mul.wide.u32 	%rd30, %r23, 4;
	add.s64 	%rd31, %rd25, %rd30;
	ld.global.f32 	%f4, [%rd31];
	mul.lo.s32 	%r24, %r304, %r73;
	mov.u32 	%r306, %r9;
$L__BB9_7:
	add.s32 	%r83, %r306, %r24;
	mul.lo.s32 	%r84, %r83, 3;
	mul.wide.s32 	%rd32, %r84, 4;
	add.s64 	%rd33, %rd1, %rd32;
	ld.global.f32 	%f119, [%rd33];
	ld.global.f32 	%f120, [%rd33+4];
	mul.f32 	%f121, %f3, %f120;
	fma.rn.f32 	%f122, %f2, %f119, %f121;
	ld.global.f32 	%f123, [%rd33+8];
	fma.rn.f32 	%f124, %f4, %f123, %f122;
	add.s32 	%r85, %r306, %r10;
	shl.b32 	%r86, %r85, 2;
	add.s32 	%r87, %r5, %r86;
	st.shared.f32 	[%r87], %f124;
	add.s32 	%r306, %r306, %r11;
	setp.lt.s32 	%p5, %r306, %r73;
	@%p5 bra 	$L__BB9_7;
$L__BB9_8:
	setp.ge.s32 	%p6, %r9, %r73;
	@%p6 bra 	$L__BB9_11;
	ld.param.u64 	%rd86, [_Z22ant16_o1_backward_kerniiiiiiPKfS0_S0_S0_S0_S0_S0_S0_S0_PfS1_S1__param_12];
	cvta.to.global.u64 	%rd34, %rd86;
	mul.wide.u32 	%rd35, %r21, 4;
	add.s64 	%rd36, %rd34, %rd35;
	ld.global.f32 	%f5, [%rd36];
	add.s32 	%r88, %r21, 1;
	mul.wide.u32 	%rd37, %r88, 4;
	add.s64 	%rd38, %rd34, %rd37;
	ld.global.f32 	%f6, [%rd38];
	add.s32 	%r89, %r21, 2;
	mul.wide.u32 	%rd39, %r89, 4;
	add.s64 	%rd40, %rd34, %rd39;
	ld.global.f32 	%f7, [%rd40];
	mul.lo.s32 	%r27, %r304, %r73;
	mov.u32 	%r307, %r9;
$L__BB9_10:
	add.s32 	%r90, %r307, %r27;
	mul.lo.s32 	%r91, %r90, 3;
	mul.wide.s32 	%rd41, %r91, 4;
	add.s64 	%rd42, %rd1, %rd41;
	ld.global.f32 	%f125, [%rd42];
	mul.f32 	%f126, %f5, %f125;
	add.s32 	%r92, %r307, %r10;
	mad.lo.s32 	%r93, %r92, 36, %r6;
	st.shared.f32 	[%r93], %f126;
	mul.f32 	%f127, %f6, %f125;
	st.shared.f32 	[%r93+4], %f127;
	mul.f32 	%f128, %f7, %f125;
	st.shared.f32 	[%r93+8], %f128;
	ld.global.f32 	%f129, [%rd42+4];
	mul.f32 	%f130, %f5, %f129;
	st.shared.f32 	[%r93+12], %f130;
	mul.f32 	%f131, %f6, %f129;
	st.shared.f32 	[%r93+16], %f131;
	mul.f32 	%f132, %f7, %f129;
	st.shared.f32 	[%r93+20], %f132;
	ld.global.f32 	%f133, [%rd42+8];
	mul.f32 	%f134, %f5, %f133;
	st.shared.f32 	[%r93+24], %f134;
	mul.f32 	%f135, %f6, %f133;
	st.shared.f32 	[%r93+28], %f135;
	mul.f32 	%f136, %f7, %f133;
	st.shared.f32 	[%r93+32], %f136;
	add.s32 	%r307, %r307, %r11;
	setp.lt.s32 	%p7, %r307, %r73;
	@%p7 bra 	$L__BB9_10;
$L__BB9_11:
	ld.param.u64 	%rd88, [_Z22ant16_o1_backward_kerniiiiiiPKfS0_S0_S0_S0_S0_S0_S0_S0_PfS1_S1__param_14];
	mul.lo.s32 	%r30, %r17, 9;
	mul.lo.s32 	%r94, %r17, 6;
	mad.lo.s32 	%r95, %r17, 3, %r94;
	add.s32 	%r96, %r95, 1;
	cvta.to.global.u64 	%rd7, %rd88;
	mul.wide.u32 	%rd43, %r96, 4;
	add.s64 	%rd44, %rd7, %rd43;
	ld.global.f32 	%f8, [%rd44];
	add.s32 	%r31, %r95, 2;
	@%p6 bra 	$L__BB9_14;
	mul.wide.u32 	%rd45, %r30, 4;
	add.s64 	%rd46, %rd7, %rd45;
	ld.global.f32 	%f9, [%rd46];
	mul.wide.u32 	%rd47, %r31, 4;
	add.s64 	%rd48, %rd7, %rd47;
	ld.global.f32 	%f10, [%rd48];
	add.s32 	%r97, %r31, 1;
	mul.wide.u32 	%rd49, %r97, 4;
	add.s64 	%rd50, %rd7, %rd49;
	ld.global.f32 	%f11, [%rd50];
	add.s32 	%r98, %r31, 2;
	mul.wide.u32 	%rd51, %r98, 4;
	add.s64 	%rd52, %rd7, %rd51;
	ld.global.f32 	%f12, [%rd52];
	add.s32 	%r99, %r31, 3;
	mul.wide.u32 	%rd53, %r99, 4;
	add.s64 	%rd54, %rd7, %rd53;
	ld.global.f32 	%f13, [%rd54];
	add.s32 	%r100, %r31, 4;
	mul.wide.u32 	%rd55, %r100, 4;
	add.s64 	%rd56, %rd7, %rd55;
	ld.global.f32 	%f14, [%rd56];
	add.s32 	%r101, %r31, 5;
	mul.wide.u32 	%rd57, %r101, 4;
	add.s64 	%rd58, %rd7, %rd57;
	ld.global.f32 	%f15, [%rd58];
	add.s32 	%r102, %r31, 6;
	mul.wide.u32 	%rd59, %r102, 4;
	add.s64 	%rd60, %rd7, %rd59;
	ld.global.f32 	%f16, [%rd60];
	mul.lo.s32 	%r32, %r304, %r73;
	mov.u32 	%r308, %r9;
$L__BB9_13:
	add.s32 	%r103, %r308, %r32;
	mul.lo.s32 	%r104, %r103, 3;
	mul.wide.s32 	%rd61, %r104, 4;
	add.s64 	%rd62, %rd1, %rd61;
	ld.global.f32 	%f137, [%rd62];
	ld.global.f32 	%f138, [%rd62+4];
	mul.f32 	%f139, %f11, %f138;
	fma.rn.f32 	%f140, %f9, %f137, %f139;
	ld.global.f32 	%f141, [%rd62+8];
	fma.rn.f32 	%f142, %f14, %f141, %f140;
	add.s32 	%r105, %r308, %r10;
	mad.lo.s32 	%r106, %r105, 12, %r7;
	st.shared.f32 	[%r106], %f142;
	mul.f32 	%f143, %f12, %f138;
	fma.rn.f32 	%f144, %f8, %f137, %f143;
	fma.rn.f32 	%f145, %f15, %f141, %f144;
	st.shared.f32 	[%r106+4], %f145;
	mul.f32 	%f146, %f13, %f138;
	fma.rn.f32 	%f147, %f10, %f137, %f146;
	fma.rn.f32 	%f148, %f16, %f141, %f147;
	st.shared.f32 	[%r106+8], %f148;
	add.s32 	%r308, %r308, %r11;
	setp.lt.s32 	%p9, %r308, %r73;
	@%p9 bra 	$L__BB9_13;
$L__BB9_14:
	setp.ge.s32 	%p10, %r8, %r72;
	bar.sync 	0;
	@%p10 bra 	$L__BB9_25;
	setp.gt.s32 	%p11, %r71, 0;
	mul.lo.s32 	%r35, %r304, %r72;
	mov.u32 	%r314, %r8;
	@%p11 bra 	$L__BB9_16;
	bra.uni 	$L__BB9_38;
$L__BB9_16:
	mov.u32 	%r309, %r8;
$L__BB9_17:
	mov.f32 	%f348, 0f00000000;
	mov.b32 	%r310, 0;
$L__BB9_18:
	setp.lt.s32 	%p19, %r9, %r73;
	@%p19 bra 	$L__BB9_19;
	bra.uni 	$L__BB9_21;
$L__BB9_19:
	mad.lo.s32 	%r119, %r310, %r73, %r9;
	shl.b32 	%r120, %r119, 2;
	add.s32 	%r312, %r5, %r120;
	add.s32 	%r121, %r14, %r310;
	mad.lo.s32 	%r311, %r72, %r121, %r309;
	mov.u32 	%r313, %r9;
$L__BB9_20:
	mul.wide.s32 	%rd65, %r311, 4;
	add.s64 	%rd66, %rd6, %rd65;
	ld.global.f32 	%f160, [%rd66];
	ld.shared.f32 	%f161, [%r312];
	fma.rn.f32 	%f348, %f160, %f161, %f348;
	add.s32 	%r313, %r313, %r11;
	add.s32 	%r312, %r312, %r13;
	add.s32 	%r311, %r311, %r15;
	setp.lt.s32 	%p20, %r313, %r73;
	@%p20 bra 	$L__BB9_20;
$L__BB9_21:
	add.s32 	%r310, %r310, 1;
	setp.eq.s32 	%p21, %r310, %r71;
	@%p21 bra 	$L__BB9_22;
	bra.uni 	$L__BB9_18;
$L__BB9_22:
	setp.eq.s32 	%p22, %r9, 0;
	mov.b32 	%r122, %f348;
	shfl.sync.down.b32	%r123|%p23, %r122, 16, 31, -1;
	mov.b32 	%f162, %r123;
	add.f32 	%f163, %f348, %f162;
	mov.b32 	%r124, %f163;
	shfl.sync.down.b32	%r125|%p24, %r124, 8, 31, -1;
	mov.b32 	%f164, %r125;
	add.f32 	%f165, %f163, %f164;
	mov.b32 	%r126, %f165;
	shfl.sync.down.b32	%r127|%p25, %r126, 4, 31, -1;
	mov.b32 	%f166, %r127;
	add.f32 	%f167, %f165, %f166;
	mov.b32 	%r128, %f167;
	shfl.sync.down.b32	%r129|%p26, %r128, 2, 31, -1;
	mov.b32 	%f168, %r129;
	add.f32 	%f169, %f167, %f168;
	mov.b32 	%r130, %f169;
	shfl.sync.down.b32	%r131|%p27, %r130, 1, 31, -1;
	mov.b32 	%f170, %r131;
	add.f32 	%f21, %f169, %f170;
	@%p22 bra 	$L__BB9_23;
	bra.uni 	$L__BB9_24;
$L__BB9_23:
	add.f32 	%f171, %f21, 0f00000000;
	add.s32 	%r132, %r309, %r35;
	mul.wide.s32 	%rd67, %r132, 4;
	add.s64 	%rd68, %rd2, %rd67;
	st.global.f32 	[%rd68], %f171;
$L__BB9_24:
	add.s32 	%r309, %r309, %r12;
	setp.lt.s32 	%p28, %r309, %r72;
	@%p28 bra 	$L__BB9_17;
$L__BB9_25:
	setp.ge.s32 	%p29, %r8, %r73;
	mov.u32 	%r315, %r8;
	@%p29 bra 	$L__BB9_26;
	bra.uni 	$L__BB9_41;
$L__BB9_26:
	setp.ge.s32 	%p70, %r8, %r74;
	mov.u32 	%r320, %r8;
	@%p70 bra 	$L__BB9_36;
$L__BB9_27:
	setp.lt.s32 	%p71, %r71, 1;
	mov.f32 	%f391, 0f00000000;
	mov.f32 	%f392, %f391;
	mov.f32 	%f393, %f391;
	mov.f32 	%f394, %f391;
	mov.f32 	%f395, %f391;
	mov.f32 	%f396, %f391;
	mov.f32 	%f397, %f391;
	mov.f32 	%f398, %f391;
	mov.f32 	%f399, %f391;
	@%p71 bra 	$L__BB9_33;
	mov.f32 	%f399, 0f00000000;
	mov.b32 	%r321, 0;
	mov.f32 	%f398, %f399;
	mov.f32 	%f397, %f399;
	mov.f32 	%f396, %f399;
	mov.f32 	%f395, %f399;
	mov.f32 	%f394, %f399;
	mov.f32 	%f393, %f399;
	mov.f32 	%f392, %f399;
	mov.f32 	%f391, %f399;
$L__BB9_29:
	setp.ge.s32 	%p72, %r9, %r73;
	@%p72 bra 	$L__BB9_32;
	mul.lo.s32 	%r64, %r321, %r73;
	mov.u32 	%r322, %r9;
$L__BB9_31:
	mad.lo.s32 	%r207, %r322, %r71, %r321;
	mad.lo.s32 	%r208, %r207, %r74, %r320;
	mul.wide.s32 	%rd76, %r208, 4;
	add.s64 	%rd77, %rd3, %rd76;
	ld.global.f32 	%f246, [%rd77];
	add.s32 	%r209, %r322, %r64;
	mad.lo.s32 	%r210, %r209, 36, %r6;
	ld.shared.f32 	%f247, [%r210];
	fma.rn.f32 	%f391, %f246, %f247, %f391;
	ld.shared.f32 	%f248, [%r210+4];
	fma.rn.f32 	%f392, %f246, %f248, %f392;
	ld.shared.f32 	%f249, [%r210+8];
	fma.rn.f32 	%f393, %f246, %f249, %f393;
	ld.shared.f32 	%f250, [%r210+12];
	fma.rn.f32 	%f394, %f246, %f250, %f394;
	ld.shared.f32 	%f251, [%r210+16];
	fma.rn.f32 	%f395, %f246, %f251, %f395;
	ld.shared.f32 	%f252, [%r210+20];
	fma.rn.f32 	%f396, %f246, %f252, %f396;
	ld.shared.f32 	%f253, [%r210+24];
	fma.rn.f32 	%f397, %f246, %f253, %f397;
	ld.shared.f32 	%f254, [%r210+28];
	fma.rn.f32 	%f398, %f246, %f254, %f398;
	ld.shared.f32 	%f255, [%r210+32];
	fma.rn.f32 	%f399, %f246, %f255, %f399;
	add.s32 	%r322, %r322, %r11;
	setp.lt.s32 	%p73, %r322, %r73;
	@%p73 bra 	$L__BB9_31;
$L__BB9_32:
	add.s32 	%r321, %r321, 1;
	setp.ne.s32 	%p74, %r321, %r71;
	@%p74 bra 	$L__BB9_29;
$L__BB9_33:
	setp.ne.s32 	%p75, %r9, 0;
	mov.b32 	%r211, %f391;
	shfl.sync.down.b32	%r212|%p76, %r211, 16, 31, -1;
	mov.b32 	%f256, %r212;
	add.f32 	%f257, %f391, %f256;
	mov.b32 	%r213, %f392;
	shfl.sync.down.b32	%r214|%p77, %r213, 16, 31, -1;
	mov.b32 	%f258, %r214;
	add.f32 	%f259, %f392, %f258;
	mov.b32 	%r215, %f393;
	shfl.sync.down.b32	%r216|%p78, %r215, 16, 31, -1;
	mov.b32 	%f260, %r216;
	add.f32 	%f261, %f393, %f260;
	mov.b32 	%r217, %f394;
	shfl.sync.down.b32	%r218|%p79, %r217, 16, 31, -1;
	mov.b32 	%f262, %r218;
	add.f32 	%f263, %f394, %f262;
	mov.b32 	%r219, %f395;
	shfl.sync.down.b32	%r220|%p80, %r219, 16, 31, -1;
	mov.b32 	%f264, %r220;
	add.f32 	%f265, %f395, %f264;
	mov.b32 	%r221, %f396;
	shfl.sync.down.b32	%r222|%p81, %r221, 16, 31, -1;
	mov.b32 	%f266, %r222;
	add.f32 	%f267, %f396, %f266;
	mov.b32 	%r223, %f397;
	shfl.sync.down.b32	%r224|%p82, %r223, 16, 31, -1;
	mov.b32 	%f268, %r224;
	add.f32 	%f269, %f397, %f268;
	mov.b32 	%r225, %f398;
	shfl.sync.down.b32	%r226|%p83, %r225, 16, 31, -1;
	mov.b32 	%f270, %r226;
	add.f32 	%f271, %f398, %f270;
	mov.b32 	%r227, %f399;
	shfl.sync.down.b32	%r228|%p84, %r227, 16, 31, -1;
	mov.b32 	%f272, %r228;
	add.f32 	%f273, %f399, %f272;
	mov.b32 	%r229, %f257;
	shfl.sync.down.b32	%r230|%p85, %r229, 8, 31, -1;
	mov.b32 	%f274, %r230;
	add.f32 	%f275, %f257, %f274;
	mov.b32 	%r231, %f259;
	shfl.sync.down.b32	%r232|%p86, %r231, 8, 31, -1;
	mov.b32 	%f276, %r232;
	add.f32 	%f277, %f259, %f276;
	mov.b32 	%r233, %f261;
	shfl.sync.down.b32	%r234|%p87, %r233, 8, 31, -1;
	mov.b32 	%f278, %r234;
	add.f32 	%f279, %f261, %f278;
	mov.b32 	%r235, %f263;
	shfl.sync.down.b32	%r236|%p88, %r235, 8, 31, -1;
	mov.b32 	%f280, %r236;
	add.f32 	%f281, %f263, %f280;
	mov.b32 	%r237, %f265;
	shfl.sync.down.b32	%r238|%p89, %r237, 8, 31, -1;
	mov.b32 	%f282, %r238;
	add.f32 	%f283, %f265, %f282;
	mov.b32 	%r239, %f267;
	shfl.sync.down.b32	%r240|%p90, %r239, 8, 31, -1;
	mov.b32 	%f284, %r240;
	add.f32 	%f285, %f267, %f284;
	mov.b32 	%r241, %f269;
	shfl.sync.down.b32	%r242|%p91, %r241, 8, 31, -1;
	mov.b32 	%f286, %r242;
	add.f32 	%f287, %f269, %f286;
	mov.b32 	%r243, %f271;
	shfl.sync.down.b32	%r244|%p92, %r243, 8, 31, -1;
	mov.b32 	%f288, %r244;
	add.f32 	%f289, %f271, %f288;
	mov.b32 	%r245, %f273;
	shfl.sync.down.b32	%r246|%p93, %r245, 8, 31, -1;
	mov.b32 	%f290, %r246;
	add.f32 	%f291, %f273, %f290;
	mov.b32 	%r247, %f275;
	shfl.sync.down.b32	%r248|%p94, %r247, 4, 31, -1;
	mov.b32 	%f292, %r248;
	add.f32 	%f293, %f275, %f292;
	mov.b32 	%r249, %f277;
	shfl.sync.down.b32	%r250|%p95, %r249, 4, 31, -1;
	mov.b32 	%f294, %r250;
	add.f32 	%f295, %f277, %f294;
	mov.b32 	%r251, %f279;
	shfl.sync.down.b32	%r252|%p96, %r251, 4, 31, -1;
	mov.b32 	%f296, %r252;
	add.f32 	%f297, %f279, %f296;
	mov.b32 	%r253, %f281;
	shfl.sync.down.b32	%r254|%p97, %r253, 4, 31, -1;
	mov.b32 	%f298, %r254;
	add.f32 	%f299, %f281, %f298;
	mov.b32 	%r255, %f283;
	shfl.sync.down.b32	%r256|%p98, %r255, 4, 31, -1;
	mov.b32 	%f300, %r256;
	add.f32 	%f301, %f283, %f300;
	mov.b32 	%r257, %f285;
	shfl.sync.down.b32	%r258|%p99, %r257, 4, 31, -1;
	mov.b32 	%f302, %r258;
	add.f32 	%f303, %f285, %f302;
	mov.b32 	%r259, %f287;
	shfl.sync.down.b32	%r260|%p100, %r259, 4, 31, -1;
	mov.b32 	%f304, %r260;
	add.f32 	%f305, %f287, %f304;
	mov.b32 	%r261, %f289;
	shfl.sync.down.b32	%r262|%p101, %r261, 4, 31, -1;
	mov.b32 	%f306, %r262;
	add.f32 	%f307, %f289, %f306;
	mov.b32 	%r263, %f291;
	shfl.sync.down.b32	%r264|%p102, %r263, 4, 31, -1;
	mov.b32 	%f308, %r264;
	add.f32 	%f309, %f291, %f308;
	mov.b32 	%r265, %f293;
	shfl.sync.down.b32	%r266|%p103, %r265, 2, 31, -1;
	mov.b32 	%f310, %r266;
	add.f32 	%f311, %f293, %f310;
	mov.b32 	%r267, %f295;
	shfl.sync.down.b32	%r268|%p104, %r267, 2, 31, -1;
	mov.b32 	%f312, %r268;
	add.f32 	%f313, %f295, %f312;
	mov.b32 	%r269, %f297;
	shfl.sync.down.b32	%r270|%p105, %r269, 2, 31, -1;
	mov.b32 	%f314, %r270;
	add.f32 	%f315, %f297, %f314;
	mov.b32 	%r271, %f299;
	shfl.sync.down.b32	%r272|%p106, %r271, 2, 31, -1;
	mov.b32 	%f316, %r272;
	add.f32 	%f317, %f299, %f316;
	mov.b32 	%r273, %f301;
	shfl.sync.down.b32	%r274|%p107, %r273, 2, 31, -1;
	mov.b32 	%f318, %r274;
	add.f32 	%f319, %f301, %f318;
	mov.b32 	%r275, %f303;
	shfl.sync.down.b32	%r276|%p108, %r275, 2, 31, -1;
	mov.b32 	%f320, %r276;
	add.f32 	%f321, %f303, %f320;
	mov.b32 	%r277, %f305;
	shfl.sync.down.b32	%r278|%p109, %r277, 2, 31, -1;
	mov.b32 	%f322, %r278;
	add.f32 	%f323, %f305, %f322;
	mov.b32 	%r279, %f307;
	shfl.sync.down.b32	%r280|%p110, %r279, 2, 31, -1;
	mov.b32 	%f324, %r280;
	add.f32 	%f325, %f307, %f324;
	mov.b32 	%r281, %f309;
	shfl.sync.down.b32	%r282|%p111, %r281, 2, 31, -1;
	mov.b32 	%f326, %r282;
	add.f32 	%f327, %f309, %f326;
	mov.b32 	%r283, %f311;
	shfl.sync.down.b32	%r284|%p112, %r283, 1, 31, -1;
	mov.b32 	%f328, %r284;
	add.f32 	%f104, %f311, %f328;
	mov.b32 	%r285, %f313;
	shfl.sync.down.b32	%r286|%p113, %r285, 1, 31, -1;
	mov.b32 	%f329, %r286;
	add.f32 	%f105, %f313, %f329;
	mov.b32 	%r287, %f315;
	shfl.sync.down.b32	%r288|%p114, %r287, 1, 31, -1;
	mov.b32 	%f330, %r288;
	add.f32 	%f106, %f315, %f330;
	mov.b32 	%r289, %f317;
	shfl.sync.down.b32	%r290|%p115, %r289, 1, 31, -1;
	mov.b32 	%f331, %r290;
	add.f32 	%f107, %f317, %f331;
	mov.b32 	%r291, %f319;
	shfl.sync.down.b32	%r292|%p116, %r291, 1, 31, -1;
	mov.b32 	%f332, %r292;
	add.f32 	%f108, %f319, %f332;
	mov.b32 	%r293, %f321;
	shfl.sync.down.b32	%r294|%p117, %r293, 1, 31, -1;
	mov.b32 	%f333, %r294;
	add.f32 	%f109, %f321, %f333;
	mov.b32 	%r295, %f323;
	shfl.sync.down.b32	%r296|%p118, %r295, 1, 31, -1;
	mov.b32 	%f334, %r296;
	add.f32 	%f110, %f323, %f334;
	mov.b32 	%r297, %f325;
	shfl.sync.down.b32	%r298|%p119, %r297, 1, 31, -1;
	mov.b32 	%f335, %r298;
	add.f32 	%f111, %f325, %f335;
	mov.b32 	%r299, %f327;
	shfl.sync.down.b32	%r300|%p120, %r299, 1, 31, -1;
	mov.b32 	%f336, %r300;
	add.f32 	%f112, %f327, %f336;
	@%p75 bra 	$L__BB9_35;
	ld.param.u64 	%rd90, [_Z22ant16_o1_backward_kerniiiiiiPKfS0_S0_S0_S0_S0_S0_S0_S0_PfS1_S1__param_17];
	add.f32 	%f337, %f104, 0f00000000;
	add.f32 	%f338, %f105, 0f00000000;
	add.f32 	%f339, %f106, 0f00000000;
	add.f32 	%f340, %f107, 0f00000000;
	add.f32 	%f341, %f108, 0f00000000;
	add.f32 	%f342, %f109, 0f00000000;
	add.f32 	%f343, %f110, 0f00000000;
	add.f32 	%f344, %f111, 0f00000000;
	add.f32 	%f345, %f112, 0f00000000;
	mad.lo.s32 	%r301, %r304, %r74, %r320;
	mul.lo.s32 	%r302, %r301, 9;
	cvta.to.global.u64 	%rd78, %rd90;
	mul.wide.s32 	%rd79, %r302, 4;
	add.s64 	%rd80, %rd78, %rd79;
	st.global.f32 	[%rd80], %f337;
	st.global.f32 	[%rd80+4], %f338;
	st.global.f32 	[%rd80+8], %f339;
	st.global.f32 	[%rd80+12], %f340;
	st.global.f32 	[%rd80+16], %f341;
	st.global.f32 	[%rd80+20], %f342;
	st.global.f32 	[%rd80+24], %f343;
	st.global.f32 	[%rd80+28], %f344;
	st.global.f32 	[%rd80+32], %f345;
$L__BB9_35:
	add.s32 	%r320, %r320, %r12;
	setp.lt.s32 	%p121, %r320, %r74;
	@%p121 bra 	$L__BB9_27;
$L__BB9_36:
	mov.u32 	%r303, %nctaid.x;
	add.s32 	%r304, %r304, %r303;
	setp.lt.s32 	%p122, %r304, %r70;
	@%p122 bra 	$L__BB9_2;
$L__BB9_37:
	ret;
$L__BB9_38:
	setp.ne.s32 	%p12, %r9, 0;
	mov.b32 	%r107, 0;
	shfl.sync.down.b32	%r108|%p13, %r107, 16, 31, -1;
	mov.b32 	%f149, %r108;
	add.f32 	%f150, %f149, 0f00000000;
	mov.b32 	%r109, %f150;
	shfl.sync.down.b32	%r110|%p14, %r109, 8, 31, -1;
	mov.b32 	%f151, %r110;
	add.f32 	%f152, %f150, %f151;
	mov.b32 	%r111, %f152;
	shfl.sync.down.b32	%r112|%p15, %r111, 4, 31, -1;
	mov.b32 	%f153, %r112;
	add.f32 	%f154, %f152, %f153;
	mov.b32 	%r113, %f154;
	shfl.sync.down.b32	%r114|%p16, %r113, 2, 31, -1;
	mov.b32 	%f155, %r114;
	add.f32 	%f156, %f154, %f155;
	mov.b32 	%r115, %f156;
	shfl.sync.down.b32	%r116|%p17, %r115, 1, 31, -1;
	mov.b32 	%f157, %r116;
	add.f32 	%f22, %f156, %f157;
	@%p12 bra 	$L__BB9_40;
	add.f32 	%f158, %f22, 0f00000000;
	add.s32 	%r117, %r314, %r35;
	mul.wide.s32 	%rd63, %r117, 4;
	add.s64 	%rd64, %rd2, %rd63;
	st.global.f32 	[%rd64], %f158;
$L__BB9_40:
	add.s32 	%r314, %r314, %r12;
	setp.lt.s32 	%p18, %r314, %r72;
	@%p18 bra 	$L__BB9_38;
	bra.uni 	$L__BB9_25;
$L__BB9_41:
	setp.lt.s32 	%p30, %r71, 1;
	mov.f32 	%f355, 0f00000000;
	mov.f32 	%f356, %f355;
	mov.f32 	%f357, %f355;
	@%p30 bra 	$L__BB9_47;
	mov.f32 	%f357, 0f00000000;
	mov.b32 	%r316, 0;
	mov.f32 	%f356, %f357;
	mov.f32 	%f355, %f357;
$L__BB9_43:
	setp.ge.s32 	%p31, %r9, %r73;
	@%p31 bra 	$L__BB9_46;
	mul.lo.s32 	%r52, %r316, %r73;
	mov.u32 	%r317, %r9;
$L__BB9_45:
	mad.lo.s32 	%r134, %r317, %r71, %r316;
	mad.lo.s32 	%r135, %r134, %r73, %r315;
	mul.wide.s32 	%rd69, %r135, 4;
	add.s64 	%rd70, %rd5, %rd69;
	ld.global.f32 	%f174, [%rd70];
	add.s32 	%r136, %r317, %r52;
	mov.u32 	%r137, s;
	mad.lo.s32 	%r138, %r136, 12, %r137;
	ld.shared.f32 	%f175, [%r138];
	fma.rn.f32 	%f355, %f174, %f175, %f355;
	ld.shared.f32 	%f176, [%r138+4];
	fma.rn.f32 	%f356, %f174, %f176, %f356;
	ld.shared.f32 	%f177, [%r138+8];
	fma.rn.f32 	%f357, %f174, %f177, %f357;
	add.s32 	%r317, %r317, %r11;
	setp.lt.s32 	%p32, %r317, %r73;
	@%p32 bra 	$L__BB9_45;
$L__BB9_46:
	add.s32 	%r316, %r316, 1;
	setp.ne.s32 	%p33, %r316, %r71;
	@%p33 bra 	$L__BB9_43;
$L__BB9_47:
	setp.lt.s32 	%p34, %r71, 1;
	mov.b32 	%r139, %f355;
	shfl.sync.down.b32	%r140|%p35, %r139, 16, 31, -1;
	mov.b32 	%f179, %r140;
	add.f32 	%f180, %f355, %f179;
	mov.b32 	%r141, %f356;
	shfl.sync.down.b32	%r142|%p36, %r141, 16, 31, -1;
	mov.b32 	%f181, %r142;
	add.f32 	%f182, %f356, %f181;
	mov.b32 	%r143, %f357;
	shfl.sync.down.b32	%r144|%p37, %r143, 16, 31, -1;
	mov.b32 	%f183, %r144;
	add.f32 	%f184, %f357, %f183;
	mov.b32 	%r145, %f180;
	shfl.sync.down.b32	%r146|%p38, %r145, 8, 31, -1;
	mov.b32 	%f185, %r146;
	add.f32 	%f186, %f180, %f185;
	mov.b32 	%r147, %f182;
	shfl.sync.down.b32	%r148|%p39, %r147, 8, 31, -1;
	mov.b32 	%f187, %r148;
	add.f32 	%f188, %f182, %f187;
	mov.b32 	%r149, %f184;
	shfl.sync.down.b32	%r150|%p40, %r149, 8, 31, -1;
	mov.b32 	%f189, %r150;
	add.f32 	%f190, %f184, %f189;
	mov.b32 	%r151, %f186;
	shfl.sync.down.b32	%r152|%p41, %r151, 4, 31, -1;
	mov.b32 	%f191, %r152;
	add.f32 	%f192, %f186, %f191;
	mov.b32 	%r153, %f188;
	shfl.sync.down.b32	%r154|%p42, %r153, 4, 31, -1;
	mov.b32 	%f193, %r154;
	add.f32 	%f194, %f188, %f193;
	mov.b32 	%r155, %f190;
	shfl.sync.down.b32	%r156|%p43, %r155, 4, 31, -1;
	mov.b32 	%f195, %r156;
	add.f32 	%f196, %f190, %f195;
	mov.b32 	%r157, %f192;
	shfl.sync.down.b32	%r158|%p44, %r157, 2, 31, -1;
	mov.b32 	%f197, %r158;
	add.f32 	%f198, %f192, %f197;
	mov.b32 	%r159, %f194;
	shfl.sync.down.b32	%r160|%p45, %r159, 2, 31, -1;
	mov.b32 	%f199, %r160;
	add.f32 	%f200, %f194, %f199;
	mov.b32 	%r161, %f196;
	shfl.sync.down.b32	%r162|%p46, %r161, 2, 31, -1;
	mov.b32 	%f201, %r162;
	add.f32 	%f202, %f196, %f201;
	mov.b32 	%r163, %f198;
	shfl.sync.down.b32	%r164|%p47, %r163, 1, 31, -1;
	mov.b32 	%f203, %r164;
	add.f32 	%f38, %f198, %f203;
	mov.b32 	%r165, %f200;
	shfl.sync.down.b32	%r166|%p48, %r165, 1, 31, -1;
	mov.b32 	%f204, %r166;
	add.f32 	%f39, %f200, %f204;
	mov.b32 	%r167, %f202;
	shfl.sync.down.b32	%r168|%p49, %r167, 1, 31, -1;
	mov.b32 	%f205, %r168;
	add.f32 	%f40, %f202, %f205;
	mov.f32 	%f367, 0f00000000;
	mov.f32 	%f368, %f367;
	mov.f32 	%f369, %f367;
	@%p34 bra 	$L__BB9_53;
	mov.f32 	%f369, 0f00000000;
	mov.b32 	%r318, 0;
	mov.f32 	%f368, %f369;
	mov.f32 	%f367, %f369;
$L__BB9_49:
	setp.ge.s32 	%p50, %r9, %r73;
	@%p50 bra 	$L__BB9_52;
	mul.lo.s32 	%r57, %r318, %r73;
	mov.u32 	%r319, %r9;
$L__BB9_51:
	mad.lo.s32 	%r170, %r319, %r71, %r318;
	mad.lo.s32 	%r171, %r170, %r73, %r315;
	mul.wide.s32 	%rd71, %r171, 4;
	add.s64 	%rd72, %rd4, %rd71;
	ld.global.f32 	%f207, [%rd72];
	add.s32 	%r172, %r319, %r57;
	mad.lo.s32 	%r173, %r172, 12, %r7;
	ld.shared.f32 	%f208, [%r173];
	fma.rn.f32 	%f367, %f207, %f208, %f367;
	ld.shared.f32 	%f209, [%r173+4];
	fma.rn.f32 	%f368, %f207, %f209, %f368;
	ld.shared.f32 	%f210, [%r173+8];
	fma.rn.f32 	%f369, %f207, %f210, %f369;
	add.s32 	%r319, %r319, %r11;
	setp.lt.s32 	%p51, %r319, %r73;
	@%p51 bra 	$L__BB9_51;
$L__BB9_52:
	add.s32 	%r318, %r318, 1;
	setp.ne.s32 	%p52, %r318, %r71;
	@%p52 bra 	$L__BB9_49;
$L__BB9_53:
	setp.ne.s32 	%p53, %r9, 0;
	mov.b32 	%r174, %f367;
	shfl.sync.down.b32	%r175|%p54, %r174, 16, 31, -1;
	mov.b32 	%f211, %r175;
	add.f32 	%f212, %f367, %f211;
	mov.b32 	%r176, %f368;
	shfl.sync.down.b32	%r177|%p55, %r176, 16, 31, -1;
	mov.b32 	%f213, %r177;
	add.f32 	%f214, %f368, %f213;
	mov.b32 	%r178, %f369;
	shfl.sync.down.b32	%r179|%p56, %r178, 16, 31, -1;
	mov.b32 	%f215, %r179;
	add.f32 	%f216, %f369, %f215;
	mov.b32 	%r180, %f212;
	shfl.sync.down.b32	%r181|%p57, %r180, 8, 31, -1;
	mov.b32 	%f217, %r181;
	add.f32 	%f218, %f212, %f217;
	mov.b32 	%r182, %f214;
	shfl.sync.down.b32	%r183|%p58, %r182, 8, 31, -1;
	mov.b32 	%f219, %r183;
	add.f32 	%f220, %f214, %f219;
	mov.b32 	%r184, %f216;
	shfl.sync.down.b32	%r185|%p59, %r184, 8, 31, -1;
	mov.b32 	%f221, %r185;
	add.f32 	%f222, %f216, %f221;
	mov.b32 	%r186, %f218;
	shfl.sync.down.b32	%r187|%p60, %r186, 4, 31, -1;
	mov.b32 	%f223, %r187;
	add.f32 	%f224, %f218, %f223;
	mov.b32 	%r188, %f220;
	shfl.sync.down.b32	%r189|%p61, %r188, 4, 31, -1;
	mov.b32 	%f225, %r189;
	add.f32 	%f226, %f220, %f225;
	mov.b32 	%r190, %f222;
	shfl.sync.down.b32	%r191|%p62, %r190, 4, 31, -1;
	mov.b32 	%f227, %r191;
	add.f32 	%f228, %f222, %f227;
	mov.b32 	%r192, %f224;
	shfl.sync.down.b32	%r193|%p63, %r192, 2, 31, -1;
	mov.b32 	%f229, %r193;
	add.f32 	%f230, %f224, %f229;
	mov.b32 	%r194, %f226;
	shfl.sync.down.b32	%r195|%p64, %r194, 2, 31, -1;
	mov.b32 	%f231, %r195;
	add.f32 	%f232, %f226, %f231;
	mov.b32 	%r196, %f228;
	shfl.sync.down.b32	%r197|%p65, %r196, 2, 31, -1;
	mov.b32 	%f233, %r197;
	add.f32 	%f234, %f228, %f233;
	mov.b32 	%r198, %f230;
	shfl.sync.down.b32	%r199|%p66, %r198, 1, 31, -1;
	mov.b32 	%f235, %r199;
	add.f32 	%f236, %f230, %f235;
	mov.b32 	%r200, %f232;
	shfl.sync.down.b32	%r201|%p67, %r200, 1, 31, -1;
	mov.b32 	%f237, %r201;
	add.f32 	%f238, %f232, %f237;
	mov.b32 	%r202, %f234;
	shfl.sync.down.b32	%r203|%p68, %r202, 1, 31, -1;
	mov.b32 	%f239, %r203;
	add.f32 	%f240, %f234, %f239;
	add.f32 	%f241, %f38, 0f00000000;
	add.f32 	%f56, %f241, %f236;
	add.f32 	%f242, %f39, 0f00000000;
	add.f32 	%f57, %f242, %f238;
	add.f32 	%f243, %f40, 0f00000000;
	add.f32 	%f58, %f243, %f240;
	@%p53 bra 	$L__BB9_55;
	ld.param.u64 	%rd89, [_Z22ant16_o1_backward_kerniiiiiiPKfS0_S0_S0_S0_S0_S0_S0_S0_PfS1_S1__param_16];
	mad.lo.s32 	%r204, %r304, %r73, %r315;
	mul.lo.s32 	%r205, %r204, 3;
	cvta.to.global.u64 	%rd73, %rd89;
	mul.wide.s32 	%rd74, %r205, 4;
	add.s64 	%rd75, %rd73, %rd74;
	st.global.f32 	[%rd75], %f56;
	st.global.f32 	[%rd75+4], %f57;
	st.global.f32 	[%rd75+8], %f58;
$L__BB9_55:
	add.s32 	%r315, %r315, %r12;
	setp.lt.s32 	%p69, %r315, %r73;
	@%p69 bra 	$L__BB9_41;
	bra.uni 	$L__BB9_26;

}
	// .globl	_Z22ant16_o1_backleft_kerniiiiiPKfS0_S0_S0_S0_S0_S0_S0_PfS1_S1_S1_
.visible .entry _Z22ant16_o1_backleft_kerniiiiiPKfS0_S0_S0_S0_S0_S0_S0_PfS1_S1_S1_(
	.param .u32 _Z22ant16_o1_backleft_kerniiiiiPKfS0_S0_S0_S0_S0_S0_S0_PfS1_S1_S1__param_0,
	.param .u32 _Z22ant16_o1_backleft_kerniiiiiPKfS0_S0_S0_S0_S0_S0_S0_PfS1_S1_S1__param_1,
	.param .u32 _Z22ant16_o1_backleft_kerniiiiiPKfS0_S0_S0_S0_S0_S0_S0_PfS1_S1_S1__param_2,
	.param .u32 _Z22ant16_o1_backleft_kerniiiiiPKfS0_S0_S0_S0_S0_S0_S0_PfS1_S1_S1__param_3,
	.param .u32 _Z22ant16_o1_backleft_kerniiiiiPKfS0_S0_S0_S0_S0_S0_S0_PfS1_S1_S1__param_4,
	.param .u64 .ptr .align 1 _Z22ant16_o1_backleft_kerniiiiiPKfS0_S0_S0_S0_S0_S0_S0_PfS1_S1_S1__param_5,
	.param .u64 .ptr .align 1 _Z22ant16_o1_backleft_kerniiiiiPKfS0_S0_S0_S0_S0_S0_S0_PfS1_S1_S1__param_6,
	.param .u64 .ptr .align 1 _Z22ant16_o1_backleft_kerniiiiiPKfS0_S0_S0_S0_S0_S0_S0_PfS1_S1_S1__param_7,
	.param .u64 .ptr .align 1 _Z22ant16_o1_backleft_kerniiiiiPKfS0_S0_S0_S0_S0_S0_S0_PfS1_S1_S1__param_8,
	.param .u64 .ptr .align 1 _Z22ant16_o1_backleft_kerniiiiiPKfS0_S0_S0_S0_S0_S0_S0_PfS1_S1_S1__param_9,
	.param .u64 .ptr .align 1 _Z22ant16_o1_backleft_kerniiiiiPKfS0_S0_S0_S0_S0_S0_S0_PfS1_S1_S1__param_10,
	.param .u64 .ptr .align 1 _Z22ant16_o1_backleft_kerniiiiiPKfS0_S0_S0_S0_S0_S0_S0_PfS1_S1_S1__param_11,
	.param .u64 .ptr .align 1 _Z22ant16_o1_backleft_kerniiiiiPKfS0_S0_S0_S0_S0_S0_S0_PfS1_S1_S1__param_12,
	.param .u64 .ptr .align 1 _Z22ant16_o1_backleft_kerniiiiiPKfS0_S0_S0_S0_S0_S0_S0_PfS1_S1_S1__param_13,
	.param .u64 .ptr .align 1 _Z22ant16_o1_backleft_kerniiiiiPKfS0_S0_S0_S0_S0_S0_S0_PfS1_S1_S1__param_14,
	.param .u64 .ptr .align 1 _Z22ant16_o1_backleft_kerniiiiiPKfS0_S0_S0_S0_S0_S0_S0_PfS1_S1_S1__param_15,
	.param .u64 .ptr .align 1 _Z22ant16_o1_backleft_kerniiiiiPKfS0_S0_S0_S0_S0_S0_S0_PfS1_S1_S1__param_16
)
{
	.reg .pred 	%p<117>;
	.reg .b32 	%r<365>;
	.reg .b32 	%f<849>;
	.reg .b64 	%rd<151>;

	ld.param.u32 	%r68, [_Z22ant16_o1_backleft_kerniiiiiPKfS0_S0_S0_S0_S0_S0_S0_PfS1_S1_S1__param_0];
	ld.param.u32 	%r69, [_Z22ant16_o1_backleft_kerniiiiiPKfS0_S0_S0_S0_S0_S0_S0_PfS1_S1_S1__param_1];
	ld.param.u32 	%r70, [_Z22ant16_o1_backleft_kerniiiiiPKfS0_S0_S0_S0_S0_S0_S0_PfS1_S1_S1__param_2];
	ld.param.u32 	%r71, [_Z22ant16_o1_backleft_kerniiiiiPKfS0_S0_S0_S0_S0_S0_S0_PfS1_S1_S1__param_3];
	ld.param.u32 	%r72, [_Z22ant16_o1_backleft_kerniiiiiPKfS0_S0_S0_S0_S0_S0_S0_PfS1_S1_S1__param_4];
	ld.param.u64 	%rd13, [_Z22ant16_o1_backleft_kerniiiiiPKfS0_S0_S0_S0_S0_S0_S0_PfS1_S1_S1__param_6];
	ld.param.u64 	%rd14, [_Z22ant16_o1_backleft_kerniiiiiPKfS0_S0_S0_S0_S0_S0_S0_PfS1_S1_S1__param_8];
	ld.param.u64 	%rd15, [_Z22ant16_o1_backleft_kerniiiiiPKfS0_S0_S0_S0_S0_S0_S0_PfS1_S1_S1__param_9];
	ld.param.u64 	%rd16, [_Z22ant16_o1_backleft_kerniiiiiPKfS0_S0_S0_S0_S0_S0_S0_PfS1_S1_S1__param_10];
	ld.param.u64 	%rd17, [_Z22ant16_o1_backleft_kerniiiiiPKfS0_S0_S0_S0_S0_S0_S0_PfS1_S1_S1__param_11];
	ld.param.u64 	%rd18, [_Z22ant16_o1_backleft_kerniiiiiPKfS0_S0_S0_S0_S0_S0_S0_PfS1_S1_S1__param_12];
	cvta.to.global.u64 	%rd1, %rd15;
	cvta.to.global.u64 	%rd2, %rd16;
	cvta.to.global.u64 	%rd3, %rd17;
	cvta.to.global.u64 	%rd4, %rd18;
	cvta.to.global.u64 	%rd5, %rd14;
	cvta.to.global.u64 	%rd6, %rd13;
	mov.u32 	%r343, %ctaid.x;
	setp.ge.s32 	%p1, %r343, %r68;
	@%p1 bra 	$L__BB10_57;
	mov.u32 	%r2, %tid.x;
	mov.u32 	%r3, %ntid.y;
	mov.u32 	%r4, %tid.y;
	mov.u32 	%r5, %ntid.x;
	add.s32 	%r6, %r71, -1;
	and.b32  	%r7, %r71, 3;
	add.s32 	%r8, %r7, -1;
	and.b32  	%r9, %r71, 2147483644;
	and.b32  	%r10, %r71, 1;
	neg.s32 	%r11, %r9;
	add.s32 	%r73, %r4, %r3;
	mul.lo.s32 	%r12, %r71, %r73;
	mul.lo.s32 	%r74, %r3, %r71;
	shl.b32 	%r13, %r74, 2;
	shl.b32 	%r75, %r3, 1;
	add.s32 	%r76, %r4, %r75;
	mul.lo.s32 	%r14, %r71, %r76;
	mad.lo.s32 	%r77, %r3, 3, %r4;
	mul.lo.s32 	%r15, %r71, %r77;
	mul.lo.s32 	%r16, %r4, %r71;
$L__BB10_2:
	setp.ge.s32 	%p2, %r2, %r71;
	mov.f32 	%f727, 0f00000000;
	@%p2 bra 	$L__BB10_13;
	mul.lo.s32 	%r18, %r343, %r71;
	mov.f32 	%f727, 0f00000000;
	mov.u32 	%r344, %r2;
$L__BB10_4:
	setp.lt.u32 	%p3, %r6, 3;
	add.s32 	%r79, %r344, %r18;
	mul.lo.s32 	%r80, %r79, 3;
	mul.wide.s32 	%rd19, %r80, 4;
	add.s64 	%rd20, %rd6, %rd19;
	ld.global.f32 	%f2, [%rd20];
	ld.global.f32 	%f3, [%rd20+4];
	ld.global.f32 	%f4, [%rd20+8];
	mov.b32 	%r352, 0;
	@%p3 bra 	$L__BB10_7;
	mul.lo.s32 	%r81, %r71, %r343;
	mul.lo.s32 	%r345, %r81, 3;
	add.s32 	%r349, %r12, %r344;
	add.s32 	%r348, %r14, %r344;
	add.s32 	%r347, %r15, %r344;
	add.s32 	%r346, %r16, %r344;
	mov.u32 	%r350, %r11;
$L__BB10_6:
	.pragma "nounroll";
	mul.wide.s32 	%rd21, %r345, 4;
	add.s64 	%rd22, %rd5, %rd21;
	ld.global.f32 	%f212, [%rd22];
	ld.global.f32 	%f213, [%rd22+4];
	mul.f32 	%f214, %f3, %f213;
	fma.rn.f32 	%f215, %f2, %f212, %f214;
	ld.global.f32 	%f216, [%rd22+8];
	fma.rn.f32 	%f217, %f4, %f216, %f215;
	mul.wide.u32 	%rd23, %r346, 4;
	add.s64 	%rd24, %rd1, %rd23;
	ld.global.f32 	%f218, [%rd24];
	fma.rn.f32 	%f219, %f218, %f217, %f727;
	ld.global.f32 	%f220, [%rd22+12];
	ld.global.f32 	%f221, [%rd22+16];
	mul.f32 	%f222, %f3, %f221;
	fma.rn.f32 	%f223, %f2, %f220, %f222;
	ld.global.f32 	%f224, [%rd22+20];
	fma.rn.f32 	%f225, %f4, %f224, %f223;
	mul.wide.u32 	%rd25, %r349, 4;
	add.s64 	%rd26, %rd1, %rd25;
	ld.global.f32 	%f226, [%rd26];
	fma.rn.f32 	%f227, %f226, %f225, %f219;
	ld.global.f32 	%f228, [%rd22+24];
	ld.global.f32 	%f229, [%rd22+28];
	mul.f32 	%f230, %f3, %f229;
	fma.rn.f32 	%f231, %f2, %f228, %f230;
	ld.global.f32 	%f232, [%rd22+32];
	fma.rn.f32 	%f233, %f4, %f232, %f231;
	mul.wide.u32 	%rd27, %r348, 4;
	add.s64 	%rd28, %rd1, %rd27;
	ld.global.f32 	%f234, [%rd28];
	fma.rn.f32 	%f235, %f234, %f233, %f227;
	ld.global.f32 	%f236, [%rd22+36];
	ld.global.f32 	%f237, [%rd22+40];
	mul.f32 	%f238, %f3, %f237;
	fma.rn.f32 	%f239, %f2, %f236, %f238;
	ld.global.f32 	%f240, [%rd22+44];
	fma.rn.f32 	%f241, %f4, %f240, %f239;
	mul.wide.u32 	%rd29, %r347, 4;
	add.s64 	%rd30, %rd1, %rd29;
	ld.global.f32 	%f242, [%rd30];
	fma.rn.f32 	%f727, %f242, %f241, %f235;
	add.s32 	%r350, %r350, 4;
	add.s32 	%r349, %r349, %r13;
	add.s32 	%r348, %r348, %r13;
	add.s32 	%r347, %r347, %r13;
	add.s32 	%r346, %r346, %r13;
	add.s32 	%r345, %r345, 12;
	setp.ne.s32 	%p4, %r350, 0;
	mov.u32 	%r352, %r9;
	@%p4 bra 	$L__BB10_6;
$L__BB10_7:
	setp.eq.s32 	%p5, %r7, 0;
	@%p5 bra 	$L__BB10_12;
	setp.eq.s32 	%p6, %r8, 0;
	@%p6 bra 	$L__BB10_10;
	add.s32 	%r82, %r352, %r18;
	mul.lo.s32 	%r83, %r82, 3;
	mul.wide.s32 	%rd31, %r83, 4;
	add.s64 	%rd32, %rd5, %rd31;
	ld.global.f32 	%f244, [%rd32];
	ld.global.f32 	%f245, [%rd32+4];
	mul.f32 	%f246, %f3, %f245;
	fma.rn.f32 	%f247, %f2, %f244, %f246;
	ld.global.f32 	%f248, [%rd32+8];
	fma.rn.f32 	%f249, %f4, %f248, %f247;
	mad.lo.s32 	%r84, %r352, %r3, %r4;
	mad.lo.s32 	%r85, %r84, %r71, %r344;
	mul.wide.u32 	%rd33, %r85, 4;
	add.s64 	%rd34, %rd1, %rd33;
	ld.global.f32 	%f250, [%rd34];
	fma.rn.f32 	%f251, %f250, %f249, %f727;
	ld.global.f32 	%f252, [%rd32+12];
	ld.global.f32 	%f253, [%rd32+16];
	mul.f32 	%f254, %f3, %f253;
	fma.rn.f32 	%f255, %f2, %f252, %f254;
	ld.global.f32 	%f256, [%rd32+20];
	fma.rn.f32 	%f257, %f4, %f256, %f255;
	add.s32 	%r86, %r84, %r3;
	mad.lo.s32 	%r87, %r86, %r71, %r344;
	mul.wide.u32 	%rd35, %r87, 4;
	add.s64 	%rd36, %rd1, %rd35;
	ld.global.f32 	%f258, [%rd36];
	fma.rn.f32 	%f727, %f258, %f257, %f251;
	add.s32 	%r352, %r352, 2;
$L__BB10_10:
	setp.eq.s32 	%p7, %r10, 0;
	@%p7 bra 	$L__BB10_12;
	add.s32 	%r88, %r352, %r18;
	mul.lo.s32 	%r89, %r88, 3;
	mul.wide.s32 	%rd37, %r89, 4;
	add.s64 	%rd38, %rd5, %rd37;
	ld.global.f32 	%f259, [%rd38];
	ld.global.f32 	%f260, [%rd38+4];
	mul.f32 	%f261, %f3, %f260;
	fma.rn.f32 	%f262, %f2, %f259, %f261;
	ld.global.f32 	%f263, [%rd38+8];
	fma.rn.f32 	%f264, %f4, %f263, %f262;
	mad.lo.s32 	%r90, %r352, %r3, %r4;
	mad.lo.s32 	%r91, %r90, %r71, %r344;
	mul.wide.u32 	%rd39, %r91, 4;
	add.s64 	%rd40, %rd1, %rd39;
	ld.global.f32 	%f265, [%rd40];
	fma.rn.f32 	%f727, %f265, %f264, %f727;
$L__BB10_12:
	add.s32 	%r344, %r344, %r5;
	setp.lt.s32 	%p8, %r344, %r71;
	@%p8 bra 	$L__BB10_4;
$L__BB10_13:
	setp.ne.s32 	%p9, %r2, 0;
	mov.b32 	%r92, %f727;
	shfl.sync.down.b32	%r93|%p10, %r92, 16, 31, -1;
	mov.b32 	%f266, %r93;
	add.f32 	%f267, %f727, %f266;
	mov.b32 	%r94, %f267;
	shfl.sync.down.b32	%r95|%p11, %r94, 8, 31, -1;
	mov.b32 	%f268, %r95;
	add.f32 	%f269, %f267, %f268;
	mov.b32 	%r96, %f269;
	shfl.sync.down.b32	%r97|%p12, %r96, 4, 31, -1;
	mov.b32 	%f270, %r97;
	add.f32 	%f271, %f269, %f270;
	mov.b32 	%r98, %f271;
	shfl.sync.down.b32	%r99|%p13, %r98, 2, 31, -1;
	mov.b32 	%f272, %r99;
	add.f32 	%f273, %f271, %f272;
	mov.b32 	%r100, %f273;
	shfl.sync.down.b32	%r101|%p14, %r100, 1, 31, -1;
	mov.b32 	%f274, %r101;
	add.f32 	%f15, %f273, %f274;
	@%p9 bra 	$L__BB10_15;
	ld.param.u64 	%rd147, [_Z22ant16_o1_backleft_kerniiiiiPKfS0_S0_S0_S0_S0_S0_S0_PfS1_S1_S1__param_13];
	mad.lo.s32 	%r102, %r343, %r69, %r4;
	cvta.to.global.u64 	%rd41, %rd147;
	mul.wide.u32 	%rd42, %r102, 4;
	add.s64 	%rd43, %rd41, %rd42;
	st.global.f32 	[%rd43], %f15;
$L__BB10_15:
	setp.ge.s32 	%p15, %r2, %r70;
	mov.f32 	%f749, 0f00000000;
	mov.f32 	%f748, 0f00000000;
	mov.f32 	%f747, 0f00000000;
	@%p15 bra 	$L__BB10_27;
	setp.lt.s32 	%p16, %r71, 1;
	mul.lo.s32 	%r41, %r343, %r71;
	@%p16 bra 	$L__BB10_27;
	mul.lo.s32 	%r42, %r343, %r70;
	mov.f32 	%f747, 0f00000000;
	mov.u32 	%r353, %r2;
	mov.f32 	%f748, %f747;
	mov.f32 	%f749, %f747;
$L__BB10_18:
	ld.param.u64 	%rd145, [_Z22ant16_o1_backleft_kerniiiiiPKfS0_S0_S0_S0_S0_S0_S0_PfS1_S1_S1__param_5];
	setp.lt.u32 	%p17, %r6, 3;
	add.s32 	%r104, %r353, %r42;
	cvta.to.global.u64 	%rd44, %rd145;
	mul.wide.s32 	%rd45, %r104, 4;
	add.s64 	%rd46, %rd44, %rd45;
	ld.global.f32 	%f19, [%rd46];
	mov.b32 	%r356, 0;
	@%p17 bra 	$L__BB10_21;
	mov.b32 	%r354, 0;
$L__BB10_20:
	.pragma "nounroll";
	add.s32 	%r106, %r354, %r41;
	mul.lo.s32 	%r107, %r106, 3;
	mul.wide.s32 	%rd47, %r107, 4;
	add.s64 	%rd48, %rd5, %rd47;
	ld.global.f32 	%f279, [%rd48];
	mul.f32 	%f280, %f19, %f279;
	ld.global.f32 	%f281, [%rd48+4];
	mul.f32 	%f282, %f19, %f281;
	ld.global.f32 	%f283, [%rd48+8];
	mul.f32 	%f284, %f19, %f283;
	mad.lo.s32 	%r108, %r354, %r3, %r4;
	mad.lo.s32 	%r109, %r108, %r70, %r353;
	mul.wide.u32 	%rd49, %r109, 4;
	add.s64 	%rd50, %rd2, %rd49;
	ld.global.f32 	%f285, [%rd50];
	fma.rn.f32 	%f286, %f280, %f285, %f747;
	fma.rn.f32 	%f287, %f282, %f285, %f748;
	fma.rn.f32 	%f288, %f285, %f284, %f749;
	ld.global.f32 	%f289, [%rd48+12];
	mul.f32 	%f290, %f19, %f289;
	ld.global.f32 	%f291, [%rd48+16];
	mul.f32 	%f292, %f19, %f291;
	ld.global.f32 	%f293, [%rd48+20];
	mul.f32 	%f294, %f19, %f293;
	add.s32 	%r110, %r108, %r3;
	mad.lo.s32 	%r111, %r110, %r70, %r353;
	mul.wide.u32 	%rd51, %r111, 4;
	add.s64 	%rd52, %rd2, %rd51;
	ld.global.f32 	%f295, [%rd52];
	fma.rn.f32 	%f296, %f290, %f295, %f286;
	fma.rn.f32 	%f297, %f292, %f295, %f287;
	fma.rn.f32 	%f298, %f295, %f294, %f288;
	ld.global.f32 	%f299, [%rd48+24];
	mul.f32 	%f300, %f19, %f299;
	ld.global.f32 	%f301, [%rd48+28];
	mul.f32 	%f302, %f19, %f301;
	ld.global.f32 	%f303, [%rd48+32];
	mul.f32 	%f304, %f19, %f303;
	add.s32 	%r112, %r110, %r3;
	mad.lo.s32 	%r113, %r112, %r70, %r353;
	mul.wide.u32 	%rd53, %r113, 4;
	add.s64 	%rd54, %rd2, %rd53;
	ld.global.f32 	%f305, [%rd54];
	fma.rn.f32 	%f306, %f300, %f305, %f296;
	fma.rn.f32 	%f307, %f302, %f305, %f297;
	fma.rn.f32 	%f308, %f305, %f304, %f298;
	ld.global.f32 	%f309, [%rd48+36];
	mul.f32 	%f310, %f19, %f309;
	ld.global.f32 	%f311, [%rd48+40];
	mul.f32 	%f312, %f19, %f311;
	ld.global.f32 	%f313, [%rd48+44];
	mul.f32 	%f314, %f19, %f313;
	add.s32 	%r114, %r112, %r3;
	mad.lo.s32 	%r115, %r114, %r70, %r353;
	mul.wide.u32 	%rd55, %r115, 4;
	add.s64 	%rd56, %rd2, %rd55;
	ld.global.f32 	%f315, [%rd56];
	fma.rn.f32 	%f747, %f310, %f315, %f306;
	fma.rn.f32 	%f748, %f312, %f315, %f307;
	fma.rn.f32 	%f749, %f315, %f314, %f308;
	add.s32 	%r354, %r354, 4;
	setp.ne.s32 	%p18, %r354, %r9;
	mov.u32 	%r356, %r9;
	@%p18 bra 	$L__BB10_20;
$L__BB10_21:
	setp.eq.s32 	%p19, %r7, 0;
	@%p19 bra 	$L__BB10_26;
	setp.eq.s32 	%p20, %r8, 0;
	@%p20 bra 	$L__BB10_24;
	add.s32 	%r116, %r356, %r41;
	mul.lo.s32 	%r117, %r116, 3;
	mul.wide.s32 	%rd57, %r117, 4;
	add.s64 	%rd58, %rd5, %rd57;
	ld.global.f32 	%f317, [%rd58];
	mul.f32 	%f318, %f19, %f317;
	ld.global.f32 	%f319, [%rd58+4];
	mul.f32 	%f320, %f19, %f319;
	ld.global.f32 	%f321, [%rd58+8];
	mul.f32 	%f322, %f19, %f321;
	mad.lo.s32 	%r118, %r356, %r3, %r4;
	mad.lo.s32 	%r119, %r118, %r70, %r353;
	mul.wide.u32 	%rd59, %r119, 4;
	add.s64 	%rd60, %rd2, %rd59;
	ld.global.f32 	%f323, [%rd60];
	fma.rn.f32 	%f324, %f318, %f323, %f747;
	fma.rn.f32 	%f325, %f320, %f323, %f748;
	fma.rn.f32 	%f326, %f323, %f322, %f749;
	ld.global.f32 	%f327, [%rd58+12];
	mul.f32 	%f328, %f19, %f327;
	ld.global.f32 	%f329, [%rd58+16];
	mul.f32 	%f330, %f19, %f329;
	ld.global.f32 	%f331, [%rd58+20];
	mul.f32 	%f332, %f19, %f331;
	add.s32 	%r120, %r118, %r3;
	mad.lo.s32 	%r121, %r120, %r70, %r353;
	mul.wide.u32 	%rd61, %r121, 4;
	add.s64 	%rd62, %rd2, %rd61;
	ld.global.f32 	%f333, [%rd62];
	fma.rn.f32 	%f747, %f328, %f333, %f324;
	fma.rn.f32 	%f748, %f330, %f333, %f325;
	fma.rn.f32 	%f749, %f333, %f332, %f326;
	add.s32 	%r356, %r356, 2;
$L__BB10_24:
	setp.eq.s32 	%p21, %r10, 0;
	@%p21 bra 	$L__BB10_26;
	add.s32 	%r122, %r356, %r41;
	mul.lo.s32 	%r123, %r122, 3;
	mul.wide.s32 	%rd63, %r123, 4;
	add.s64 	%rd64, %rd5, %rd63;
	ld.global.f32 	%f334, [%rd64];
	mul.f32 	%f335, %f19, %f334;
	ld.global.f32 	%f336, [%rd64+4];
	mul.f32 	%f337, %f19, %f336;
	ld.global.f32 	%f338, [%rd64+8];
	mul.f32 	%f339, %f19, %f338;
	mad.lo.s32 	%r124, %r356, %r3, %r4;
	mad.lo.s32 	%r125, %r124, %r70, %r353;
	mul.wide.u32 	%rd65, %r125, 4;
	add.s64 	%rd66, %rd2, %rd65;
	ld.global.f32 	%f340, [%rd66];
	fma.rn.f32 	%f747, %f335, %f340, %f747;
	fma.rn.f32 	%f748, %f337, %f340, %f748;
	fma.rn.f32 	%f749, %f340, %f339, %f749;
$L__BB10_26:
	add.s32 	%r353, %r353, %r5;
	setp.lt.s32 	%p22, %r353, %r70;
	@%p22 bra 	$L__BB10_18;
$L__BB10_27:
	setp.ne.s32 	%p23, %r2, 0;
	mov.b32 	%r126, %f747;
	shfl.sync.down.b32	%r127|%p24, %r126, 16, 31, -1;
	mov.b32 	%f341, %r127;
	add.f32 	%f342, %f747, %f341;
	mov.b32 	%r128, %f748;
	shfl.sync.down.b32	%r129|%p25, %r128, 16, 31, -1;
	mov.b32 	%f343, %r129;
	add.f32 	%f344, %f748, %f343;
	mov.b32 	%r130, %f749;
	shfl.sync.down.b32	%r131|%p26, %r130, 16, 31, -1;
	mov.b32 	%f345, %r131;
	add.f32 	%f346, %f749, %f345;
	mov.b32 	%r132, %f342;
	shfl.sync.down.b32	%r133|%p27, %r132, 8, 31, -1;
	mov.b32 	%f347, %r133;
	add.f32 	%f348, %f342, %f347;
	mov.b32 	%r134, %f344;
	shfl.sync.down.b32	%r135|%p28, %r134, 8, 31, -1;
	mov.b32 	%f349, %r135;
	add.f32 	%f350, %f344, %f349;
	mov.b32 	%r136, %f346;
	shfl.sync.down.b32	%r137|%p29, %r136, 8, 31, -1;
	mov.b32 	%f351, %r137;
	add.f32 	%f352, %f346, %f351;
	mov.b32 	%r138, %f348;
	shfl.sync.down.b32	%r139|%p30, %r138, 4, 31, -1;
	mov.b32 	%f353, %r139;
	add.f32 	%f354, %f348, %f353;
	mov.b32 	%r140, %f350;
	shfl.sync.down.b32	%r141|%p31, %r140, 4, 31, -1;
	mov.b32 	%f355, %r141;
	add.f32 	%f356, %f350, %f355;
	mov.b32 	%r142, %f352;
	shfl.sync.down.b32	%r143|%p32, %r142, 4, 31, -1;
	mov.b32 	%f357, %r143;
	add.f32 	%f358, %f352, %f357;
	mov.b32 	%r144, %f354;
	shfl.sync.down.b32	%r145|%p33, %r144, 2, 31, -1;
	mov.b32 	%f359, %r145;
	add.f32 	%f360, %f354, %f359;
	mov.b32 	%r146, %f356;
	shfl.sync.down.b32	%r147|%p34, %r146, 2, 31, -1;
	mov.b32 	%f361, %r147;
	add.f32 	%f362, %f356, %f361;
	mov.b32 	%r148, %f358;
	shfl.sync.down.b32	%r149|%p35, %r148, 2, 31, -1;
	mov.b32 	%f363, %r149;
	add.f32 	%f364, %f358, %f363;
	mov.b32 	%r150, %f360;
	shfl.sync.down.b32	%r151|%p36, %r150, 1, 31, -1;
	mov.b32 	%f365, %r151;
	add.f32 	%f50, %f360, %f365;
	mov.b32 	%r152, %f362;
	shfl.sync.down.b32	%r153|%p37, %r152, 1, 31, -1;
	mov.b32 	%f366, %r153;
	add.f32 	%f51, %f362, %f366;
	mov.b32 	%r154, %f364;
	shfl.sync.down.b32	%r155|%p38, %r154, 1, 31, -1;
	mov.b32 	%f367, %r155;
	add.f32 	%f52, %f364, %f367;
	@%p23 bra 	$L__BB10_29;
	ld.param.u64 	%rd148, [_Z22ant16_o1_backleft_kerniiiiiPKfS0_S0_S0_S0_S0_S0_S0_PfS1_S1_S1__param_14];
	mad.lo.s32 	%r156, %r343, %r69, %r4;
	mul.lo.s32 	%r157, %r156, 3;
	cvta.to.global.u64 	%rd67, %rd148;
	mul.wide.u32 	%rd68, %r157, 4;
	add.s64 	%rd69, %rd67, %rd68;
	st.global.f32 	[%rd69], %f50;
	add.s32 	%r158, %r157, 1;
	mul.wide.u32 	%rd70, %r158, 4;
	add.s64 	%rd71, %rd67, %rd70;
	st.global.f32 	[%rd71], %f51;
	add.s32 	%r159, %r157, 2;
	mul.wide.u32 	%rd72, %r159, 4;
	add.s64 	%rd73, %rd67, %rd72;
	st.global.f32 	[%rd73], %f52;
$L__BB10_29:
	setp.ge.s32 	%p39, %r2, %r72;
	mov.f32 	%f773, 0f00000000;
	mov.f32 	%f772, 0f00000000;
	mov.f32 	%f771, 0f00000000;
	@%p39 bra 	$L__BB10_41;
	setp.lt.s32 	%p40, %r71, 1;
	mul.lo.s32 	%r50, %r343, %r71;
	@%p40 bra 	$L__BB10_41;
	mul.lo.s32 	%r51, %r343, %r72;
	mov.f32 	%f771, 0f00000000;
	mov.u32 	%r357, %r2;
	mov.f32 	%f772, %f771;
	mov.f32 	%f773, %f771;
$L__BB10_32:
	ld.param.u64 	%rd146, [_Z22ant16_o1_backleft_kerniiiiiPKfS0_S0_S0_S0_S0_S0_S0_PfS1_S1_S1__param_7];
	setp.lt.u32 	%p41, %r6, 3;
	add.s32 	%r161, %r357, %r51;
	mul.lo.s32 	%r162, %r161, 9;
	cvta.to.global.u64 	%rd74, %rd146;
	mul.wide.s32 	%rd75, %r162, 4;
	add.s64 	%rd76, %rd74, %rd75;
	ld.global.f32 	%f56, [%rd76];
	ld.global.f32 	%f57, [%rd76+12];
	ld.global.f32 	%f58, [%rd76+24];
	ld.global.f32 	%f59, [%rd76+4];
	ld.global.f32 	%f60, [%rd76+16];
	ld.global.f32 	%f61, [%rd76+28];
	ld.global.f32 	%f62, [%rd76+8];
	ld.global.f32 	%f63, [%rd76+20];
	ld.global.f32 	%f64, [%rd76+32];
	mov.b32 	%r360, 0;
	@%p41 bra 	$L__BB10_35;
	mov.b32 	%r358, 0;
$L__BB10_34:
	.pragma "nounroll";
	add.s32 	%r164, %r358, %r50;
	mul.lo.s32 	%r165, %r164, 3;
	mul.wide.s32 	%rd77, %r165, 4;
	add.s64 	%rd78, %rd5, %rd77;
	ld.global.f32 	%f372, [%rd78];
	ld.global.f32 	%f373, [%rd78+4];
	mul.f32 	%f374, %f57, %f373;
	fma.rn.f32 	%f375, %f56, %f372, %f374;
	ld.global.f32 	%f376, [%rd78+8];
	fma.rn.f32 	%f377, %f58, %f376, %f375;
	mul.f32 	%f378, %f60, %f373;
	fma.rn.f32 	%f379, %f59, %f372, %f378;
	fma.rn.f32 	%f380, %f61, %f376, %f379;
	mul.f32 	%f381, %f63, %f373;
	fma.rn.f32 	%f382, %f62, %f372, %f381;
	fma.rn.f32 	%f383, %f64, %f376, %f382;
	mad.lo.s32 	%r166, %r358, %r3, %r4;
	mad.lo.s32 	%r167, %r166, %r72, %r357;
	mul.wide.u32 	%rd79, %r167, 4;
	add.s64 	%rd80, %rd3, %rd79;
	ld.global.f32 	%f384, [%rd80];
	fma.rn.f32 	%f385, %f377, %f384, %f771;
	fma.rn.f32 	%f386, %f380, %f384, %f772;
	fma.rn.f32 	%f387, %f384, %f383, %f773;
	ld.global.f32 	%f388, [%rd78+12];
	ld.global.f32 	%f389, [%rd78+16];
	mul.f32 	%f390, %f57, %f389;
	fma.rn.f32 	%f391, %f56, %f388, %f390;
	ld.global.f32 	%f392, [%rd78+20];
	fma.rn.f32 	%f393, %f58, %f392, %f391;
	mul.f32 	%f394, %f60, %f389;
	fma.rn.f32 	%f395, %f59, %f388, %f394;
	fma.rn.f32 	%f396, %f61, %f392, %f395;
	mul.f32 	%f397, %f63, %f389;
	fma.rn.f32 	%f398, %f62, %f388, %f397;
	fma.rn.f32 	%f399, %f64, %f392, %f398;
	add.s32 	%r168, %r166, %r3;
	mad.lo.s32 	%r169, %r168, %r72, %r357;
	mul.wide.u32 	%rd81, %r169, 4;
	add.s64 	%rd82, %rd3, %rd81;
	ld.global.f32 	%f400, [%rd82];
	fma.rn.f32 	%f401, %f393, %f400, %f385;
	fma.rn.f32 	%f402, %f396, %f400, %f386;
	fma.rn.f32 	%f403, %f400, %f399, %f387;
	ld.global.f32 	%f404, [%rd78+24];
	ld.global.f32 	%f405, [%rd78+28];
	mul.f32 	%f406, %f57, %f405;
	fma.rn.f32 	%f407, %f56, %f404, %f406;
	ld.global.f32 	%f408, [%rd78+32];
	fma.rn.f32 	%f409, %f58, %f408, %f407;
	mul.f32 	%f410, %f60, %f405;
	fma.rn.f32 	%f411, %f59, %f404, %f410;
	fma.rn.f32 	%f412, %f61, %f408, %f411;
	mul.f32 	%f413, %f63, %f405;
	fma.rn.f32 	%f414, %f62, %f404, %f413;
	fma.rn.f32 	%f415, %f64, %f408, %f414;
	add.s32 	%r170, %r168, %r3;
	mad.lo.s32 	%r171, %r170, %r72, %r357;
	mul.wide.u32 	%rd83, %r171, 4;
	add.s64 	%rd84, %rd3, %rd83;
	ld.global.f32 	%f416, [%rd84];
	fma.rn.f32 	%f417, %f409, %f416, %f401;
	fma.rn.f32 	%f418, %f412, %f416, %f402;
	fma.rn.f32 	%f419, %f416, %f415, %f403;
	ld.global.f32 	%f420, [%rd78+36];
	ld.global.f32 	%f421, [%rd78+40];
	mul.f32 	%f422, %f57, %f421;
	fma.rn.f32 	%f423, %f56, %f420, %f422;
	ld.global.f32 	%f424, [%rd78+44];
	fma.rn.f32 	%f425, %f58, %f424, %f423;
	mul.f32 	%f426, %f60, %f421;
	fma.rn.f32 	%f427, %f59, %f420, %f426;
	fma.rn.f32 	%f428, %f61, %f424, %f427;
	mul.f32 	%f429, %f63, %f421;
	fma.rn.f32 	%f430, %f62, %f420, %f429;
	fma.rn.f32 	%f431, %f64, %f424, %f430;
	add.s32 	%r172, %r170, %r3;
	mad.lo.s32 	%r173, %r172, %r72, %r357;
	mul.wide.u32 	%rd85, %r173, 4;
	add.s64 	%rd86, %rd3, %rd85;
	ld.global.f32 	%f432, [%rd86];
	fma.rn.f32 	%f771, %f425, %f432, %f417;
	fma.rn.f32 	%f772, %f428, %f432, %f418;
	fma.rn.f32 	%f773, %f432, %f431, %f419;
	add.s32 	%r358, %r358, 4;
	setp.ne.s32 	%p42, %r358, %r9;
	mov.u32 	%r360, %r9;
	@%p42 bra 	$L__BB10_34;
$L__BB10_35:
	setp.eq.s32 	%p43, %r7, 0;
	@%p43 bra 	$L__BB10_40;
	setp.eq.s32 	%p44, %r8, 0;
	@%p44 bra 	$L__BB10_38;
	add.s32 	%r174, %r360, %r50;
	mul.lo.s32 	%r175, %r174, 3;
	mul.wide.s32 	%rd87, %r175, 4;
	add.s64 	%rd88, %rd5, %rd87;
	ld.global.f32 	%f434, [%rd88];
	ld.global.f32 	%f435, [%rd88+4];
	mul.f32 	%f436, %f57, %f435;
	fma.rn.f32 	%f437, %f56, %f434, %f436;
	ld.global.f32 	%f438, [%rd88+8];
	fma.rn.f32 	%f439, %f58, %f438, %f437;
	mul.f32 	%f440, %f60, %f435;
	fma.rn.f32 	%f441, %f59, %f434, %f440;
	fma.rn.f32 	%f442, %f61, %f438, %f441;
	mul.f32 	%f443, %f63, %f435;
	fma.rn.f32 	%f444, %f62, %f434, %f443;
	fma.rn.f32 	%f445, %f64, %f438, %f444;
	mad.lo.s32 	%r176, %r360, %r3, %r4;
	mad.lo.s32 	%r177, %r176, %r72, %r357;
	mul.wide.u32 	%rd89, %r177, 4;
	add.s64 	%rd90, %rd3, %rd89;
	ld.global.f32 	%f446, [%rd90];
	fma.rn.f32 	%f447, %f439, %f446, %f771;
	fma.rn.f32 	%f448, %f442, %f446, %f772;
	fma.rn.f32 	%f449, %f446, %f445, %f773;
	ld.global.f32 	%f450, [%rd88+12];
	ld.global.f32 	%f451, [%rd88+16];
	mul.f32 	%f452, %f57, %f451;
	fma.rn.f32 	%f453, %f56, %f450, %f452;
	ld.global.f32 	%f454, [%rd88+20];
	fma.rn.f32 	%f455, %f58, %f454, %f453;
	mul.f32 	%f456, %f60, %f451;
	fma.rn.f32 	%f457, %f59, %f450, %f456;
	fma.rn.f32 	%f458, %f61, %f454, %f457;
	mul.f32 	%f459, %f63, %f451;
	fma.rn.f32 	%f460, %f62, %f450, %f459;
	fma.rn.f32 	%f461, %f64, %f454, %f460;
	add.s32 	%r178, %r176, %r3;
	mad.lo.s32 	%r179, %r178, %r72, %r357;
	mul.wide.u32 	%rd91, %r179, 4;
	add.s64 	%rd92, %rd3, %rd91;
	ld.global.f32 	%f462, [%rd92];
	fma.rn.f32 	%f771, %f455, %f462, %f447;
	fma.rn.f32 	%f772, %f458, %f462, %f448;
	fma.rn.f32 	%f773, %f462, %f461, %f449;
	add.s32 	%r360, %r360, 2;
$L__BB10_38:
	setp.eq.s32 	%p45, %r10, 0;
	@%p45 bra 	$L__BB10_40;
	add.s32 	%r180, %r360, %r50;
	mul.lo.s32 	%r181, %r180, 3;
	mul.wide.s32 	%rd93, %r181, 4;
	add.s64 	%rd94, %rd5, %rd93;
	ld.global.f32 	%f463, [%rd94];
	ld.global.f32 	%f464, [%rd94+4];
	mul.f32 	%f465, %f57, %f464;
	fma.rn.f32 	%f466, %f56, %f463, %f465;
	ld.global.f32 	%f467, [%rd94+8];
	fma.rn.f32 	%f468, %f58, %f467, %f466;
	mul.f32 	%f469, %f60, %f464;
	fma.rn.f32 	%f470, %f59, %f463, %f469;
	fma.rn.f32 	%f471, %f61, %f467, %f470;
	mul.f32 	%f472, %f63, %f464;
	fma.rn.f32 	%f473, %f62, %f463, %f472;
	fma.rn.f32 	%f474, %f64, %f467, %f473;
	mad.lo.s32 	%r182, %r360, %r3, %r4;
	mad.lo.s32 	%r183, %r182, %r72, %r357;
	mul.wide.u32 	%rd95, %r183, 4;
	add.s64 	%rd96, %rd3, %rd95;
	ld.global.f32 	%f475, [%rd96];
	fma.rn.f32 	%f771, %f468, %f475, %f771;
	fma.rn.f32 	%f772, %f471, %f475, %f772;
	fma.rn.f32 	%f773, %f475, %f474, %f773;
$L__BB10_40:
	add.s32 	%r357, %r357, %r5;
	setp.lt.s32 	%p46, %r357, %r72;
	@%p46 bra 	$L__BB10_32;
$L__BB10_41:
	setp.ne.s32 	%p47, %r2, 0;
	mov.b32 	%r184, %f771;
	shfl.sync.down.b32	%r185|%p48, %r184, 16, 31, -1;
	mov.b32 	%f476, %r185;
	add.f32 	%f477, %f771, %f476;
	mov.b32 	%r186, %f772;
	shfl.sync.down.b32	%r187|%p49, %r186, 16, 31, -1;
	mov.b32 	%f478, %r187;
	add.f32 	%f479, %f772, %f478;
	mov.b32 	%r188, %f773;
	shfl.sync.down.b32	%r189|%p50, %r188, 16, 31, -1;
	mov.b32 	%f480, %r189;
	add.f32 	%f481, %f773, %f480;
	mov.b32 	%r190, %f477;
	shfl.sync.down.b32	%r191|%p51, %r190, 8, 31, -1;
	mov.b32 	%f482, %r191;
	add.f32 	%f483, %f477, %f482;
	mov.b32 	%r192, %f479;
	shfl.sync.down.b32	%r193|%p52, %r192, 8, 31, -1;
	mov.b32 	%f484, %r193;
	add.f32 	%f485, %f479, %f484;
	mov.b32 	%r194, %f481;
	shfl.sync.down.b32	%r195|%p53, %r194, 8, 31, -1;
	mov.b32 	%f486, %r195;
	add.f32 	%f487, %f481, %f486;
	mov.b32 	%r196, %f483;
	shfl.sync.down.b32	%r197|%p54, %r196, 4, 31, -1;
	mov.b32 	%f488, %r197;
	add.f32 	%f489, %f483, %f488;
	mov.b32 	%r198, %f485;
	shfl.sync.down.b32	%r199|%p55, %r198, 4, 31, -1;
	mov.b32 	%f490, %r199;
	add.f32 	%f491, %f485, %f490;
	mov.b32 	%r200, %f487;
	shfl.sync.down.b32	%r201|%p56, %r200, 4, 31, -1;
	mov.b32 	%f492, %r201;
	add.f32 	%f493, %f487, %f492;
	mov.b32 	%r202, %f489;
	shfl.sync.down.b32	%r203|%p57, %r202, 2, 31, -1;
	mov.b32 	%f494, %r203;
	add.f32 	%f495, %f489, %f494;
	mov.b32 	%r204, %f491;
	shfl.sync.down.b32	%r205|%p58, %r204, 2, 31, -1;
	mov.b32 	%f496, %r205;
	add.f32 	%f497, %f491, %f496;
	mov.b32 	%r206, %f493;
	shfl.sync.down.b32	%r207|%p59, %r206, 2, 31, -1;
	mov.b32 	%f498, %r207;
	add.f32 	%f499, %f493, %f498;
	mov.b32 	%r208, %f495;
	shfl.sync.down.b32	%r209|%p60, %r208, 1, 31, -1;
	mov.b32 	%f500, %r209;
	add.f32 	%f95, %f495, %f500;
	mov.b32 	%r210, %f497;
	shfl.sync.down.b32	%r211|%p61, %r210, 1, 31, -1;
	mov.b32 	%f501, %r211;
	add.f32 	%f96, %f497, %f501;
	mov.b32 	%r212, %f499;
	shfl.sync.down.b32	%r213|%p62, %r212, 1, 31, -1;
	mov.b32 	%f502, %r213;
	add.f32 	%f97, %f499, %f502;
	@%p47 bra 	$L__BB10_43;
	ld.param.u64 	%rd149, [_Z22ant16_o1_backleft_kerniiiiiPKfS0_S0_S0_S0_S0_S0_S0_PfS1_S1_S1__param_15];
	mad.lo.s32 	%r214, %r343, %r69, %r4;
	mul.lo.s32 	%r215, %r214, 3;
	cvta.to.global.u64 	%rd97, %rd149;
	mul.wide.u32 	%rd98, %r215, 4;
	add.s64 	%rd99, %rd97, %rd98;
	st.global.f32 	[%rd99], %f95;
	add.s32 	%r216, %r215, 1;
	mul.wide.u32 	%rd100, %r216, 4;
	add.s64 	%rd101, %rd97, %rd100;
	st.global.f32 	[%rd101], %f96;
	add.s32 	%r217, %r215, 2;
	mul.wide.u32 	%rd102, %r217, 4;
	add.s64 	%rd103, %rd97, %rd102;
	st.global.f32 	[%rd103], %f97;
$L__BB10_43:
	setp.ge.s32 	%p63, %r2, %r71;
	mov.f32 	%f833, 0f00000000;
	mov.f32 	%f832, %f833;
	mov.f32 	%f831, %f833;
	mov.f32 	%f834, %f833;
	mov.f32 	%f835, %f833;
	mov.f32 	%f836, %f833;
	mov.f32 	%f837, %f833;
	mov.f32 	%f838, %f833;
	mov.f32 	%f839, %f833;
	@%p63 bra 	$L__BB10_54;
	mul.lo.s32 	%r59, %r343, %r71;
	mov.f32 	%f839, 0f00000000;
	mov.u32 	%r361, %r2;
	mov.f32 	%f838, %f839;
	mov.f32 	%f837, %f839;
	mov.f32 	%f836, %f839;
	mov.f32 	%f835, %f839;
	mov.f32 	%f834, %f839;
	mov.f32 	%f831, %f839;
	mov.f32 	%f832, %f839;
	mov.f32 	%f833, %f839;
$L__BB10_45:
	setp.lt.u32 	%p64, %r6, 3;
	add.s32 	%r219, %r361, %r59;
	mul.lo.s32 	%r220, %r219, 3;
	mul.wide.s32 	%rd104, %r220, 4;
	add.s64 	%rd105, %rd6, %rd104;
	ld.global.f32 	%f107, [%rd105];
	ld.global.f32 	%f108, [%rd105+4];
	ld.global.f32 	%f109, [%rd105+8];
	mov.b32 	%r364, 0;
	@%p64 bra 	$L__BB10_48;
	mov.b32 	%r362, 0;
$L__BB10_47:
	.pragma "nounroll";
	add.s32 	%r222, %r362, %r59;
	mul.lo.s32 	%r223, %r222, 3;
	mul.wide.s32 	%rd106, %r223, 4;
	add.s64 	%rd107, %rd5, %rd106;
	ld.global.f32 	%f506, [%rd107];
	mul.f32 	%f507, %f107, %f506;
	mul.f32 	%f508, %f506, %f108;
	mul.f32 	%f509, %f109, %f506;
	ld.global.f32 	%f510, [%rd107+4];
	mul.f32 	%f511, %f107, %f510;
	mul.f32 	%f512, %f510, %f108;
	mul.f32 	%f513, %f510, %f109;
	ld.global.f32 	%f514, [%rd107+8];
	mul.f32 	%f515, %f107, %f514;
	mul.f32 	%f516, %f514, %f108;
	mul.f32 	%f517, %f514, %f109;
	mad.lo.s32 	%r224, %r362, %r3, %r4;
	mad.lo.s32 	%r225, %r224, %r71, %r361;
	mul.wide.u32 	%rd108, %r225, 4;
	add.s64 	%rd109, %rd4, %rd108;
	ld.global.f32 	%f518, [%rd109];
	fma.rn.f32 	%f519, %f507, %f518, %f831;
	fma.rn.f32 	%f520, %f508, %f518, %f832;
	fma.rn.f32 	%f521, %f509, %f518, %f833;
	fma.rn.f32 	%f522, %f511, %f518, %f834;
	fma.rn.f32 	%f523, %f512, %f518, %f835;
	fma.rn.f32 	%f524, %f513, %f518, %f836;
	fma.rn.f32 	%f525, %f515, %f518, %f837;
	fma.rn.f32 	%f526, %f516, %f518, %f838;
	fma.rn.f32 	%f527, %f518, %f517, %f839;
	ld.global.f32 	%f528, [%rd107+12];
	mul.f32 	%f529, %f107, %f528;
	mul.f32 	%f530, %f528, %f108;
	mul.f32 	%f531, %f109, %f528;
	ld.global.f32 	%f532, [%rd107+16];
	mul.f32 	%f533, %f107, %f532;
	mul.f32 	%f534, %f532, %f108;
	mul.f32 	%f535, %f532, %f109;
	ld.global.f32 	%f536, [%rd107+20];
	mul.f32 	%f537, %f107, %f536;
	mul.f32 	%f538, %f536, %f108;
	mul.f32 	%f539, %f536, %f109;
	add.s32 	%r226, %r224, %r3;
	mad.lo.s32 	%r227, %r226, %r71, %r361;
	mul.wide.u32 	%rd110, %r227, 4;
	add.s64 	%rd111, %rd4, %rd110;
	ld.global.f32 	%f540, [%rd111];
	fma.rn.f32 	%f541, %f529, %f540, %f519;
	fma.rn.f32 	%f542, %f530, %f540, %f520;
	fma.rn.f32 	%f543, %f531, %f540, %f521;
	fma.rn.f32 	%f544, %f533, %f540, %f522;
	fma.rn.f32 	%f545, %f534, %f540, %f523;
	fma.rn.f32 	%f546, %f535, %f540, %f524;
	fma.rn.f32 	%f547, %f537, %f540, %f525;
	fma.rn.f32 	%f548, %f538, %f540, %f526;
	fma.rn.f32 	%f549, %f540, %f539, %f527;
	ld.global.f32 	%f550, [%rd107+24];
	mul.f32 	%f551, %f107, %f550;
	mul.f32 	%f552, %f550, %f108;
	mul.f32 	%f553, %f109, %f550;
	ld.global.f32 	%f554, [%rd107+28];
	mul.f32 	%f555, %f107, %f554;
	mul.f32 	%f556, %f554, %f108;
	mul.f32 	%f557, %f554, %f109;
	ld.global.f32 	%f558, [%rd107+32];
	mul.f32 	%f559, %f107, %f558;
	mul.f32 	%f560, %f558, %f108;
	mul.f32 	%f561, %f558, %f109;
	add.s32 	%r228, %r226, %r3;
	mad.lo.s32 	%r229, %r228, %r71, %r361;
	mul.wide.u32 	%rd112, %r229, 4;
	add.s64 	%rd113, %rd4, %rd112;
	ld.global.f32 	%f562, [%rd113];
	fma.rn.f32 	%f563, %f551, %f562, %f541;
	fma.rn.f32 	%f564, %f552, %f562, %f542;
	fma.rn.f32 	%f565, %f553, %f562, %f543;
	fma.rn.f32 	%f566, %f555, %f562, %f544;
	fma.rn.f32 	%f567, %f556, %f562, %f545;
	fma.rn.f32 	%f568, %f557, %f562, %f546;
	fma.rn.f32 	%f569, %f559, %f562, %f547;
	fma.rn.f32 	%f570, %f560, %f562, %f548;
	fma.rn.f32 	%f571, %f562, %f561, %f549;
	ld.global.f32 	%f572, [%rd107+36];
	mul.f32 	%f573, %f107, %f572;
	mul.f32 	%f574, %f572, %f108;
	mul.f32 	%f575, %f109, %f572;
	ld.global.f32 	%f576, [%rd107+40];
	mul.f32 	%f577, %f107, %f576;
	mul.f32 	%f578, %f576, %f108;
	mul.f32 	%f579, %f576, %f109;
	ld.global.f32 	%f580, [%rd107+44];
	mul.f32 	%f581, %f107, %f580;
	mul.f32 	%f582, %f580, %f108;
	mul.f32 	%f583, %f580, %f109;
	add.s32 	%r230, %r228, %r3;
	mad.lo.s32 	%r231, %r230, %r71, %r361;
	mul.wide.u32 	%rd114, %r231, 4;
	add.s64 	%rd115, %rd4, %rd114;
	ld.global.f32 	%f584, [%rd115];
	fma.rn.f32 	%f831, %f573, %f584, %f563;
	fma.rn.f32 	%f832, %f574, %f584, %f564;
	fma.rn.f32 	%f833, %f575, %f584, %f565;
	fma.rn.f32 	%f834, %f577, %f584, %f566;
	fma.rn.f32 	%f835, %f578, %f584, %f567;
	fma.rn.f32 	%f836, %f579, %f584, %f568;
	fma.rn.f32 	%f837, %f581, %f584, %f569;
	fma.rn.f32 	%f838, %f582, %f584, %f570;
	fma.rn.f32 	%f839, %f584, %f583, %f571;
	add.s32 	%r362, %r362, 4;
	setp.ne.s32 	%p65, %r362, %r9;
	mov.u32 	%r364, %r9;
	@%p65 bra 	$L__BB10_47;
$L__BB10_48:
	setp.eq.s32 	%p66, %r7, 0;
	@%p66 bra 	$L__BB10_53;
	setp.eq.s32 	%p67, %r8, 0;
	@%p67 bra 	$L__BB10_51;
	add.s32 	%r232, %r364, %r59;
	mul.lo.s32 	%r233, %r232, 3;
	mul.wide.s32 	%rd116, %r233, 4;
	add.s64 	%rd117, %rd5, %rd116;
	ld.global.f32 	%f586, [%rd117];
	mul.f32 	%f587, %f107, %f586;
	mul.f32 	%f588, %f586, %f108;
	mul.f32 	%f589, %f109, %f586;
	ld.global.f32 	%f590, [%rd117+4];
	mul.f32 	%f591, %f107, %f590;
	mul.f32 	%f592, %f590, %f108;
	mul.f32 	%f593, %f590, %f109;
	ld.global.f32 	%f594, [%rd117+8];
	mul.f32 	%f595, %f107, %f594;
	mul.f32 	%f596, %f594, %f108;
	mul.f32 	%f597, %f594, %f109;
	mad.lo.s32 	%r234, %r364, %r3, %r4;
	mad.lo.s32 	%r235, %r234, %r71, %r361;
	mul.wide.u32 	%rd118, %r235, 4;
	add.s64 	%rd119, %rd4, %rd118;
	ld.global.f32 	%f598, [%rd119];
	fma.rn.f32 	%f599, %f587, %f598, %f831;
	fma.rn.f32 	%f600, %f588, %f598, %f832;
	fma.rn.f32 	%f601, %f589, %f598, %f833;
	fma.rn.f32 	%f602, %f591, %f598, %f834;
	fma.rn.f32 	%f603, %f592, %f598, %f835;
	fma.rn.f32 	%f604, %f593, %f598, %f836;
	fma.rn.f32 	%f605, %f595, %f598, %f837;
	fma.rn.f32 	%f606, %f596, %f598, %f838;
	fma.rn.f32 	%f607, %f598, %f597, %f839;
	ld.global.f32 	%f608, [%rd117+12];
	mul.f32 	%f609, %f107, %f608;
	mul.f32 	%f610, %f608, %f108;
	mul.f32 	%f611, %f109, %f608;
	ld.global.f32 	%f612, [%rd117+16];
	mul.f32 	%f613, %f107, %f612;
	mul.f32 	%f614, %f612, %f108;
	mul.f32 	%f615, %f612, %f109;
	ld.global.f32 	%f616, [%rd117+20];
	mul.f32 	%f617, %f107, %f616;
	mul.f32 	%f618, %f616, %f108;
	mul.f32 	%f619, %f616, %f109;
	add.s32 	%r236, %r234, %r3;
	mad.lo.s32 	%r237, %r236, %r71, %r361;
	mul.wide.u32 	%rd120, %r237, 4;
	add.s64 	%rd121, %rd4, %rd120;
	ld.global.f32 	%f620, [%rd121];
	fma.rn.f32 	%f831, %f609, %f620, %f599;
	fma.rn.f32 	%f832, %f610, %f620, %f600;
	fma.rn.f32 	%f833, %f611, %f620, %f601;
	fma.rn.f32 	%f834, %f613, %f620, %f602;
	fma.rn.f32 	%f835, %f614, %f620, %f603;
	fma.rn.f32 	%f836, %f615, %f620, %f604;
	fma.rn.f32 	%f837, %f617, %f620, %f605;
	fma.rn.f32 	%f838, %f618, %f620, %f606;
	fma.rn.f32 	%f839, %f620, %f619, %f607;
	add.s32 	%r364, %r364, 2;
$L__BB10_51:
	setp.eq.s32 	%p68, %r10, 0;
	@%p68 bra 	$L__BB10_53;
	add.s32 	%r238, %r364, %r59;
	mul.lo.s32 	%r239, %r238, 3;
	mul.wide.s32 	%rd122, %r239, 4;
	add.s64 	%rd123, %rd5, %rd122;
	ld.global.f32 	%f621, [%rd123];
	mul.f32 	%f622, %f107, %f621;
	mul.f32 	%f623, %f621, %f108;
	mul.f32 	%f624, %f109, %f621;
	ld.global.f32 	%f625, [%rd123+4];
	mul.f32 	%f626, %f107, %f625;
	mul.f32 	%f627, %f625, %f108;
	mul.f32 	%f628, %f625, %f109;
	ld.global.f32 	%f629, [%rd123+8];
	mul.f32 	%f630, %f107, %f629;
	mul.f32 	%f631, %f629, %f108;
	mul.f32 	%f632, %f629, %f109;
	mad.lo.s32 	%r240, %r364, %r3, %r4;
	mad.lo.s32 	%r241, %r240, %r71, %r361;
	mul.wide.u32 	%rd124, %r241, 4;
	add.s64 	%rd125, %rd4, %rd124;
	ld.global.f32 	%f633, [%rd125];
	fma.rn.f32 	%f831, %f622, %f633, %f831;
	fma.rn.f32 	%f832, %f623, %f633, %f832;
	fma.rn.f32 	%f833, %f624, %f633, %f833;
	fma.rn.f32 	%f834, %f626, %f633, %f834;
	fma.rn.f32 	%f835, %f627, %f633, %f835;
	fma.rn.f32 	%f836, %f628, %f633, %f836;
	fma.rn.f32 	%f837, %f630, %f633, %f837;
	fma.rn.f32 	%f838, %f631, %f633, %f838;
	fma.rn.f32 	%f839, %f633, %f632, %f839;
$L__BB10_53:
	add.s32 	%r361, %r361, %r5;
	setp.lt.s32 	%p69, %r361, %r71;
	@%p69 bra 	$L__BB10_45;
$L__BB10_54:
	setp.ne.s32 	%p70, %r2, 0;
	mov.b32 	%r242, %f831;
	shfl.sync.down.b32	%r243|%p71, %r242, 16, 31, -1;
	mov.b32 	%f634, %r243;
	add.f32 	%f635, %f831, %f634;
	mov.b32 	%r244, %f832;
	shfl.sync.down.b32	%r245|%p72, %r244, 16, 31, -1;
	mov.b32 	%f636, %r245;
	add.f32 	%f637, %f832, %f636;
	mov.b32 	%r246, %f833;
	shfl.sync.down.b32	%r247|%p73, %r246, 16, 31, -1;
	mov.b32 	%f638, %r247;
	add.f32 	%f639, %f833, %f638;
	mov.b32 	%r248, %f834;
	shfl.sync.down.b32	%r249|%p74, %r248, 16, 31, -1;
	mov.b32 	%f640, %r249;
	add.f32 	%f641, %f834, %f640;
	mov.b32 	%r250, %f835;
	shfl.sync.down.b32	%r251|%p75, %r250, 16, 31, -1;
	mov.b32 	%f642, %r251;
	add.f32 	%f643, %f835, %f642;
	mov.b32 	%r252, %f836;
	shfl.sync.down.b32	%r253|%p76, %r252, 16, 31, -1;
	mov.b32 	%f644, %r253;
	add.f32 	%f645, %f836, %f644;
	mov.b32 	%r254, %f837;
	shfl.sync.down.b32	%r255|%p77, %r254, 16, 31, -1;
	mov.b32 	%f646, %r255;
	add.f32 	%f647, %f837, %f646;
	mov.b32 	%r256, %f838;
	shfl.sync.down.b32	%r257|%p78, %r256, 16, 31, -1;
	mov.b32 	%f648, %r257;
	add.f32 	%f649, %f838, %f648;
	mov.b32 	%r258, %f839;
	shfl.sync.down.b32	%r259|%p79, %r258, 16, 31, -1;
	mov.b32 	%f650, %r259;
	add.f32 	%f651, %f839, %f650;
	mov.b32 	%r260, %f635;
	shfl.sync.down.b32	%r261|%p80, %r260, 8, 31, -1;
	mov.b32 	%f652, %r261;
	add.f32 	%f653, %f635, %f652;
	mov.b32 	%r262, %f637;
	shfl.sync.down.b32	%r263|%p81, %r262, 8, 31, -1;
	mov.b32 	%f654, %r263;
	add.f32 	%f655, %f637, %f654;
	mov.b32 	%r264, %f639;
	shfl.sync.down.b32	%r265|%p82, %r264, 8, 31, -1;
	mov.b32 	%f656, %r265;
	add.f32 	%f657, %f639, %f656;
	mov.b32 	%r266, %f641;
	shfl.sync.down.b32	%r267|%p83, %r266, 8, 31, -1;
	mov.b32 	%f658, %r267;
	add.f32 	%f659, %f641, %f658;
	mov.b32 	%r268, %f643;
	shfl.sync.down.b32	%r269|%p84, %r268, 8, 31, -1;
	mov.b32 	%f660, %r269;
	add.f32 	%f661, %f643, %f660;
	mov.b32 	%r270, %f645;
	shfl.sync.down.b32	%r271|%p85, %r270, 8, 31, -1;
	mov.b32 	%f662, %r271;
	add.f32 	%f663, %f645, %f662;
	mov.b32 	%r272, %f647;
	shfl.sync.down.b32	%r273|%p86, %r272, 8, 31, -1;
	mov.b32 	%f664, %r273;
	add.f32 	%f665, %f647, %f664;
	mov.b32 	%r274, %f649;
	shfl.sync.down.b32	%r275|%p87, %r274, 8, 31, -1;
	mov.b32 	%f666, %r275;
	add.f32 	%f667, %f649, %f666;
	mov.b32 	%r276, %f651;
	shfl.sync.down.b32	%r277|%p88, %r276, 8, 31, -1;
	mov.b32 	%f668, %r277;
	add.f32 	%f669, %f651, %f668;
	mov.b32 	%r278, %f653;
	shfl.sync.down.b32	%r279|%p89, %r278, 4, 31, -1;
	mov.b32 	%f670, %r279;
	add.f32 	%f671, %f653, %f670;
	mov.b32 	%r280, %f655;
	shfl.sync.down.b32	%r281|%p90, %r280, 4, 31, -1;
	mov.b32 	%f672, %r281;
	add.f32 	%f673, %f655, %f672;
	mov.b32 	%r282, %f657;
	shfl.sync.down.b32	%r283|%p91, %r282, 4, 31, -1;
	mov.b32 	%f674, %r283;
	add.f32 	%f675, %f657, %f674;
	mov.b32 	%r284, %f659;
	shfl.sync.down.b32	%r285|%p92, %r284, 4, 31, -1;
	mov.b32 	%f676, %r285;
	add.f32 	%f677, %f659, %f676;
	mov.b32 	%r286, %f661;
	shfl.sync.down.b32	%r287|%p93, %r286, 4, 31, -1;
	mov.b32 	%f678, %r287;
	add.f32 	%f679, %f661, %f678;
	mov.b32 	%r288, %f663;
	shfl.sync.down.b32	%r289|%p94, %r288, 4, 31, -1;
	mov.b32 	%f680, %r289;
	add.f32 	%f681, %f663, %f680;
	mov.b32 	%r290, %f665;
	shfl.sync.down.b32	%r291|%p95, %r290, 4, 31, -1;
	mov.b32 	%f682, %r291;
	add.f32 	%f683, %f665, %f682;
	mov.b32 	%r292, %f667;
	shfl.sync.down.b32	%r293|%p96, %r292, 4, 31, -1;
	mov.b32 	%f684, %r293;
	add.f32 	%f685, %f667, %f684;
	mov.b32 	%r294, %f669;
	shfl.sync.down.b32	%r295|%p97, %r294, 4, 31, -1;
	mov.b32 	%f686, %r295;
	add.f32 	%f687, %f669, %f686;
	mov.b32 	%r296, %f671;
	shfl.sync.down.b32	%r297|%p98, %r296, 2, 31, -1;
	mov.b32 	%f688, %r297;
	add.f32 	%f689, %f671, %f688;
	mov.b32 	%r298, %f673;
	shfl.sync.down.b32	%r299|%p99, %r298, 2, 31, -1;
	mov.b32 	%f690, %r299;
	add.f32 	%f691, %f673, %f690;
	mov.b32 	%r300, %f675;
	shfl.sync.down.b32	%r301|%p100, %r300, 2, 31, -1;
	mov.b32 	%f692, %r301;
	add.f32 	%f693, %f675, %f692;
	mov.b32 	%r302, %f677;
	shfl.sync.down.b32	%r303|%p101, %r302, 2, 31, -1;
	mov.b32 	%f694, %r303;
	add.f32 	%f695, %f677, %f694;
	mov.b32 	%r304, %f679;
	shfl.sync.down.b32	%r305|%p102, %r304, 2, 31, -1;
	mov.b32 	%f696, %r305;
	add.f32 	%f697, %f679, %f696;
	mov.b32 	%r306, %f681;
	shfl.sync.down.b32	%r307|%p103, %r306, 2, 31, -1;
	mov.b32 	%f698, %r307;
	add.f32 	%f699, %f681, %f698;
	mov.b32 	%r308, %f683;
	shfl.sync.down.b32	%r309|%p104, %r308, 2, 31, -1;
	mov.b32 	%f700, %r309;
	add.f32 	%f701, %f683, %f700;
	mov.b32 	%r310, %f685;
	shfl.sync.down.b32	%r311|%p105, %r310, 2, 31, -1;
	mov.b32 	%f702, %r311;
	add.f32 	%f703, %f685, %f702;
	mov.b32 	%r312, %f687;
	shfl.sync.down.b32	%r313|%p106, %r312, 2, 31, -1;
	mov.b32 	%f704, %r313;
	add.f32 	%f705, %f687, %f704;
	mov.b32 	%r314, %f689;
	shfl.sync.down.b32	%r315|%p107, %r314, 1, 31, -1;
	mov.b32 	%f706, %r315;
	add.f32 	%f200, %f689, %f706;
	mov.b32 	%r316, %f691;
	shfl.sync.down.b32	%r317|%p108, %r316, 1, 31, -1;
	mov.b32 	%f707, %r317;
	add.f32 	%f201, %f691, %f707;
	mov.b32 	%r318, %f693;
	shfl.sync.down.b32	%r319|%p109, %r318, 1, 31, -1;
	mov.b32 	%f708, %r319;
	add.f32 	%f202, %f693, %f708;
	mov.b32 	%r320, %f695;
	shfl.sync.down.b32	%r321|%p110, %r320, 1, 31, -1;
	mov.b32 	%f709, %r321;
	add.f32 	%f203, %f695, %f709;
	mov.b32 	%r322, %f697;
	shfl.sync.down.b32	%r323|%p111, %r322, 1, 31, -1;
	mov.b32 	%f710, %r323;
	add.f32 	%f204, %f697, %f710;
	mov.b32 	%r324, %f699;
	shfl.sync.down.b32	%r325|%p112, %r324, 1, 31, -1;
	mov.b32 	%f711, %r325;
	add.f32 	%f205, %f699, %f711;
	mov.b32 	%r326, %f701;
	shfl.sync.down.b32	%r327|%p113, %r326, 1, 31, -1;
	mov.b32 	%f712, %r327;
	add.f32 	%f206, %f701, %f712;
	mov.b32 	%r328, %f703;
	shfl.sync.down.b32	%r329|%p114, %r328, 1, 31, -1;
	mov.b32 	%f713, %r329;
	add.f32 	%f207, %f703, %f713;
	mov.b32 	%r330, %f705;
	shfl.sync.down.b32	%r331|%p115, %r330, 1, 31, -1;
	mov.b32 	%f714, %r331;
	add.f32 	%f208, %f705, %f714;
	@%p70 bra 	$L__BB10_56;
	ld.param.u64 	%rd150, [_Z22ant16_o1_backleft_kerniiiiiPKfS0_S0_S0_S0_S0_S0_S0_PfS1_S1_S1__param_16];
	mad.lo.s32 	%r332, %r343, %r69, %r4;
	mul.lo.s32 	%r333, %r332, 9;
	cvta.to.global.u64 	%rd126, %rd150;
	mul.wide.u32 	%rd127, %r333, 4;
	add.s64 	%rd128, %rd126, %rd127;
	st.global.f32 	[%rd128], %f200;
	add.s32 	%r334, %r333, 1;
	mul.wide.u32 	%rd129, %r334, 4;
	add.s64 	%rd130, %rd126, %rd129;
	st.global.f32 	[%rd130], %f201;
	add.s32 	%r335, %r333, 2;
	mul.wide.u32 	%rd131, %r335, 4;
	add.s64 	%rd132, %rd126, %rd131;
	st.global.f32 	[%rd132], %f202;
	add.s32 	%r336, %r333, 3;
	mul.wide.u32 	%rd133, %r336, 4;
	add.s64 	%rd134, %rd126, %rd133;
	st.global.f32 	[%rd134], %f203;
	add.s32 	%r337, %r333, 4;
	mul.wide.u32 	%rd135, %r337, 4;
	add.s64 	%rd136, %rd126, %rd135;
	st.global.f32 	[%rd136], %f204;
	add.s32 	%r338, %r333, 5;
	mul.wide.u32 	%rd137, %r338, 4;
	add.s64 	%rd138, %rd126, %rd137;
	st.global.f32 	[%rd138], %f205;
	add.s32 	%r339, %r333, 6;
	mul.wide.u32 	%rd139, %r339, 4;
	add.s64 	%rd140, %rd126, %rd139;
	st.global.f32 	[%rd140], %f206;
	add.s32 	%r340, %r333, 7;
	mul.wide.u32 	%rd141, %r340, 4;
	add.s64 	%rd142, %rd126, %rd141;
	st.global.f32 	[%rd142], %f207;
	add.s32 	%r341, %r333, 8;
	mul.wide.u32 	%rd143, %r341, 4;
	add.s64 	%rd144, %rd126, %rd143;
	st.global.f32 	[%rd144], %f208;
$L__BB10_56:
	mov.u32 	%r342, %nctaid.x;
	add.s32 	%r343, %r343, %r342;
	setp.lt.s32 	%p116, %r343, %r68;
	@%p116 bra 	$L__BB10_2;
$L__BB10_57:
	ret;

}
	// .globl	_Z21ant16_o1_wtsback_kerniiiiiPKfS0_S0_S0_S0_S0_S0_S0_PfS1_S1_S1_
.visible .entry _Z21ant16_o1_wtsback_kerniiiiiPKfS0_S0_S0_S0_S0_S0_S0_PfS1_S1_S1_(
	.param .u32 _Z21ant16_o1_wtsback_kerniiiiiPKfS0_S0_S0_S0_S0_S0_S0_PfS1_S1_S1__param_0,
	.param .u32 _Z21ant16_o1_wtsback_kerniiiiiPKfS0_S0_S0_S0_S0_S0_S0_PfS1_S1_S1__param_1,
	.param .u32 _Z21ant16_o1_wtsback_kerniiiiiPKfS0_S0_S0_S0_S0_S0_S0_PfS1_S1_S1__param_2,
	.param .u32 _Z21ant16_o1_wtsback_kerniiiiiPKfS0_S0_S0_S0_S0_S0_S0_PfS1_S1_S1__param_3,
	.param .u32 _Z21ant16_o1_wtsback_kerniiiiiPKfS0_S0_S0_S0_S0_S0_S0_PfS1_S1_S1__param_4,
	.param .u64 .ptr .align 1 _Z21ant16_o1_wtsback_kerniiiiiPKfS0_S0_S0_S0_S0_S0_S0_PfS1_S1_S1__param_5,
	.param .u64 .ptr .align 1 _Z21ant16_o1_wtsback_kerniiiiiPKfS0_S0_S0_S0_S0_S0_S0_PfS1_S1_S1__param_6,
	.param .u64 .ptr .align 1 _Z21ant16_o1_wtsback_kerniiiiiPKfS0_S0_S0_S0_S0_S0_S0_PfS1_S1_S1__param_7,
	.param .u64 .ptr .align 1 _Z21ant16_o1_wtsback_kerniiiiiPKfS0_S0_S0_S0_S0_S0_S0_PfS1_S1_S1__param_8,
	.param .u64 .ptr .align 1 _Z21ant16_o1_wtsback_kerniiiiiPKfS0_S0_S0_S0_S0_S0_S0_PfS1_S1_S1__param_9,
	.param .u64 .ptr .align 1 _Z21ant16_o1_wtsback_kerniiiiiPKfS0_S0_S0_S0_S0_S0_S0_PfS1_S1_S1__param_10,
	.param .u64 .ptr .align 1 _Z21ant16_o1_wtsback_kerniiiiiPKfS0_S0_S0_S0_S0_S0_S0_PfS1_S1_S1__param_11,
	.param .u64 .ptr .align 1 _Z21ant16_o1_wtsback_kerniiiiiPKfS0_S0_S0_S0_S0_S0_S0_PfS1_S1_S1__param_12,
	.param .u64 .ptr .align 1 _Z21ant16_o1_wtsback_kerniiiiiPKfS0_S0_S0_S0_S0_S0_S0_PfS1_S1_S1__param_13,
	.param .u64 .ptr .align 1 _Z21ant16_o1_wtsback_kerniiiiiPKfS0_S0_S0_S0_S0_S0_S0_PfS1_S1_S1__param_14,
	.param .u64 .ptr .align 1 _Z21ant16_o1_wtsback_kerniiiiiPKfS0_S0_S0_S0_S0_S0_S0_PfS1_S1_S1__param_15,
	.param .u64 .ptr .align 1 _Z21ant16_o1_wtsback_kerniiiiiPKfS0_S0_S0_S0_S0_S0_S0_PfS1_S1_S1__param_16
)
{
	.reg .pred 	%p<49>;
	.reg .b32 	%r<168>;
	.reg .b32 	%f<161>;
	.reg .b64 	%rd<83>;

	ld.param.u32 	%r66, [_Z21ant16_o1_wtsback_kerniiiiiPKfS0_S0_S0_S0_S0_S0_S0_PfS1_S1_S1__param_0];
	ld.param.u32 	%r67, [_Z21ant16_o1_wtsback_kerniiiiiPKfS0_S0_S0_S0_S0_S0_S0_PfS1_S1_S1__param_1];
	ld.param.u32 	%r68, [_Z21ant16_o1_wtsback_kerniiiiiPKfS0_S0_S0_S0_S0_S0_S0_PfS1_S1_S1__param_2];
	ld.param.u32 	%r69, [_Z21ant16_o1_wtsback_kerniiiiiPKfS0_S0_S0_S0_S0_S0_S0_PfS1_S1_S1__param_3];
	ld.param.u32 	%r70, [_Z21ant16_o1_wtsback_kerniiiiiPKfS0_S0_S0_S0_S0_S0_S0_PfS1_S1_S1__param_4];
	ld.param.u64 	%rd23, [_Z21ant16_o1_wtsback_kerniiiiiPKfS0_S0_S0_S0_S0_S0_S0_PfS1_S1_S1__param_6];
	ld.param.u64 	%rd24, [_Z21ant16_o1_wtsback_kerniiiiiPKfS0_S0_S0_S0_S0_S0_S0_PfS1_S1_S1__param_8];
	ld.param.u64 	%rd15, [_Z21ant16_o1_wtsback_kerniiiiiPKfS0_S0_S0_S0_S0_S0_S0_PfS1_S1_S1__param_9];
	ld.param.u64 	%rd16, [_Z21ant16_o1_wtsback_kerniiiiiPKfS0_S0_S0_S0_S0_S0_S0_PfS1_S1_S1__param_10];
	ld.param.u64 	%rd17, [_Z21ant16_o1_wtsback_kerniiiiiPKfS0_S0_S0_S0_S0_S0_S0_PfS1_S1_S1__param_11];
	ld.param.u64 	%rd18, [_Z21ant16_o1_wtsback_kerniiiiiPKfS0_S0_S0_S0_S0_S0_S0_PfS1_S1_S1__param_12];
	ld.param.u64 	%rd19, [_Z21ant16_o1_wtsback_kerniiiiiPKfS0_S0_S0_S0_S0_S0_S0_PfS1_S1_S1__param_13];
	ld.param.u64 	%rd20, [_Z21ant16_o1_wtsback_kerniiiiiPKfS0_S0_S0_S0_S0_S0_S0_PfS1_S1_S1__param_14];
	ld.param.u64 	%rd21, [_Z21ant16_o1_wtsback_kerniiiiiPKfS0_S0_S0_S0_S0_S0_S0_PfS1_S1_S1__param_15];
	ld.param.u64 	%rd22, [_Z21ant16_o1_wtsback_kerniiiiiPKfS0_S0_S0_S0_S0_S0_S0_PfS1_S1_S1__param_16];
	cvta.to.global.u64 	%rd1, %rd24;
	cvta.to.global.u64 	%rd2, %rd23;
	mov.u32 	%r162, %ctaid.x;
	setp.ge.s32 	%p1, %r162, %r69;
	@%p1 bra 	$L__BB11_11;
	mov.u32 	%r2, %ctaid.y;
	mov.u32 	%r3, %tid.x;
	mov.u32 	%r4, %tid.y;
	mov.u32 	%r5, %ntid.x;
	mov.u32 	%r6, %ntid.y;
	mov.u32 	%r7, %nctaid.y;
	mov.u32 	%r8, %nctaid.x;
	cvta.to.global.u64 	%rd3, %rd19;
	cvta.to.global.u64 	%rd4, %rd15;
	mov.u32 	%r153, %r162;
$L__BB11_2:
	setp.ge.u32 	%p2, %r2, %r69;
	@%p2 bra 	$L__BB11_10;
	mov.u32 	%r154, %r2;
$L__BB11_4:
	setp.ge.s32 	%p3, %r3, %r66;
	mov.f32 	%f154, 0f00000000;
	@%p3 bra 	$L__BB11_7;
	mov.f32 	%f154, 0f00000000;
	mov.u32 	%r155, %r3;
$L__BB11_6:
	mad.lo.s32 	%r71, %r155, %r67, %r4;
	mul.wide.u32 	%rd25, %r71, 4;
	add.s64 	%rd26, %rd4, %rd25;
	ld.global.f32 	%f19, [%rd26];
	mul.lo.s32 	%r72, %r155, %r69;
	add.s32 	%r73, %r72, %r153;
	mul.lo.s32 	%r74, %r73, 3;
	mul.wide.s32 	%rd27, %r74, 4;
	add.s64 	%rd28, %rd2, %rd27;
	ld.global.f32 	%f20, [%rd28];
	mul.f32 	%f21, %f19, %f20;
	add.s32 	%r75, %r72, %r154;
	mul.lo.s32 	%r76, %r75, 3;
	mul.wide.s32 	%rd29, %r76, 4;
	add.s64 	%rd30, %rd1, %rd29;
	ld.global.f32 	%f22, [%rd30];
	ld.global.f32 	%f23, [%rd28+4];
	mul.f32 	%f24, %f19, %f23;
	ld.global.f32 	%f25, [%rd30+4];
	mul.f32 	%f26, %f24, %f25;
	fma.rn.f32 	%f27, %f21, %f22, %f26;
	ld.global.f32 	%f28, [%rd28+8];
	mul.f32 	%f29, %f19, %f28;
	ld.global.f32 	%f30, [%rd30+8];
	fma.rn.f32 	%f31, %f29, %f30, %f27;
	add.f32 	%f154, %f154, %f31;
	add.s32 	%r155, %r155, %r5;
	setp.lt.s32 	%p4, %r155, %r66;
	@%p4 bra 	$L__BB11_6;
$L__BB11_7:
	setp.ne.s32 	%p5, %r3, 0;
	mov.b32 	%r77, %f154;
	shfl.sync.down.b32	%r78|%p6, %r77, 16, 31, -1;
	mov.b32 	%f32, %r78;
	add.f32 	%f33, %f154, %f32;
	mov.b32 	%r79, %f33;
	shfl.sync.down.b32	%r80|%p7, %r79, 8, 31, -1;
	mov.b32 	%f34, %r80;
	add.f32 	%f35, %f33, %f34;
	mov.b32 	%r81, %f35;
	shfl.sync.down.b32	%r82|%p8, %r81, 4, 31, -1;
	mov.b32 	%f36, %r82;
	add.f32 	%f37, %f35, %f36;
	mov.b32 	%r83, %f37;
	shfl.sync.down.b32	%r84|%p9, %r83, 2, 31, -1;
	mov.b32 	%f38, %r84;
	add.f32 	%f39, %f37, %f38;
	mov.b32 	%r85, %f39;
	shfl.sync.down.b32	%r86|%p10, %r85, 1, 31, -1;
	mov.b32 	%f40, %r86;
	add.f32 	%f4, %f39, %f40;
	@%p5 bra 	$L__BB11_9;
	mad.lo.s32 	%r87, %r154, %r6, %r4;
	mad.lo.s32 	%r88, %r87, %r69, %r153;
	mul.wide.u32 	%rd31, %r88, 4;
	add.s64 	%rd32, %rd3, %rd31;
	st.global.f32 	[%rd32], %f4;
$L__BB11_9:
	add.s32 	%r154, %r154, %r7;
	setp.lt.s32 	%p11, %r154, %r69;
	@%p11 bra 	$L__BB11_4;
$L__BB11_10:
	add.s32 	%r153, %r153, %r8;
	setp.lt.s32 	%p12, %r153, %r69;
	@%p12 bra 	$L__BB11_2;
$L__BB11_11:
	setp.ge.s32 	%p13, %r162, %r68;
	@%p13 bra 	$L__BB11_22;
	ld.param.u64 	%rd81, [_Z21ant16_o1_wtsback_kerniiiiiPKfS0_S0_S0_S0_S0_S0_S0_PfS1_S1_S1__param_5];
	cvta.to.global.u64 	%rd5, %rd16;
	mov.u32 	%r9, %ctaid.y;
	mov.u32 	%r10, %tid.x;
	mov.u32 	%r11, %tid.y;
	mov.u32 	%r12, %ntid.x;
	mov.u32 	%r13, %ntid.y;
	mov.u32 	%r14, %nctaid.y;
	mov.u32 	%r15, %nctaid.x;
	cvta.to.global.u64 	%rd6, %rd20;
	cvta.to.global.u64 	%rd7, %rd81;
	mov.u32 	%r156, %r162;
$L__BB11_13:
	setp.ge.s32 	%p14, %r9, %r69;
	@%p14 bra 	$L__BB11_21;
	mov.u32 	%r157, %r9;
$L__BB11_15:
	setp.ge.s32 	%p15, %r10, %r66;
	mov.f32 	%f156, 0f00000000;
	@%p15 bra 	$L__BB11_18;
	mov.f32 	%f156, 0f00000000;
	mov.u32 	%r158, %r10;
$L__BB11_17:
	mad.lo.s32 	%r89, %r158, %r67, %r11;
	mul.lo.s32 	%r90, %r89, 3;
	mul.wide.u32 	%rd33, %r90, 4;
	add.s64 	%rd34, %rd5, %rd33;
	ld.global.f32 	%f43, [%rd34];
	mad.lo.s32 	%r91, %r158, %r68, %r156;
	mul.wide.s32 	%rd35, %r91, 4;
	add.s64 	%rd36, %rd7, %rd35;
	ld.global.f32 	%f44, [%rd36];
	mul.f32 	%f45, %f43, %f44;
	mad.lo.s32 	%r92, %r158, %r69, %r157;
	mul.lo.s32 	%r93, %r92, 3;
	mul.wide.s32 	%rd37, %r93, 4;
	add.s64 	%rd38, %rd1, %rd37;
	ld.global.f32 	%f46, [%rd38];
	add.s32 	%r94, %r90, 1;
	mul.wide.u32 	%rd39, %r94, 4;
	add.s64 	%rd40, %rd5, %rd39;
	ld.global.f32 	%f47, [%rd40];
	mul.f32 	%f48, %f47, %f44;
	ld.global.f32 	%f49, [%rd38+4];
	mul.f32 	%f50, %f48, %f49;
	fma.rn.f32 	%f51, %f45, %f46, %f50;
	add.s32 	%r95, %r90, 2;
	mul.wide.u32 	%rd41, %r95, 4;
	add.s64 	%rd42, %rd5, %rd41;
	ld.global.f32 	%f52, [%rd42];
	mul.f32 	%f53, %f52, %f44;
	ld.global.f32 	%f54, [%rd38+8];
	fma.rn.f32 	%f55, %f53, %f54, %f51;
	add.f32 	%f156, %f156, %f55;
	add.s32 	%r158, %r158, %r12;
	setp.lt.s32 	%p16, %r158, %r66;
	@%p16 bra 	$L__BB11_17;
$L__BB11_18:
	setp.ne.s32 	%p17, %r10, 0;
	mov.b32 	%r96, %f156;
	shfl.sync.down.b32	%r97|%p18, %r96, 16, 31, -1;
	mov.b32 	%f56, %r97;
	add.f32 	%f57, %f156, %f56;
	mov.b32 	%r98, %f57;
	shfl.sync.down.b32	%r99|%p19, %r98, 8, 31, -1;
	mov.b32 	%f58, %r99;
	add.f32 	%f59, %f57, %f58;
	mov.b32 	%r100, %f59;
	shfl.sync.down.b32	%r101|%p20, %r100, 4, 31, -1;
	mov.b32 	%f60, %r101;
	add.f32 	%f61, %f59, %f60;
	mov.b32 	%r102, %f61;
	shfl.sync.down.b32	%r103|%p21, %r102, 2, 31, -1;
	mov.b32 	%f62, %r103;
	add.f32 	%f63, %f61, %f62;
	mov.b32 	%r104, %f63;
	shfl.sync.down.b32	%r105|%p22, %r104, 1, 31, -1;
	mov.b32 	%f64, %r105;
	add.f32 	%f8, %f63, %f64;
	@%p17 bra 	$L__BB11_20;
	mad.lo.s32 	%r106, %r157, %r13, %r11;
	mad.lo.s32 	%r107, %r106, %r68, %r156;
	mul.wide.u32 	%rd43, %r107, 4;
	add.s64 	%rd44, %rd6, %rd43;
	st.global.f32 	[%rd44], %f8;
$L__BB11_20:
	add.s32 	%r157, %r157, %r14;
	setp.lt.s32 	%p23, %r157, %r69;
	@%p23 bra 	$L__BB11_15;
$L__BB11_21:
	add.s32 	%r156, %r156, %r15;
	setp.lt.s32 	%p24, %r156, %r68;
	@%p24 bra 	$L__BB11_13;
$L__BB11_22:
	setp.ge.s32 	%p25, %r162, %r70;
	@%p25 bra 	$L__BB11_33;
	ld.param.u64 	%rd82, [_Z21ant16_o1_wtsback_kerniiiiiPKfS0_S0_S0_S0_S0_S0_S0_PfS1_S1_S1__param_7];
	cvta.to.global.u64 	%rd8, %rd17;
	mov.u32 	%r22, %ctaid.y;
	mov.u32 	%r23, %tid.x;
	mov.u32 	%r24, %tid.y;
	mov.u32 	%r25, %ntid.x;
	mov.u32 	%r26, %ntid.y;
	mov.u32 	%r27, %nctaid.y;
	mov.u32 	%r28, %nctaid.x;
	cvta.to.global.u64 	%rd9, %rd21;
	cvta.to.global.u64 	%rd10, %rd82;
	mov.u32 	%r159, %r162;
$L__BB11_24:
	setp.ge.s32 	%p26, %r22, %r69;
	@%p26 bra 	$L__BB11_32;
	mov.u32 	%r160, %r22;
$L__BB11_26:
	setp.ge.s32 	%p27, %r23, %r66;
	mov.f32 	%f158, 0f00000000;
	@%p27 bra 	$L__BB11_29;
	mov.f32 	%f158, 0f00000000;
	mov.u32 	%r161, %r23;
$L__BB11_28:
	mad.lo.s32 	%r108, %r161, %r67, %r24;
	mul.lo.s32 	%r109, %r108, 3;
	mul.wide.u32 	%rd45, %r109, 4;
	add.s64 	%rd46, %rd8, %rd45;
	ld.global.f32 	%f67, [%rd46];
	mad.lo.s32 	%r110, %r161, %r70, %r159;
	mul.lo.s32 	%r111, %r110, 9;
	mul.wide.s32 	%rd47, %r111, 4;
	add.s64 	%rd48, %rd10, %rd47;
	ld.global.f32 	%f68, [%rd48];
	mul.f32 	%f69, %f67, %f68;
	mad.lo.s32 	%r112, %r161, %r69, %r160;
	mul.lo.s32 	%r113, %r112, 3;
	mul.wide.s32 	%rd49, %r113, 4;
	add.s64 	%rd50, %rd1, %rd49;
	ld.global.f32 	%f70, [%rd50];
	add.s32 	%r114, %r109, 1;
	mul.wide.u32 	%rd51, %r114, 4;
	add.s64 	%rd52, %rd8, %rd51;
	ld.global.f32 	%f71, [%rd52];
	ld.global.f32 	%f72, [%rd48+4];
	mul.f32 	%f73, %f71, %f72;
	mul.f32 	%f74, %f73, %f70;
	fma.rn.f32 	%f75, %f69, %f70, %f74;
	add.s32 	%r115, %r109, 2;
	mul.wide.u32 	%rd53, %r115, 4;
	add.s64 	%rd54, %rd8, %rd53;
	ld.global.f32 	%f76, [%rd54];
	ld.global.f32 	%f77, [%rd48+8];
	mul.f32 	%f78, %f76, %f77;
	fma.rn.f32 	%f79, %f78, %f70, %f75;
	ld.global.f32 	%f80, [%rd48+12];
	mul.f32 	%f81, %f67, %f80;
	ld.global.f32 	%f82, [%rd50+4];
	fma.rn.f32 	%f83, %f81, %f82, %f79;
	ld.global.f32 	%f84, [%rd48+16];
	mul.f32 	%f85, %f71, %f84;
	fma.rn.f32 	%f86, %f85, %f82, %f83;
	ld.global.f32 	%f87, [%rd48+20];
	mul.f32 	%f88, %f76, %f87;
	fma.rn.f32 	%f89, %f88, %f82, %f86;
	ld.global.f32 	%f90, [%rd48+24];
	mul.f32 	%f91, %f67, %f90;
	ld.global.f32 	%f92, [%rd50+8];
	fma.rn.f32 	%f93, %f91, %f92, %f89;
	ld.global.f32 	%f94, [%rd48+28];
	mul.f32 	%f95, %f71, %f94;
	fma.rn.f32 	%f96, %f95, %f92, %f93;
	ld.global.f32 	%f97, [%rd48+32];
	mul.f32 	%f98, %f76, %f97;
	fma.rn.f32 	%f99, %f98, %f92, %f96;
	add.f32 	%f158, %f158, %f99;
	add.s32 	%r161, %r161, %r25;
	setp.lt.s32 	%p28, %r161, %r66;
	@%p28 bra 	$L__BB11_28;
$L__BB11_29:
	setp.ne.s32 	%p29, %r23, 0;
	mov.b32 	%r116, %f158;
	shfl.sync.down.b32	%r117|%p30, %r116, 16, 31, -1;
	mov.b32 	%f100, %r117;
	add.f32 	%f101, %f158, %f100;
	mov.b32 	%r118, %f101;
	shfl.sync.down.b32	%r119|%p31, %r118, 8, 31, -1;
	mov.b32 	%f102, %r119;
	add.f32 	%f103, %f101, %f102;
	mov.b32 	%r120, %f103;
	shfl.sync.down.b32	%r121|%p32, %r120, 4, 31, -1;
	mov.b32 	%f104, %r121;
	add.f32 	%f105, %f103, %f104;
	mov.b32 	%r122, %f105;
	shfl.sync.down.b32	%r123|%p33, %r122, 2, 31, -1;
	mov.b32 	%f106, %r123;
	add.f32 	%f107, %f105, %f106;
	mov.b32 	%r124, %f107;
	shfl.sync.down.b32	%r125|%p34, %r124, 1, 31, -1;
	mov.b32 	%f108, %r125;
	add.f32 	%f12, %f107, %f108;
	@%p29 bra 	$L__BB11_31;
	mad.lo.s32 	%r126, %r160, %r26, %r24;
	mad.lo.s32 	%r127, %r126, %r70, %r159;
	mul.wide.u32 	%rd55, %r127, 4;
	add.s64 	%rd56, %rd9, %rd55;
	st.global.f32 	[%rd56], %f12;
$L__BB11_31:
	add.s32 	%r160, %r160, %r27;
	setp.lt.s32 	%p35, %r160, %r69;
	@%p35 bra 	$L__BB11_26;
$L__BB11_32:
	add.s32 	%r159, %r159, %r28;
	setp.lt.s32 	%p36, %r159, %r70;
	@%p36 bra 	$L__BB11_24;
$L__BB11_33:
	setp.ge.s32 	%p37, %r162, %r69;
	@%p37 bra 	$L__BB11_44;
	cvta.to.global.u64 	%rd11, %rd18;
	mov.u32 	%r35, %ctaid.y;
	mov.u32 	%r36, %tid.x;
	mov.u32 	%r37, %tid.y;
	mov.u32 	%r38, %ntid.x;
	mov.u32 	%r39, %ntid.y;
	mov.u32 	%r40, %nctaid.y;
	mov.u32 	%r41, %nctaid.x;
	mul.lo.s32 	%r42, %r36, %r69;
	mul.lo.s32 	%r128, %r38, %r69;
	mul.lo.s32 	%r43, %r128, 3;
	mad.lo.s32 	%r129, %r36, %r67, %r37;
	mad.lo.s32 	%r44, %r129, 9, 4;
	mul.lo.s32 	%r130, %r38, %r67;
	mul.lo.s32 	%r45, %r130, 9;
	cvta.to.global.u64 	%rd12, %rd22;
$L__BB11_35:
	setp.ge.u32 	%p38, %r35, %r69;
	@%p38 bra 	$L__BB11_43;
	add.s32 	%r131, %r42, %r162;
	mul.lo.s32 	%r53, %r131, 3;
	mov.u32 	%r163, %r35;
$L__BB11_37:
	setp.ge.s32 	%p39, %r36, %r66;
	mov.f32 	%f160, 0f00000000;
	@%p39 bra 	$L__BB11_40;
	add.s32 	%r132, %r42, %r163;
	mul.lo.s32 	%r166, %r132, 3;
	mov.f32 	%f160, 0f00000000;
	mov.u32 	%r164, %r44;
	mov.u32 	%r165, %r53;
	mov.u32 	%r167, %r36;
$L__BB11_39:
	add.s32 	%r133, %r164, -4;
	mul.wide.u32 	%rd57, %r133, 4;
	add.s64 	%rd58, %rd11, %rd57;
	ld.global.f32 	%f111, [%rd58];
	mul.wide.s32 	%rd59, %r165, 4;
	add.s64 	%rd60, %rd2, %rd59;
	ld.global.f32 	%f112, [%rd60];
	mul.f32 	%f113, %f111, %f112;
	mul.wide.s32 	%rd61, %r166, 4;
	add.s64 	%rd62, %rd1, %rd61;
	ld.global.f32 	%f114, [%rd62];
	add.s32 	%r134, %r164, -3;
	mul.wide.u32 	%rd63, %r134, 4;
	add.s64 	%rd64, %rd11, %rd63;
	ld.global.f32 	%f115, [%rd64];
	ld.global.f32 	%f116, [%rd60+4];
	mul.f32 	%f117, %f115, %f116;
	mul.f32 	%f118, %f117, %f114;
	fma.rn.f32 	%f119, %f113, %f114, %f118;
	add.s32 	%r135, %r164, -2;
	mul.wide.u32 	%rd65, %r135, 4;
	add.s64 	%rd66, %rd11, %rd65;
	ld.global.f32 	%f120, [%rd66];
	ld.global.f32 	%f121, [%rd60+8];
	mul.f32 	%f122, %f120, %f121;
	fma.rn.f32 	%f123, %f122, %f114, %f119;
	add.s32 	%r136, %r164, -1;
	mul.wide.u32 	%rd67, %r136, 4;
	add.s64 	%rd68, %rd11, %rd67;
	ld.global.f32 	%f124, [%rd68];
	mul.f32 	%f125, %f124, %f112;
	ld.global.f32 	%f126, [%rd62+4];
	fma.rn.f32 	%f127, %f125, %f126, %f123;
	add.s32 	%r137, %r164, 4;
	mul.wide.u32 	%rd69, %r164, 4;
	add.s64 	%rd70, %rd11, %rd69;
	ld.global.f32 	%f128, [%rd70];
	mul.f32 	%f129, %f128, %f116;
	fma.rn.f32 	%f130, %f129, %f126, %f127;
	add.s32 	%r138, %r164, 1;
	mul.wide.u32 	%rd71, %r138, 4;
	add.s64 	%rd72, %rd11, %rd71;
	ld.global.f32 	%f131, [%rd72];
	mul.f32 	%f132, %f131, %f121;
	fma.rn.f32 	%f133, %f132, %f126, %f130;
	add.s32 	%r139, %r164, 2;
	mul.wide.u32 	%rd73, %r139, 4;
	add.s64 	%rd74, %rd11, %rd73;
	ld.global.f32 	%f134, [%rd74];
	mul.f32 	%f135, %f134, %f112;
	ld.global.f32 	%f136, [%rd62+8];
	fma.rn.f32 	%f137, %f135, %f136, %f133;
	add.s32 	%r140, %r164, 3;
	mul.wide.u32 	%rd75, %r140, 4;
	add.s64 	%rd76, %rd11, %rd75;
	ld.global.f32 	%f138, [%rd76];
	mul.f32 	%f139, %f138, %f116;
	fma.rn.f32 	%f140, %f139, %f136, %f137;
	mul.wide.u32 	%rd77, %r137, 4;
	add.s64 	%rd78, %rd11, %rd77;
	ld.global.f32 	%f141, [%rd78];
	mul.f32 	%f142, %f141, %f121;
	fma.rn.f32 	%f143, %f142, %f136, %f140;
	add.f32 	%f160, %f160, %f143;
	add.s32 	%r167, %r167, %r38;
	add.s32 	%r166, %r166, %r43;
	add.s32 	%r165, %r165, %r43;
	add.s32 	%r164, %r164, %r45;
	setp.lt.s32 	%p40, %r167, %r66;
	@%p40 bra 	$L__BB11_39;
$L__BB11_40:
	setp.ne.s32 	%p41, %r36, 0;
	mov.b32 	%r141, %f160;
	shfl.sync.down.b32	%r142|%p42, %r141, 16, 31, -1;
	mov.b32 	%f144, %r142;
	add.f32 	%f145, %f160, %f144;
	mov.b32 	%r143, %f145;
	shfl.sync.down.b32	%r144|%p43, %r143, 8, 31, -1;
	mov.b32 	%f146, %r144;
	add.f32 	%f147, %f145, %f146;
	mov.b32 	%r145, %f147;
	shfl.sync.down.b32	%r146|%p44, %r145, 4, 31, -1;
	mov.b32 	%f148, %r146;
	add.f32 	%f149, %f147, %f148;
	mov.b32 	%r147, %f149;
	shfl.sync.down.b32	%r148|%p45, %r147, 2, 31, -1;
	mov.b32 	%f150, %r148;
	add.f32 	%f151, %f149, %f150;
	mov.b32 	%r149, %f151;
	shfl.sync.down.b32	%r150|%p46, %r149, 1, 31, -1;
	mov.b32 	%f152, %r150;
	add.f32 	%f16, %f151, %f152;
	@%p41 bra 	$L__BB11_42;
	mad.lo.s32 	%r151, %r163, %r39, %r37;
	mad.lo.s32 	%r152, %r151, %r69, %r162;
	mul.wide.u32 	%rd79, %r152, 4;
	add.s64 	%rd80, %rd12, %rd79;
	st.global.f32 	[%rd80], %f16;
$L__BB11_42:
	add.s32 	%r163, %r163, %r40;
	setp.lt.s32 	%p47, %r163, %r69;
	@%p47 bra 	$L__BB11_37;
$L__BB11_43:
	add.s32 	%r162, %r162, %r41;
	setp.lt.s32 	%p48, %r162, %r69;
	@%p48 bra 	$L__BB11_35;
$L__BB11_44:
	ret;

}
	// .globl	_Z13ant16_o2_kerniiiiiiiiiiPKfS0_S0_S0_S0_S0_S0_S0_S0_S0_S0_Pf
.visible .entry _Z13ant16_o2_kerniiiiiiiiiiPKfS0_S0_S0_S0_S0_S0_S0_S0_S0_S0_Pf(
	.param .u32 _Z13ant16_o2_kerniiiiiiiiiiPKfS0_S0_S0_S0_S0_S0_S0_S0_S0_S0_Pf_param_0,
	.param .u32 _Z13ant16_o2_kerniiiiiiiiiiPKfS0_S0_S0_S0_S0_S0_S0_S0_S0_S0_Pf_param_1,
	.param .u32 _Z13ant16_o2_kerniiiiiiiiiiPKfS0_S0_S0_S0_S0_S0_S0_S0_S0_S0_Pf_param_2,
	.param .u32 _Z13ant16_o2_kerniiiiiiiiiiPKfS0_S0_S0_S0_S0_S0_S0_S0_S0_S0_Pf_param_3,
	.param .u32 _Z13ant16_o2_kerniiiiiiiiiiPKfS0_S0_S0_S0_S0_S0_S0_S0_S0_S0_Pf_param_4,
	.param .u32 _Z13ant16_o2_kerniiiiiiiiiiPKfS0_S0_S0_S0_S0_S0_S0_S0_S0_S0_Pf_param_5,
	.param .u32 _Z13ant16_o2_kerniiiiiiiiiiPKfS0_S0_S0_S0_S0_S0_S0_S0_S0_S0_Pf_param_6,
	.param .u32 _Z13ant16_o2_kerniiiiiiiiiiPKfS0_S0_S0_S0_S0_S0_S0_S0_S0_S0_Pf_param_7,
	.param .u32 _Z13ant16_o2_kerniiiiiiiiiiPKfS0_S0_S0_S0_S0_S0_S0_S0_S0_S0_Pf_param_8,
	.param .u32 _Z13ant16_o2_kerniiiiiiiiiiPKfS0_S0_S0_S0_S0_S0_S0_S0_S0_S0_Pf_param_9,
	.param .u64 .ptr .align 1 _Z13ant16_o2_kerniiiiiiiiiiPKfS0_S0_S0_S0_S0_S0_S0_S0_S0_S0_Pf_param_10,
	.param .u64 .ptr .align 1 _Z13ant16_o2_kerniiiiiiiiiiPKfS0_S0_S0_S0_S0_S0_S0_S0_S0_S0_Pf_param_11,
	.param .u64 .ptr .align 1 _Z13ant16_o2_kerniiiiiiiiiiPKfS0_S0_S0_S0_S0_S0_S0_S0_S0_S0_Pf_param_12,
	.param .u64 .ptr .align 1 _Z13ant16_o2_kerniiiiiiiiiiPKfS0_S0_S0_S0_S0_S0_S0_S0_S0_S0_Pf_param_13,
	.param .u64 .ptr .align 1 _Z13ant16_o2_kerniiiiiiiiiiPKfS0_S0_S0_S0_S0_S0_S0_S0_S0_S0_Pf_param_14,
	.param .u64 .ptr .align 1 _Z13ant16_o2_kerniiiiiiiiiiPKfS0_S0_S0_S0_S0_S0_S0_S0_S0_S0_Pf_param_15,
	.param .u64 .ptr .align 1 _Z13ant16_o2_kerniiiiiiiiiiPKfS0_S0_S0_S0_S0_S0_S0_S0_S0_S0_Pf_param_16,
	.param .u64 .ptr .align 1 _Z13ant16_o2_kerniiiiiiiiiiPKfS0_S0_S0_S0_S0_S0_S0_S0_S0_S0_Pf_param_17,
	.param .u64 .ptr .align 1 _Z13ant16_o2_kerniiiiiiiiiiPKfS0_S0_S0_S0_S0_S0_S0_S0_S0_S0_Pf_param_18,
	.param .u64 .ptr .align 1 _Z13ant16_o2_kerniiiiiiiiiiPKfS0_S0_S0_S0_S0_S0_S0_S0_S0_S0_Pf_param_19,
	.param .u64 .ptr .align 1 _Z13ant16_o2_kerniiiiiiiiiiPKfS0_S0_S0_S0_S0_S0_S0_S0_S0_S0_Pf_param_20,
	.param .u64 .ptr .align 1 _Z13ant16_o2_kerniiiiiiiiiiPKfS0_S0_S0_S0_S0_S0_S0_S0_S0_S0_Pf_param_21
)
{
	.reg .pred 	%p<205>;
	.reg .b32 	%r<483>;
	.reg .b32 	%f<778>;
	.reg .b64 	%rd<98>;

	ld.param.u32 	%r64, [_Z13ant16_o2_kerniiiiiiiiiiPKfS0_S0_S0_S0_S0_S0_S0_S0_S0_S0_Pf_param_0];
	ld.param.u32 	%r59, [_Z13ant16_o2_kerniiiiiiiiiiPKfS0_S0_S0_S0_S0_S0_S0_S0_S0_S0_Pf_param_5];
	ld.param.u32 	%r60, [_Z13ant16_o2_kerniiiiiiiiiiPKfS0_S0_S0_S0_S0_S0_S0_S0_S0_S0_Pf_param_6];
	ld.param.u32 	%r61, [_Z13ant16_o2_kerniiiiiiiiiiPKfS0_S0_S0_S0_S0_S0_S0_S0_S0_S0_Pf_param_7];
	ld.param.u32 	%r62, [_Z13ant16_o2_kerniiiiiiiiiiPKfS0_S0_S0_S0_S0_S0_S0_S0_S0_S0_Pf_param_8];
	ld.param.u32 	%r63, [_Z13ant16_o2_kerniiiiiiiiiiPKfS0_S0_S0_S0_S0_S0_S0_S0_S0_S0_Pf_param_9];
	ld.param.u64 	%rd21, [_Z13ant16_o2_kerniiiiiiiiiiPKfS0_S0_S0_S0_S0_S0_S0_S0_S0_S0_Pf_param_12];
	cvta.to.global.u64 	%rd1, %rd21;
	mul.lo.s32 	%r1, %r64, 36;
	mov.u32 	%r471, %ctaid.x;
	setp.ge.s32 	%p1, %r471, %r59;
	@%p1 bra 	$L__BB12_38;
	ld.param.u64 	%rd97, [_Z13ant16_o2_kerniiiiiiiiiiPKfS0_S0_S0_S0_S0_S0_S0_S0_S0_S0_Pf_param_21];
	ld.param.u64 	%rd95, [_Z13ant16_o2_kerniiiiiiiiiiPKfS0_S0_S0_S0_S0_S0_S0_S0_S0_S0_Pf_param_19];
	ld.param.u64 	%rd94, [_Z13ant16_o2_kerniiiiiiiiiiPKfS0_S0_S0_S0_S0_S0_S0_S0_S0_S0_Pf_param_18];
	ld.param.u64 	%rd93, [_Z13ant16_o2_kerniiiiiiiiiiPKfS0_S0_S0_S0_S0_S0_S0_S0_S0_S0_Pf_param_17];
	ld.param.u64 	%rd91, [_Z13ant16_o2_kerniiiiiiiiiiPKfS0_S0_S0_S0_S0_S0_S0_S0_S0_S0_Pf_param_15];
	ld.param.u64 	%rd89, [_Z13ant16_o2_kerniiiiiiiiiiPKfS0_S0_S0_S0_S0_S0_S0_S0_S0_S0_Pf_param_13];
	ld.param.u64 	%rd88, [_Z13ant16_o2_kerniiiiiiiiiiPKfS0_S0_S0_S0_S0_S0_S0_S0_S0_S0_Pf_param_11];
	ld.param.u64 	%rd87, [_Z13ant16_o2_kerniiiiiiiiiiPKfS0_S0_S0_S0_S0_S0_S0_S0_S0_S0_Pf_param_10];
	ld.param.u32 	%r470, [_Z13ant16_o2_kerniiiiiiiiiiPKfS0_S0_S0_S0_S0_S0_S0_S0_S0_S0_Pf_param_3];
	ld.param.u32 	%r469, [_Z13ant16_o2_kerniiiiiiiiiiPKfS0_S0_S0_S0_S0_S0_S0_S0_S0_S0_Pf_param_1];
	cvta.to.global.u64 	%rd2, %rd94;
	shl.b32 	%r65, %r469, 2;
	mov.u32 	%r66, s;
	add.s32 	%r3, %r66, %r65;
	shl.b32 	%r67, %r470, 2;
	add.s32 	%r4, %r66, %r67;
	add.s32 	%r5, %r66, %r1;
	mov.u32 	%r6, %tid.y;
	mov.u32 	%r7, %tid.x;
	mul.lo.s32 	%r8, %r63, %r6;
	mov.u32 	%r9, %ntid.x;
	mul.lo.s32 	%r10, %r61, %r6;
	mul.lo.s32 	%r11, %r62, %r6;
	mul.lo.s32 	%r12, %r63, %r60;
	mul.lo.s32 	%r13, %r61, %r60;
	mul.lo.s32 	%r14, %r62, %r60;
	mov.u32 	%r15, %ntid.y;
	mul.lo.s32 	%r16, %r9, 36;
	cvta.to.global.u64 	%rd3, %rd97;
	cvta.to.global.u64 	%rd4, %rd95;
	cvta.to.global.u64 	%rd5, %rd93;
	cvta.to.global.u64 	%rd6, %rd91;
	cvta.to.global.u64 	%rd7, %rd89;
	cvta.to.global.u64 	%rd8, %rd88;
	cvta.to.global.u64 	%rd9, %rd87;
$L__BB12_2:
	setp.ge.s32 	%p2, %r7, %r63;
	mad.lo.s32 	%r18, %r471, %r60, %r6;
	@%p2 bra 	$L__BB12_5;
	ld.param.u64 	%rd90, [_Z13ant16_o2_kerniiiiiiiiiiPKfS0_S0_S0_S0_S0_S0_S0_S0_S0_S0_Pf_param_14];
	cvta.to.global.u64 	%rd22, %rd90;
	mul.wide.u32 	%rd23, %r18, 4;
	add.s64 	%rd24, %rd22, %rd23;
	ld.global.f32 	%f1, [%rd24];
	mul.lo.s32 	%r19, %r471, %r63;
	mov.u32 	%r472, %r7;
$L__BB12_4:
	add.s32 	%r68, %r472, %r19;
	mul.lo.s32 	%r69, %r68, 9;
	mul.wide.s32 	%rd25, %r69, 4;
	add.s64 	%rd26, %rd1, %rd25;
	ld.global.f32 	%f221, [%rd26];
	mul.f32 	%f222, %f1, %f221;
	add.s32 	%r70, %r472, %r8;
	mov.u32 	%r71, s;
	mad.lo.s32 	%r72, %r70, 36, %r71;
	st.shared.f32 	[%r72], %f222;
	ld.global.f32 	%f223, [%rd26+4];
	mul.f32 	%f224, %f1, %f223;
	st.shared.f32 	[%r72+4], %f224;
	ld.global.f32 	%f225, [%rd26+8];
	mul.f32 	%f226, %f1, %f225;
	st.shared.f32 	[%r72+8], %f226;
	ld.global.f32 	%f227, [%rd26+12];
	mul.f32 	%f228, %f1, %f227;
	st.shared.f32 	[%r72+12], %f228;
	ld.global.f32 	%f229, [%rd26+16];
	mul.f32 	%f230, %f1, %f229;
	st.shared.f32 	[%r72+16], %f230;
	ld.global.f32 	%f231, [%rd26+20];
	mul.f32 	%f232, %f1, %f231;
	st.shared.f32 	[%r72+20], %f232;
	ld.global.f32 	%f233, [%rd26+24];
	mul.f32 	%f234, %f1, %f233;
	st.shared.f32 	[%r72+24], %f234;
	ld.global.f32 	%f235, [%rd26+28];
	mul.f32 	%f236, %f1, %f235;
	st.shared.f32 	[%r72+28], %f236;
	ld.global.f32 	%f237, [%rd26+32];
	mul.f32 	%f238, %f1, %f237;
	st.shared.f32 	[%r72+32], %f238;
	add.s32 	%r472, %r472, %r9;
	setp.lt.s32 	%p3, %r472, %r63;
	@%p3 bra 	$L__BB12_4;
$L__BB12_5:
	setp.ge.s32 	%p4, %r7, %r61;
	mul.lo.s32 	%r22, %r18, 9;
	add.s32 	%r23, %r22, 1;
	add.s32 	%r24, %r22, 2;
	@%p4 bra 	$L__BB12_8;
	ld.param.u64 	%rd92, [_Z13ant16_o2_kerniiiiiiiiiiPKfS0_S0_S0_S0_S0_S0_S0_S0_S0_S0_Pf_param_16];
	cvta.to.global.u64 	%rd27, %rd92;
	mul.wide.u32 	%rd28, %r22, 4;
	add.s64 	%rd29, %rd27, %rd28;
	ld.global.f32 	%f2, [%rd29];
	mul.wide.u32 	%rd30, %r23, 4;
	add.s64 	%rd31, %rd27, %rd30;
	ld.global.f32 	%f3, [%rd31];
	mul.wide.u32 	%rd32, %r24, 4;
	add.s64 	%rd33, %rd27, %rd32;
	ld.global.f32 	%f4, [%rd33];
	add.s32 	%r73, %r22, 3;
	mul.wide.u32 	%rd34, %r73, 4;
	add.s64 	%rd35, %rd27, %rd34;
	ld.global.f32 	%f5, [%rd35];
	add.s32 	%r74, %r22, 4;
	mul.wide.u32 	%rd36, %r74, 4;
	add.s64 	%rd37, %rd27, %rd36;
	ld.global.f32 	%f6, [%rd37];
	add.s32 	%r75, %r22, 5;
	mul.wide.u32 	%rd38, %r75, 4;
	add.s64 	%rd39, %rd27, %rd38;
	ld.global.f32 	%f7, [%rd39];
	add.s32 	%r76, %r22, 6;
	mul.wide.u32 	%rd40, %r76, 4;
	add.s64 	%rd41, %rd27, %rd40;
	ld.global.f32 	%f8, [%rd41];
	add.s32 	%r77, %r22, 7;
	mul.wide.u32 	%rd42, %r77, 4;
	add.s64 	%rd43, %rd27, %rd42;
	ld.global.f32 	%f9, [%rd43];
	add.s32 	%r78, %r22, 8;
	mul.wide.u32 	%rd44, %r78, 4;
	add.s64 	%rd45, %rd27, %rd44;
	ld.global.f32 	%f10, [%rd45];
	mul.lo.s32 	%r25, %r471, %r61;
	mov.u32 	%r473, %r7;
$L__BB12_7:
	add.s32 	%r79, %r473, %r25;
	mul.wide.s32 	%rd46, %r79, 4;
	add.s64 	%rd47, %rd9, %rd46;
	ld.global.f32 	%f239, [%rd47];
	mul.f32 	%f240, %f2, %f239;
	add.s32 	%r80, %r473, %r10;
	mad.lo.s32 	%r81, %r80, 36, %r3;
	st.shared.f32 	[%r81], %f240;
	mul.f32 	%f241, %f3, %f239;
	st.shared.f32 	[%r81+4], %f241;
	mul.f32 	%f242, %f4, %f239;
	st.shared.f32 	[%r81+8], %f242;
	mul.f32 	%f243, %f5, %f239;
	st.shared.f32 	[%r81+12], %f243;
	mul.f32 	%f244, %f6, %f239;
	st.shared.f32 	[%r81+16], %f244;
	mul.f32 	%f245, %f7, %f239;
	st.shared.f32 	[%r81+20], %f245;
	mul.f32 	%f246, %f8, %f239;
	st.shared.f32 	[%r81+24], %f246;
	mul.f32 	%f247, %f9, %f239;
	st.shared.f32 	[%r81+28], %f247;
	mul.f32 	%f248, %f10, %f239;
	st.shared.f32 	[%r81+32], %f248;
	add.s32 	%r473, %r473, %r9;
	setp.lt.s32 	%p5, %r473, %r61;
	@%p5 bra 	$L__BB12_7;
$L__BB12_8:
	setp.ge.s32 	%p6, %r7, %r62;
	mul.lo.s32 	%r28, %r18, 3;
	mul.lo.s32 	%r29, %r18, -6;
	@%p6 bra 	$L__BB12_11;
	mul.wide.u32 	%rd48, %r28, 4;
	add.s64 	%rd49, %rd2, %rd48;
	ld.global.f32 	%f11, [%rd49];
	add.s32 	%r82, %r23, %r29;
	mul.wide.u32 	%rd50, %r82, 4;
	add.s64 	%rd51, %rd2, %rd50;
	ld.global.f32 	%f12, [%rd51];
	add.s32 	%r83, %r24, %r29;
	mul.wide.u32 	%rd52, %r83, 4;
	add.s64 	%rd53, %rd2, %rd52;
	ld.global.f32 	%f13, [%rd53];
	mul.lo.s32 	%r30, %r471, %r62;
	mov.u32 	%r474, %r7;
$L__BB12_10:
	add.s32 	%r84, %r474, %r30;
	mul.lo.s32 	%r85, %r84, 3;
	mul.wide.s32 	%rd54, %r85, 4;
	add.s64 	%rd55, %rd8, %rd54;
	ld.global.f32 	%f249, [%rd55];
	mul.f32 	%f250, %f11, %f249;
	add.s32 	%r86, %r474, %r11;
	mad.lo.s32 	%r87, %r86, 36, %r4;
	st.shared.f32 	[%r87], %f250;
	ld.global.f32 	%f251, [%rd55+4];
	mul.f32 	%f252, %f11, %f251;
	st.shared.f32 	[%r87+4], %f252;
	ld.global.f32 	%f253, [%rd55+8];
	mul.f32 	%f254, %f11, %f253;
	st.shared.f32 	[%r87+8], %f254;
	mul.f32 	%f255, %f12, %f249;
	st.shared.f32 	[%r87+12], %f255;
	mul.f32 	%f256, %f12, %f251;
	st.shared.f32 	[%r87+16], %f256;
	mul.f32 	%f257, %f12, %f253;
	st.shared.f32 	[%r87+20], %f257;
	mul.f32 	%f258, %f13, %f249;
	st.shared.f32 	[%r87+24], %f258;
	mul.f32 	%f259, %f13, %f251;
	st.shared.f32 	[%r87+28], %f259;
	mul.f32 	%f260, %f13, %f253;
	st.shared.f32 	[%r87+32], %f260;
	add.s32 	%r474, %r474, %r9;
	setp.lt.s32 	%p7, %r474, %r62;
	@%p7 bra 	$L__BB12_10;
$L__BB12_11:
	@%p2 bra 	$L__BB12_14;
	ld.param.u64 	%rd96, [_Z13ant16_o2_kerniiiiiiiiiiPKfS0_S0_S0_S0_S0_S0_S0_S0_S0_S0_Pf_param_20];
	cvta.to.global.u64 	%rd56, %rd96;
	mul.wide.u32 	%rd57, %r22, 4;
	add.s64 	%rd58, %rd56, %rd57;
	ld.global.f32 	%f14, [%rd58];
	mul.wide.u32 	%rd59, %r23, 4;
	add.s64 	%rd60, %rd56, %rd59;
	ld.global.f32 	%f15, [%rd60];
	mul.wide.u32 	%rd61, %r24, 4;
	add.s64 	%rd62, %rd56, %rd61;
	ld.global.f32 	%f16, [%rd62];
	add.s32 	%r88, %r22, 3;
	mul.wide.u32 	%rd63, %r88, 4;
	add.s64 	%rd64, %rd56, %rd63;
	ld.global.f32 	%f17, [%rd64];
	add.s32 	%r89, %r22, 4;
	mul.wide.u32 	%rd65, %r89, 4;
	add.s64 	%rd66, %rd56, %rd65;
	ld.global.f32 	%f18, [%rd66];
	add.s32 	%r90, %r22, 5;
	mul.wide.u32 	%rd67, %r90, 4;
	add.s64 	%rd68, %rd56, %rd67;
	ld.global.f32 	%f19, [%rd68];
	add.s32 	%r91, %r22, 6;
	mul.wide.u32 	%rd69, %r91, 4;
	add.s64 	%rd70, %rd56, %rd69;
	ld.global.f32 	%f20, [%rd70];
	add.s32 	%r92, %r22, 7;
	mul.wide.u32 	%rd71, %r92, 4;
	add.s64 	%rd72, %rd56, %rd71;
	ld.global.f32 	%f21, [%rd72];
	add.s32 	%r93, %r22, 8;
	mul.wide.u32 	%rd73, %r93, 4;
	add.s64 	%rd74, %rd56, %rd73;
	ld.global.f32 	%f22, [%rd74];
	mul.lo.s32 	%r33, %r471, %r63;
	mov.u32 	%r475, %r7;
$L__BB12_13:
	add.s32 	%r94, %r475, %r33;
	mul.lo.s32 	%r95, %r94, 9;
	mul.wide.s32 	%rd75, %r95, 4;
	add.s64 	%rd76, %rd1, %rd75;
	ld.global.f32 	%f261, [%rd76];
	ld.global.f32 	%f262, [%rd76+4];
	mul.f32 	%f263, %f15, %f262;
	fma.rn.f32 	%f264, %f14, %f261, %f263;
	ld.global.f32 	%f265, [%rd76+8];
	fma.rn.f32 	%f266, %f16, %f265, %f264;
	add.s32 	%r96, %r475, %r8;
	mad.lo.s32 	%r97, %r96, 36, %r5;
	st.shared.f32 	[%r97], %f266;
	ld.global.f32 	%f267, [%rd76+12];
	ld.global.f32 	%f268, [%rd76+16];
	mul.f32 	%f269, %f15, %f268;
	fma.rn.f32 	%f270, %f14, %f267, %f269;
	ld.global.f32 	%f271, [%rd76+20];
	fma.rn.f32 	%f272, %f16, %f271, %f270;
	st.shared.f32 	[%r97+4], %f272;
	ld.global.f32 	%f273, [%rd76+24];
	ld.global.f32 	%f274, [%rd76+28];
	mul.f32 	%f275, %f15, %f274;
	fma.rn.f32 	%f276, %f14, %f273, %f275;
	ld.global.f32 	%f277, [%rd76+32];
	fma.rn.f32 	%f278, %f16, %f277, %f276;
	st.shared.f32 	[%r97+8], %f278;
	mul.f32 	%f279, %f18, %f262;
	fma.rn.f32 	%f280, %f17, %f261, %f279;
	fma.rn.f32 	%f281, %f19, %f265, %f280;
	st.shared.f32 	[%r97+12], %f281;
	mul.f32 	%f282, %f18, %f268;
	fma.rn.f32 	%f283, %f17, %f267, %f282;
	fma.rn.f32 	%f284, %f19, %f271, %f283;
	st.shared.f32 	[%r97+16], %f284;
	mul.f32 	%f285, %f18, %f274;
	fma.rn.f32 	%f286, %f17, %f273, %f285;
	fma.rn.f32 	%f287, %f19, %f277, %f286;
	st.shared.f32 	[%r97+20], %f287;
	mul.f32 	%f288, %f21, %f262;
	fma.rn.f32 	%f289, %f20, %f261, %f288;
	fma.rn.f32 	%f290, %f22, %f265, %f289;
	st.shared.f32 	[%r97+24], %f290;
	mul.f32 	%f291, %f21, %f268;
	fma.rn.f32 	%f292, %f20, %f267, %f291;
	fma.rn.f32 	%f293, %f22, %f271, %f292;
	st.shared.f32 	[%r97+28], %f293;
	mul.f32 	%f294, %f21, %f274;
	fma.rn.f32 	%f295, %f20, %f273, %f294;
	fma.rn.f32 	%f296, %f22, %f277, %f295;
	st.shared.f32 	[%r97+32], %f296;
	add.s32 	%r475, %r475, %r9;
	setp.lt.s32 	%p9, %r475, %r63;
	@%p9 bra 	$L__BB12_13;
$L__BB12_14:
	setp.ge.s32 	%p10, %r6, %r63;
	bar.sync 	0;
	@%p10 bra 	$L__BB12_37;
	mul.lo.s32 	%r36, %r471, %r63;
	mov.u32 	%r476, %r6;
$L__BB12_16:
	setp.ge.s32 	%p11, %r7, %r12;
	mov.f32 	%f688, 0f00000000;
	mov.f32 	%f689, %f688;
	mov.f32 	%f690, %f688;
	mov.f32 	%f691, %f688;
	mov.f32 	%f692, %f688;
	mov.f32 	%f693, %f688;
	mov.f32 	%f694, %f688;
	mov.f32 	%f695, %f688;
	mov.f32 	%f696, %f688;
	@%p11 bra 	$L__BB12_19;
	mov.u32 	%r98, s;
	mad.lo.s32 	%r99, %r7, 36, %r98;
	add.s32 	%r477, %r99, 16;
	mad.lo.s32 	%r478, %r12, %r476, %r7;
	mov.f32 	%f696, 0f00000000;
	mov.u32 	%r479, %r7;
	mov.f32 	%f695, %f696;
	mov.f32 	%f694, %f696;
	mov.f32 	%f693, %f696;
	mov.f32 	%f692, %f696;
	mov.f32 	%f691, %f696;
	mov.f32 	%f690, %f696;
	mov.f32 	%f689, %f696;
	mov.f32 	%f688, %f696;
$L__BB12_18:
	mul.wide.s32 	%rd77, %r478, 4;
	add.s64 	%rd78, %rd7, %rd77;
	ld.global.f32 	%f299, [%rd78];
	ld.shared.f32 	%f300, [%r477+-16];
	fma.rn.f32 	%f688, %f299, %f300, %f688;
	ld.shared.f32 	%f301, [%r477+-12];
	fma.rn.f32 	%f689, %f299, %f301, %f689;
	ld.shared.f32 	%f302, [%r477+-8];
	fma.rn.f32 	%f690, %f299, %f302, %f690;
	ld.shared.f32 	%f303, [%r477+-4];
	fma.rn.f32 	%f691, %f299, %f303, %f691;
	ld.shared.f32 	%f304, [%r477];
	fma.rn.f32 	%f692, %f299, %f304, %f692;
	ld.shared.f32 	%f305, [%r477+4];
	fma.rn.f32 	%f693, %f299, %f305, %f693;
	ld.shared.f32 	%f306, [%r477+8];
	fma.rn.f32 	%f694, %f299, %f306, %f694;
	ld.shared.f32 	%f307, [%r477+12];
	fma.rn.f32 	%f695, %f299, %f307, %f695;
	ld.shared.f32 	%f308, [%r477+16];
	fma.rn.f32 	%f696, %f299, %f308, %f696;
	add.s32 	%r479, %r479, %r9;
	add.s32 	%r478, %r478, %r9;
	add.s32 	%r477, %r477, %r16;
	setp.lt.s32 	%p12, %r479, %r12;
	@%p12 bra 	$L__BB12_18;
$L__BB12_19:
	setp.ne.s32 	%p13, %r7, 0;
	mov.b32 	%r100, %f688;
	shfl.sync.down.b32	%r101|%p14, %r100, 16, 31, -1;
	mov.b32 	%f310, %r101;
	add.f32 	%f311, %f688, %f310;
	mov.b32 	%r102, %f689;
	shfl.sync.down.b32	%r103|%p15, %r102, 16, 31, -1;
	mov.b32 	%f312, %r103;
	add.f32 	%f313, %f689, %f312;
	mov.b32 	%r104, %f690;
	shfl.sync.down.b32	%r105|%p16, %r104, 16, 31, -1;
	mov.b32 	%f314, %r105;
	add.f32 	%f315, %f690, %f314;
	mov.b32 	%r106, %f691;
	shfl.sync.down.b32	%r107|%p17, %r106, 16, 31, -1;
	mov.b32 	%f316, %r107;
	add.f32 	%f317, %f691, %f316;
	mov.b32 	%r108, %f692;
	shfl.sync.down.b32	%r109|%p18, %r108, 16, 31, -1;
	mov.b32 	%f318, %r109;
	add.f32 	%f319, %f692, %f318;
	mov.b32 	%r110, %f693;
	shfl.sync.down.b32	%r111|%p19, %r110, 16, 31, -1;
	mov.b32 	%f320, %r111;
	add.f32 	%f321, %f693, %f320;
	mov.b32 	%r112, %f694;
	shfl.sync.down.b32	%r113|%p20, %r112, 16, 31, -1;
	mov.b32 	%f322, %r113;
	add.f32 	%f323, %f694, %f322;
	mov.b32 	%r114, %f695;
	shfl.sync.down.b32	%r115|%p21, %r114, 16, 31, -1;
	mov.b32 	%f324, %r115;
	add.f32 	%f325, %f695, %f324;
	mov.b32 	%r116, %f696;
	shfl.sync.down.b32	%r117|%p22, %r116, 16, 31, -1;
	mov.b32 	%f326, %r117;
	add.f32 	%f327, %f696, %f326;
	mov.b32 	%r118, %f311;
	shfl.sync.down.b32	%r119|%p23, %r118, 8, 31, -1;
	mov.b32 	%f328, %r119;
	add.f32 	%f329, %f311, %f328;
	mov.b32 	%r120, %f313;
	shfl.sync.down.b32	%r121|%p24, %r120, 8, 31, -1;
	mov.b32 	%f330, %r121;
	add.f32 	%f331, %f313, %f330;
	mov.b32 	%r122, %f315;
	shfl.sync.down.b32	%r123|%p25, %r122, 8, 31, -1;
	mov.b32 	%f332, %r123;
	add.f32 	%f333, %f315, %f332;
	mov.b32 	%r124, %f317;
	shfl.sync.down.b32	%r125|%p26, %r124, 8, 31, -1;
	mov.b32 	%f334, %r125;
	add.f32 	%f335, %f317, %f334;
	mov.b32 	%r126, %f319;
	shfl.sync.down.b32	%r127|%p27, %r126, 8, 31, -1;
	mov.b32 	%f336, %r127;
	add.f32 	%f337, %f319, %f336;
	mov.b32 	%r128, %f321;
	shfl.sync.down.b32	%r129|%p28, %r128, 8, 31, -1;
	mov.b32 	%f338, %r129;
	add.f32 	%f339, %f321, %f338;
	mov.b32 	%r130, %f323;
	shfl.sync.down.b32	%r131|%p29, %r130, 8, 31, -1;
	mov.b32 	%f340, %r131;
	add.f32 	%f341, %f323, %f340;
	mov.b32 	%r132, %f325;
	shfl.sync.down.b32	%r133|%p30, %r132, 8, 31, -1;
	mov.b32 	%f342, %r133;
	add.f32 	%f343, %f325, %f342;
	mov.b32 	%r134, %f327;
	shfl.sync.down.b32	%r135|%p31, %r134, 8, 31, -1;
	mov.b32 	%f344, %r135;
	add.f32 	%f345, %f327, %f344;
	mov.b32 	%r136, %f329;
	shfl.sync.down.b32	%r137|%p32, %r136, 4, 31, -1;
	mov.b32 	%f346, %r137;
	add.f32 	%f347, %f329, %f346;
	mov.b32 	%r138, %f331;
	shfl.sync.down.b32	%r139|%p33, %r138, 4, 31, -1;
	mov.b32 	%f348, %r139;
	add.f32 	%f349, %f331, %f348;
	mov.b32 	%r140, %f333;
	shfl.sync.down.b32	%r141|%p34, %r140, 4, 31, -1;
	mov.b32 	%f350, %r141;
	add.f32 	%f351, %f333, %f350;
	mov.b32 	%r142, %f335;
	shfl.sync.down.b32	%r143|%p35, %r142, 4, 31, -1;
	mov.b32 	%f352, %r143;
	add.f32 	%f353, %f335, %f352;
	mov.b32 	%r144, %f337;
	shfl.sync.down.b32	%r145|%p36, %r144, 4, 31, -1;
	mov.b32 	%f354, %r145;
	add.f32 	%f355, %f337, %f354;
	mov.b32 	%r146, %f339;
	shfl.sync.down.b32	%r147|%p37, %r146, 4, 31, -1;
	mov.b32 	%f356, %r147;
	add.f32 	%f357, %f339, %f356;
	mov.b32 	%r148, %f341;
	shfl.sync.down.b32	%r149|%p38, %r148, 4, 31, -1;
	mov.b32 	%f358, %r149;
	add.f32 	%f359, %f341, %f358;
	mov.b32 	%r150, %f343;
	shfl.sync.down.b32	%r151|%p39, %r150, 4, 31, -1;
	mov.b32 	%f360, %r151;
	add.f32 	%f361, %f343, %f360;
	mov.b32 	%r152, %f345;
	shfl.sync.down.b32	%r153|%p40, %r152, 4, 31, -1;
	mov.b32 	%f362, %r153;
	add.f32 	%f363, %f345, %f362;
	mov.b32 	%r154, %f347;
	shfl.sync.down.b32	%r155|%p41, %r154, 2, 31, -1;
	mov.b32 	%f364, %r155;
	add.f32 	%f365, %f347, %f364;
	mov.b32 	%r156, %f349;
	shfl.sync.down.b32	%r157|%p42, %r156, 2, 31, -1;
	mov.b32 	%f366, %r157;
	add.f32 	%f367, %f349, %f366;
	mov.b32 	%r158, %f351;
	shfl.sync.down.b32	%r159|%p43, %r158, 2, 31, -1;
	mov.b32 	%f368, %r159;
	add.f32 	%f369, %f351, %f368;
	mov.b32 	%r160, %f353;
	shfl.sync.down.b32	%r161|%p44, %r160, 2, 31, -1;
	mov.b32 	%f370, %r161;
	add.f32 	%f371, %f353, %f370;
	mov.b32 	%r162, %f355;
	shfl.sync.down.b32	%r163|%p45, %r162, 2, 31, -1;
	mov.b32 	%f372, %r163;
	add.f32 	%f373, %f355, %f372;
	mov.b32 	%r164, %f357;
	shfl.sync.down.b32	%r165|%p46, %r164, 2, 31, -1;
	mov.b32 	%f374, %r165;
	add.f32 	%f375, %f357, %f374;
	mov.b32 	%r166, %f359;
	shfl.sync.down.b32	%r167|%p47, %r166, 2, 31, -1;
	mov.b32 	%f376, %r167;
	add.f32 	%f377, %f359, %f376;
	mov.b32 	%r168, %f361;
	shfl.sync.down.b32	%r169|%p48, %r168, 2, 31, -1;
	mov.b32 	%f378, %r169;
	add.f32 	%f379, %f361, %f378;
	mov.b32 	%r170, %f363;
	shfl.sync.down.b32	%r171|%p49, %r170, 2, 31, -1;
	mov.b32 	%f380, %r171;
	add.f32 	%f381, %f363, %f380;
	mov.b32 	%r172, %f365;
	shfl.sync.down.b32	%r173|%p50, %r172, 1, 31, -1;
	mov.b32 	%f382, %r173;
	add.f32 	%f50, %f365, %f382;
	mov.b32 	%r174, %f367;
	shfl.sync.down.b32	%r175|%p51, %r174, 1, 31, -1;
	mov.b32 	%f383, %r175;
	add.f32 	%f51, %f367, %f383;
	mov.b32 	%r176, %f369;
	shfl.sync.down.b32	%r177|%p52, %r176, 1, 31, -1;
	mov.b32 	%f384, %r177;
	add.f32 	%f52, %f369, %f384;
	mov.b32 	%r178, %f371;
	shfl.sync.down.b32	%r179|%p53, %r178, 1, 31, -1;
	mov.b32 	%f385, %r179;
	add.f32 	%f53, %f371, %f385;
	mov.b32 	%r180, %f373;
	shfl.sync.down.b32	%r181|%p54, %r180, 1, 31, -1;
	mov.b32 	%f386, %r181;
	add.f32 	%f54, %f373, %f386;
	mov.b32 	%r182, %f375;
	shfl.sync.down.b32	%r183|%p55, %r182, 1, 31, -1;
	mov.b32 	%f387, %r183;
	add.f32 	%f55, %f375, %f387;
	mov.b32 	%r184, %f377;
	shfl.sync.down.b32	%r185|%p56, %r184, 1, 31, -1;
	mov.b32 	%f388, %r185;
	add.f32 	%f56, %f377, %f388;
	mov.b32 	%r186, %f379;
	shfl.sync.down.b32	%r187|%p57, %r186, 1, 31, -1;
	mov.b32 	%f389, %r187;
	add.f32 	%f57, %f379, %f389;
	mov.b32 	%r188, %f381;
	shfl.sync.down.b32	%r189|%p58, %r188, 1, 31, -1;
	mov.b32 	%f390, %r189;
	add.f32 	%f58, %f381, %f390;
	mov.f32 	%f724, 0f00000000;
	mov.f32 	%f725, %f724;
	mov.f32 	%f726, %f724;
	mov.f32 	%f727, %f724;
	mov.f32 	%f728, %f724;
	mov.f32 	%f729, %f724;
	mov.f32 	%f730, %f724;
	mov.f32 	%f731, %f724;
	mov.f32 	%f732, %f724;
	@%p13 bra 	$L__BB12_21;
	add.f32 	%f724, %f50, 0f00000000;
	add.f32 	%f725, %f51, 0f00000000;
	add.f32 	%f726, %f52, 0f00000000;
	add.f32 	%f727, %f53, 0f00000000;
	add.f32 	%f728, %f54, 0f00000000;
	add.f32 	%f729, %f55, 0f00000000;
	add.f32 	%f730, %f56, 0f00000000;
	add.f32 	%f731, %f57, 0f00000000;
	add.f32 	%f732, %f58, 0f00000000;
$L__BB12_21:
	setp.ge.s32 	%p59, %r7, %r13;
	mov.f32 	%f715, 0f00000000;
	mov.f32 	%f716, %f715;
	mov.f32 	%f717, %f715;
	mov.f32 	%f718, %f715;
	mov.f32 	%f719, %f715;
	mov.f32 	%f720, %f715;
	mov.f32 	%f721, %f715;
	mov.f32 	%f722, %f715;
	mov.f32 	%f723, %f715;
	@%p59 bra 	$L__BB12_24;
	mul.lo.s32 	%r46, %r13, %r476;
	mov.f32 	%f723, 0f00000000;
	mov.u32 	%r480, %r7;
	mov.f32 	%f722, %f723;
	mov.f32 	%f721, %f723;
	mov.f32 	%f720, %f723;
	mov.f32 	%f719, %f723;
	mov.f32 	%f718, %f723;
	mov.f32 	%f717, %f723;
	mov.f32 	%f716, %f723;
	mov.f32 	%f715, %f723;
$L__BB12_23:
	add.s32 	%r190, %r480, %r46;
	mul.wide.s32 	%rd79, %r190, 4;
	add.s64 	%rd80, %rd6, %rd79;
	ld.global.f32 	%f393, [%rd80];
	mad.lo.s32 	%r191, %r480, 36, %r3;
	ld.shared.f32 	%f394, [%r191];
	fma.rn.f32 	%f715, %f393, %f394, %f715;
	ld.shared.f32 	%f395, [%r191+4];
	fma.rn.f32 	%f716, %f393, %f395, %f716;
	ld.shared.f32 	%f396, [%r191+8];
	fma.rn.f32 	%f717, %f393, %f396, %f717;
	ld.shared.f32 	%f397, [%r191+12];
	fma.rn.f32 	%f718, %f393, %f397, %f718;
	ld.shared.f32 	%f398, [%r191+16];
	fma.rn.f32 	%f719, %f393, %f398, %f719;
	ld.shared.f32 	%f399, [%r191+20];
	fma.rn.f32 	%f720, %f393, %f399, %f720;
	ld.shared.f32 	%f400, [%r191+24];
	fma.rn.f32 	%f721, %f393, %f400, %f721;
	ld.shared.f32 	%f401, [%r191+28];
	fma.rn.f32 	%f722, %f393, %f401, %f722;
	ld.shared.f32 	%f402, [%r191+32];
	fma.rn.f32 	%f723, %f393, %f402, %f723;
	add.s32 	%r480, %r480, %r9;
	setp.lt.s32 	%p60, %r480, %r13;
	@%p60 bra 	$L__BB12_23;
$L__BB12_24:
	setp.ne.s32 	%p61, %r7, 0;
	mov.b32 	%r192, %f715;
	shfl.sync.down.b32	%r193|%p62, %r192, 16, 31, -1;
	mov.b32 	%f403, %r193;
	add.f32 	%f404, %f715, %f403;
	mov.b32 	%r194, %f716;
	shfl.sync.down.b32	%r195|%p63, %r194, 16, 31, -1;
	mov.b32 	%f405, %r195;
	add.f32 	%f406, %f716, %f405;
	mov.b32 	%r196, %f717;
	shfl.sync.down.b32	%r197|%p64, %r196, 16, 31, -1;
	mov.b32 	%f407, %r197;
	add.f32 	%f408, %f717, %f407;
	mov.b32 	%r198, %f718;
	shfl.sync.down.b32	%r199|%p65, %r198, 16, 31, -1;
	mov.b32 	%f409, %r199;
	add.f32 	%f410, %f718, %f409;
	mov.b32 	%r200, %f719;
	shfl.sync.down.b32	%r201|%p66, %r200, 16, 31, -1;
	mov.b32 	%f411, %r201;
	add.f32 	%f412, %f719, %f411;
	mov.b32 	%r202, %f720;
	shfl.sync.down.b32	%r203|%p67, %r202, 16, 31, -1;
	mov.b32 	%f413, %r203;
	add.f32 	%f414, %f720, %f413;
	mov.b32 	%r204, %f721;
	shfl.sync.down.b32	%r205|%p68, %r204, 16, 31, -1;
	mov.b32 	%f415, %r205;
	add.f32 	%f416, %f721, %f415;
	mov.b32 	%r206, %f722;
	shfl.sync.down.b32	%r207|%p69, %r206, 16, 31, -1;
	mov.b32 	%f417, %r207;
	add.f32 	%f418, %f722, %f417;
	mov.b32 	%r208, %f723;
	shfl.sync.down.b32	%r209|%p70, %r208, 16, 31, -1;
	mov.b32 	%f419, %r209;
	add.f32 	%f420, %f723, %f419;
	mov.b32 	%r210, %f404;
	shfl.sync.down.b32	%r211|%p71, %r210, 8, 31, -1;
	mov.b32 	%f421, %r211;
	add.f32 	%f422, %f404, %f421;
	mov.b32 	%r212, %f406;
	shfl.sync.down.b32	%r213|%p72, %r212, 8, 31, -1;
	mov.b32 	%f423, %r213;
	add.f32 	%f424, %f406, %f423;
	mov.b32 	%r214, %f408;
	shfl.sync.down.b32	%r215|%p73, %r214, 8, 31, -1;
	mov.b32 	%f425, %r215;
	add.f32 	%f426, %f408, %f425;
	mov.b32 	%r216, %f410;
	shfl.sync.down.b32	%r217|%p74, %r216, 8, 31, -1;
	mov.b32 	%f427, %r217;
	add.f32 	%f428, %f410, %f427;
	mov.b32 	%r218, %f412;
	shfl.sync.down.b32	%r219|%p75, %r218, 8, 31, -1;
	mov.b32 	%f429, %r219;
	add.f32 	%f430, %f412, %f429;
	mov.b32 	%r220, %f414;
	shfl.sync.down.b32	%r221|%p76, %r220, 8, 31, -1;
	mov.b32 	%f431, %r221;
	add.f32 	%f432, %f414, %f431;
	mov.b32 	%r222, %f416;
	shfl.sync.down.b32	%r223|%p77, %r222, 8, 31, -1;
	mov.b32 	%f433, %r223;
	add.f32 	%f434, %f416, %f433;
	mov.b32 	%r224, %f418;
	shfl.sync.down.b32	%r225|%p78, %r224, 8, 31, -1;
	mov.b32 	%f435, %r225;
	add.f32 	%f436, %f418, %f435;
	mov.b32 	%r226, %f420;
	shfl.sync.down.b32	%r227|%p79, %r226, 8, 31, -1;
	mov.b32 	%f437, %r227;
	add.f32 	%f438, %f420, %f437;
	mov.b32 	%r228, %f422;
	shfl.sync.down.b32	%r229|%p80, %r228, 4, 31, -1;
	mov.b32 	%f439, %r229;
	add.f32 	%f440, %f422, %f439;
	mov.b32 	%r230, %f424;
	shfl.sync.down.b32	%r231|%p81, %r230, 4, 31, -1;
	mov.b32 	%f441, %r231;
	add.f32 	%f442, %f424, %f441;
	mov.b32 	%r232, %f426;
	shfl.sync.down.b32	%r233|%p82, %r232, 4, 31, -1;
	mov.b32 	%f443, %r233;
	add.f32 	%f444, %f426, %f443;
	mov.b32 	%r234, %f428;
	shfl.sync.down.b32	%r235|%p83, %r234, 4, 31, -1;
	mov.b32 	%f445, %r235;
	add.f32 	%f446, %f428, %f445;
	mov.b32 	%r236, %f430;
	shfl.sync.down.b32	%r237|%p84, %r236, 4, 31, -1;
	mov.b32 	%f447, %r237;
	add.f32 	%f448, %f430, %f447;
	mov.b32 	%r238, %f432;
	shfl.sync.down.b32	%r239|%p85, %r238, 4, 31, -1;
	mov.b32 	%f449, %r239;
	add.f32 	%f450, %f432, %f449;
	mov.b32 	%r240, %f434;
	shfl.sync.down.b32	%r241|%p86, %r240, 4, 31, -1;
	mov.b32 	%f451, %r241;
	add.f32 	%f452, %f434, %f451;
	mov.b32 	%r242, %f436;
	shfl.sync.down.b32	%r243|%p87, %r242, 4, 31, -1;
	mov.b32 	%f453, %r243;
	add.f32 	%f454, %f436, %f453;
	mov.b32 	%r244, %f438;
	shfl.sync.down.b32	%r245|%p88, %r244, 4, 31, -1;
	mov.b32 	%f455, %r245;
	add.f32 	%f456, %f438, %f455;
	mov.b32 	%r246, %f440;
	shfl.sync.down.b32	%r247|%p89, %r246, 2, 31, -1;
	mov.b32 	%f457, %r247;
	add.f32 	%f458, %f440, %f457;
	mov.b32 	%r248, %f442;
	shfl.sync.down.b32	%r249|%p90, %r248, 2, 31, -1;
	mov.b32 	%f459, %r249;
	add.f32 	%f460, %f442, %f459;
	mov.b32 	%r250, %f444;
	shfl.sync.down.b32	%r251|%p91, %r250, 2, 31, -1;
	mov.b32 	%f461, %r251;
	add.f32 	%f462, %f444, %f461;
	mov.b32 	%r252, %f446;
	shfl.sync.down.b32	%r253|%p92, %r252, 2, 31, -1;
	mov.b32 	%f463, %r253;
	add.f32 	%f464, %f446, %f463;
	mov.b32 	%r254, %f448;
	shfl.sync.down.b32	%r255|%p93, %r254, 2, 31, -1;
	mov.b32 	%f465, %r255;
	add.f32 	%f466, %f448, %f465;
	mov.b32 	%r256, %f450;
	shfl.sync.down.b32	%r257|%p94, %r256, 2, 31, -1;
	mov.b32 	%f467, %r257;
	add.f32 	%f468, %f450, %f467;
	mov.b32 	%r258, %f452;
	shfl.sync.down.b32	%r259|%p95, %r258, 2, 31, -1;
	mov.b32 	%f469, %r259;
	add.f32 	%f470, %f452, %f469;
	mov.b32 	%r260, %f454;
	shfl.sync.down.b32	%r261|%p96, %r260, 2, 31, -1;
	mov.b32 	%f471, %r261;
	add.f32 	%f472, %f454, %f471;
	mov.b32 	%r262, %f456;
	shfl.sync.down.b32	%r263|%p97, %r262, 2, 31, -1;
	mov.b32 	%f473, %r263;
	add.f32 	%f474, %f456, %f473;
	mov.b32 	%r264, %f458;
	shfl.sync.down.b32	%r265|%p98, %r264, 1, 31, -1;
	mov.b32 	%f475, %r265;
	add.f32 	%f104, %f458, %f475;
	mov.b32 	%r266, %f460;
	shfl.sync.down.b32	%r267|%p99, %r266, 1, 31, -1;
	mov.b32 	%f476, %r267;
	add.f32 	%f105, %f460, %f476;
	mov.b32 	%r268, %f462;
	shfl.sync.down.b32	%r269|%p100, %r268, 1, 31, -1;
	mov.b32 	%f477, %r269;
	add.f32 	%f106, %f462, %f477;
	mov.b32 	%r270, %f464;
	shfl.sync.down.b32	%r271|%p101, %r270, 1, 31, -1;
	mov.b32 	%f478, %r271;
	add.f32 	%f107, %f464, %f478;
	mov.b32 	%r272, %f466;
	shfl.sync.down.b32	%r273|%p102, %r272, 1, 31, -1;
	mov.b32 	%f479, %r273;
	add.f32 	%f108, %f466, %f479;
	mov.b32 	%r274, %f468;
	shfl.sync.down.b32	%r275|%p103, %r274, 1, 31, -1;
	mov.b32 	%f480, %r275;
	add.f32 	%f109, %f468, %f480;
	mov.b32 	%r276, %f470;
	shfl.sync.down.b32	%r277|%p104, %r276, 1, 31, -1;
	mov.b32 	%f481, %r277;
	add.f32 	%f110, %f470, %f481;
	mov.b32 	%r278, %f472;
	shfl.sync.down.b32	%r279|%p105, %r278, 1, 31, -1;
	mov.b32 	%f482, %r279;
	add.f32 	%f111, %f472, %f482;
	mov.b32 	%r280, %f474;
	shfl.sync.down.b32	%r281|%p106, %r280, 1, 31, -1;
	mov.b32 	%f483, %r281;
	add.f32 	%f112, %f474, %f483;
	@%p61 bra 	$L__BB12_26;
	add.f32 	%f724, %f724, %f104;
	add.f32 	%f725, %f725, %f105;
	add.f32 	%f726, %f726, %f106;
	add.f32 	%f727, %f727, %f107;
	add.f32 	%f728, %f728, %f108;
	add.f32 	%f729, %f729, %f109;
	add.f32 	%f730, %f730, %f110;
	add.f32 	%f731, %f731, %f111;
	add.f32 	%f732, %f732, %f112;
$L__BB12_26:
	setp.ge.s32 	%p107, %r7, %r14;
	mov.f32 	%f742, 0f00000000;
	mov.f32 	%f743, %f742;
	mov.f32 	%f744, %f742;
	mov.f32 	%f745, %f742;
	mov.f32 	%f746, %f742;
	mov.f32 	%f747, %f742;
	mov.f32 	%f748, %f742;
	mov.f32 	%f749, %f742;
	mov.f32 	%f750, %f742;
	@%p107 bra 	$L__BB12_29;
	mul.lo.s32 	%r49, %r14, %r476;
	mov.f32 	%f750, 0f00000000;
	mov.u32 	%r481, %r7;
	mov.f32 	%f749, %f750;
	mov.f32 	%f748, %f750;
	mov.f32 	%f747, %f750;
	mov.f32 	%f746, %f750;
	mov.f32 	%f745, %f750;
	mov.f32 	%f744, %f750;
	mov.f32 	%f743, %f750;
	mov.f32 	%f742, %f750;
$L__BB12_28:
	add.s32 	%r282, %r481, %r49;
	mul.wide.s32 	%rd81, %r282, 4;
	add.s64 	%rd82, %rd5, %rd81;
	ld.global.f32 	%f486, [%rd82];
	mad.lo.s32 	%r283, %r481, 36, %r4;
	ld.shared.f32 	%f487, [%r283];
	fma.rn.f32 	%f742, %f486, %f487, %f742;
	ld.shared.f32 	%f488, [%r283+4];
	fma.rn.f32 	%f743, %f486, %f488, %f743;
	ld.shared.f32 	%f489, [%r283+8];
	fma.rn.f32 	%f744, %f486, %f489, %f744;
	ld.shared.f32 	%f490, [%r283+12];
	fma.rn.f32 	%f745, %f486, %f490, %f745;
	ld.shared.f32 	%f491, [%r283+16];
	fma.rn.f32 	%f746, %f486, %f491, %f746;
	ld.shared.f32 	%f492, [%r283+20];
	fma.rn.f32 	%f747, %f486, %f492, %f747;
	ld.shared.f32 	%f493, [%r283+24];
	fma.rn.f32 	%f748, %f486, %f493, %f748;
	ld.shared.f32 	%f494, [%r283+28];
	fma.rn.f32 	%f749, %f486, %f494, %f749;
	ld.shared.f32 	%f495, [%r283+32];
	fma.rn.f32 	%f750, %f486, %f495, %f750;
	add.s32 	%r481, %r481, %r9;
	setp.lt.s32 	%p108, %r481, %r14;
	@%p108 bra 	$L__BB12_28;
$L__BB12_29:
	setp.ne.s32 	%p109, %r7, 0;
	mov.b32 	%r284, %f742;
	shfl.sync.down.b32	%r285|%p110, %r284, 16, 31, -1;
	mov.b32 	%f496, %r285;
	add.f32 	%f497, %f742, %f496;
	mov.b32 	%r286, %f743;
	shfl.sync.down.b32	%r287|%p111, %r286, 16, 31, -1;
	mov.b32 	%f498, %r287;
	add.f32 	%f499, %f743, %f498;
	mov.b32 	%r288, %f744;
	shfl.sync.down.b32	%r289|%p112, %r288, 16, 31, -1;
	mov.b32 	%f500, %r289;
	add.f32 	%f501, %f744, %f500;
	mov.b32 	%r290, %f745;
	shfl.sync.down.b32	%r291|%p113, %r290, 16, 31, -1;
	mov.b32 	%f502, %r291;
	add.f32 	%f503, %f745, %f502;
	mov.b32 	%r292, %f746;
	shfl.sync.down.b32	%r293|%p114, %r292, 16, 31, -1;
	mov.b32 	%f504, %r293;
	add.f32 	%f505, %f746, %f504;
	mov.b32 	%r294, %f747;
	shfl.sync.down.b32	%r295|%p115, %r294, 16, 31, -1;
	mov.b32 	%f506, %r295;
	add.f32 	%f507, %f747, %f506;
	mov.b32 	%r296, %f748;
	shfl.sync.down.b32	%r297|%p116, %r296, 16, 31, -1;
	mov.b32 	%f508, %r297;
	add.f32 	%f509, %f748, %f508;
	mov.b32 	%r298, %f749;
	shfl.sync.down.b32	%r299|%p117, %r298, 16, 31, -1;
	mov.b32 	%f510, %r299;
	add.f32 	%f511, %f749, %f510;
	mov.b32 	%r300, %f750;
	shfl.sync.down.b32	%r301|%p118, %r300, 16, 31, -1;
	mov.b32 	%f512, %r301;
	add.f32 	%f513, %f750, %f512;
	mov.b32 	%r302, %f497;
	shfl.sync.down.b32	%r303|%p119, %r302, 8, 31, -1;
	mov.b32 	%f514, %r303;
	add.f32 	%f515, %f497, %f514;
	mov.b32 	%r304, %f499;
	shfl.sync.down.b32	%r305|%p120, %r304, 8, 31, -1;
	mov.b32 	%f516, %r305;
	add.f32 	%f517, %f499, %f516;
	mov.b32 	%r306, %f501;
	shfl.sync.down.b32	%r307|%p121, %r306, 8, 31, -1;
	mov.b32 	%f518, %r307;
	add.f32 	%f519, %f501, %f518;
	mov.b32 	%r308, %f503;
	shfl.sync.down.b32	%r309|%p122, %r308, 8, 31, -1;
	mov.b32 	%f520, %r309;
	add.f32 	%f521, %f503, %f520;
	mov.b32 	%r310, %f505;
	shfl.sync.down.b32	%r311|%p123, %r310, 8, 31, -1;
	mov.b32 	%f522, %r311;
	add.f32 	%f523, %f505, %f522;
	mov.b32 	%r312, %f507;
	shfl.sync.down.b32	%r313|%p124, %r312, 8, 31, -1;
	mov.b32 	%f524, %r313;
	add.f32 	%f525, %f507, %f524;
	mov.b32 	%r314, %f509;
	shfl.sync.down.b32	%r315|%p125, %r314, 8, 31, -1;
	mov.b32 	%f526, %r315;
	add.f32 	%f527, %f509, %f526;
	mov.b32 	%r316, %f511;
	shfl.sync.down.b32	%r317|%p126, %r316, 8, 31, -1;
	mov.b32 	%f528, %r317;
	add.f32 	%f529, %f511, %f528;
	mov.b32 	%r318, %f513;
	shfl.sync.down.b32	%r319|%p127, %r318, 8, 31, -1;
	mov.b32 	%f530, %r319;
	add.f32 	%f531, %f513, %f530;
	mov.b32 	%r320, %f515;
	shfl.sync.down.b32	%r321|%p128, %r320, 4, 31, -1;
	mov.b32 	%f532, %r321;
	add.f32 	%f533, %f515, %f532;
	mov.b32 	%r322, %f517;
	shfl.sync.down.b32	%r323|%p129, %r322, 4, 31, -1;
	mov.b32 	%f534, %r323;
	add.f32 	%f535, %f517, %f534;
	mov.b32 	%r324, %f519;
	shfl.sync.down.b32	%r325|%p130, %r324, 4, 31, -1;
	mov.b32 	%f536, %r325;
	add.f32 	%f537, %f519, %f536;
	mov.b32 	%r326, %f521;
	shfl.sync.down.b32	%r327|%p131, %r326, 4, 31, -1;
	mov.b32 	%f538, %r327;
	add.f32 	%f539, %f521, %f538;
	mov.b32 	%r328, %f523;
	shfl.sync.down.b32	%r329|%p132, %r328, 4, 31, -1;
	mov.b32 	%f540, %r329;
	add.f32 	%f541, %f523, %f540;
	mov.b32 	%r330, %f525;
	shfl.sync.down.b32	%r331|%p133, %r330, 4, 31, -1;
	mov.b32 	%f542, %r331;
	add.f32 	%f543, %f525, %f542;
	mov.b32 	%r332, %f527;
	shfl.sync.down.b32	%r333|%p134, %r332, 4, 31, -1;
	mov.b32 	%f544, %r333;
	add.f32 	%f545, %f527, %f544;
	mov.b32 	%r334, %f529;
	shfl.sync.down.b32	%r335|%p135, %r334, 4, 31, -1;
	mov.b32 	%f546, %r335;
	add.f32 	%f547, %f529, %f546;
	mov.b32 	%r336, %f531;
	shfl.sync.down.b32	%r337|%p136, %r336, 4, 31, -1;
	mov.b32 	%f548, %r337;
	add.f32 	%f549, %f531, %f548;
	mov.b32 	%r338, %f533;
	shfl.sync.down.b32	%r339|%p137, %r338, 2, 31, -1;
	mov.b32 	%f550, %r339;
	add.f32 	%f551, %f533, %f550;
	mov.b32 	%r340, %f535;
	shfl.sync.down.b32	%r341|%p138, %r340, 2, 31, -1;
	mov.b32 	%f552, %r341;
	add.f32 	%f553, %f535, %f552;
	mov.b32 	%r342, %f537;
	shfl.sync.down.b32	%r343|%p139, %r342, 2, 31, -1;
	mov.b32 	%f554, %r343;
	add.f32 	%f555, %f537, %f554;
	mov.b32 	%r344, %f539;
	shfl.sync.down.b32	%r345|%p140, %r344, 2, 31, -1;
	mov.b32 	%f556, %r345;
	add.f32 	%f557, %f539, %f556;
	mov.b32 	%r346, %f541;
	shfl.sync.down.b32	%r347|%p141, %r346, 2, 31, -1;
	mov.b32 	%f558, %r347;
	add.f32 	%f559, %f541, %f558;
	mov.b32 	%r348, %f543;
	shfl.sync.down.b32	%r349|%p142, %r348, 2, 31, -1;
	mov.b32 	%f560, %r349;
	add.f32 	%f561, %f543, %f560;
	mov.b32 	%r350, %f545;
	shfl.sync.down.b32	%r351|%p143, %r350, 2, 31, -1;
	mov.b32 	%f562, %r351;
	add.f32 	%f563, %f545, %f562;
	mov.b32 	%r352, %f547;
	shfl.sync.down.b32	%r353|%p144, %r352, 2, 31, -1;
	mov.b32 	%f564, %r353;
	add.f32 	%f565, %f547, %f564;
	mov.b32 	%r354, %f549;
	shfl.sync.down.b32	%r355|%p145, %r354, 2, 31, -1;
	mov.b32 	%f566, %r355;
	add.f32 	%f567, %f549, %f566;
	mov.b32 	%r356, %f551;
	shfl.sync.down.b32	%r357|%p146, %r356, 1, 31, -1;
	mov.b32 	%f568, %r357;
	add.f32 	%f158, %f551, %f568;
	mov.b32 	%r358, %f553;
	shfl.sync.down.b32	%r359|%p147, %r358, 1, 31, -1;
	mov.b32 	%f569, %r359;
	add.f32 	%f159, %f553, %f569;
	mov.b32 	%r360, %f555;
	shfl.sync.down.b32	%r361|%p148, %r360, 1, 31, -1;
	mov.b32 	%f570, %r361;
	add.f32 	%f160, %f555, %f570;
	mov.b32 	%r362, %f557;
	shfl.sync.down.b32	%r363|%p149, %r362, 1, 31, -1;
	mov.b32 	%f571, %r363;
	add.f32 	%f161, %f557, %f571;
	mov.b32 	%r364, %f559;
	shfl.sync.down.b32	%r365|%p150, %r364, 1, 31, -1;
	mov.b32 	%f572, %r365;
	add.f32 	%f162, %f559, %f572;
	mov.b32 	%r366, %f561;
	shfl.sync.down.b32	%r367|%p151, %r366, 1, 31, -1;
	mov.b32 	%f573, %r367;
	add.f32 	%f163, %f561, %f573;
	mov.b32 	%r368, %f563;
	shfl.sync.down.b32	%r369|%p152, %r368, 1, 31, -1;
	mov.b32 	%f574, %r369;
	add.f32 	%f164, %f563, %f574;
	mov.b32 	%r370, %f565;
	shfl.sync.down.b32	%r371|%p153, %r370, 1, 31, -1;
	mov.b32 	%f575, %r371;
	add.f32 	%f165, %f565, %f575;
	mov.b32 	%r372, %f567;
	shfl.sync.down.b32	%r373|%p154, %r372, 1, 31, -1;
	mov.b32 	%f576, %r373;
	add.f32 	%f166, %f567, %f576;
	@%p109 bra 	$L__BB12_31;
	add.f32 	%f724, %f724, %f158;
	add.f32 	%f725, %f725, %f159;
	add.f32 	%f726, %f726, %f160;
	add.f32 	%f727, %f727, %f161;
	add.f32 	%f728, %f728, %f162;
	add.f32 	%f729, %f729, %f163;
	add.f32 	%f730, %f730, %f164;
	add.f32 	%f731, %f731, %f165;
	add.f32 	%f732, %f732, %f166;
$L__BB12_31:
	setp.ge.s32 	%p155, %r7, %r12;
	mov.f32 	%f769, 0f00000000;
	mov.f32 	%f770, %f769;
	mov.f32 	%f771, %f769;
	mov.f32 	%f772, %f769;
	mov.f32 	%f773, %f769;
	mov.f32 	%f774, %f769;
	mov.f32 	%f775, %f769;
	mov.f32 	%f776, %f769;
	mov.f32 	%f777, %f769;
	@%p155 bra 	$L__BB12_34;
	mul.lo.s32 	%r52, %r12, %r476;
	mov.f32 	%f777, 0f00000000;
	mov.u32 	%r482, %r7;
	mov.f32 	%f776, %f777;
	mov.f32 	%f775, %f777;
	mov.f32 	%f774, %f777;
	mov.f32 	%f773, %f777;
	mov.f32 	%f772, %f777;
	mov.f32 	%f771, %f777;
	mov.f32 	%f770, %f777;
	mov.f32 	%f769, %f777;
$L__BB12_33:
	add.s32 	%r374, %r482, %r52;
	mul.wide.s32 	%rd83, %r374, 4;
	add.s64 	%rd84, %rd4, %rd83;
	ld.global.f32 	%f579, [%rd84];
	mad.lo.s32 	%r375, %r482, 36, %r5;
	ld.shared.f32 	%f580, [%r375];
	fma.rn.f32 	%f769, %f579, %f580, %f769;
	ld.shared.f32 	%f581, [%r375+4];
	fma.rn.f32 	%f770, %f579, %f581, %f770;
	ld.shared.f32 	%f582, [%r375+8];
	fma.rn.f32 	%f771, %f579, %f582, %f771;
	ld.shared.f32 	%f583, [%r375+12];
	fma.rn.f32 	%f772, %f579, %f583, %f772;
	ld.shared.f32 	%f584, [%r375+16];
	fma.rn.f32 	%f773, %f579, %f584, %f773;
	ld.shared.f32 	%f585, [%r375+20];
	fma.rn.f32 	%f774, %f579, %f585, %f774;
	ld.shared.f32 	%f586, [%r375+24];
	fma.rn.f32 	%f775, %f579, %f586, %f775;
	ld.shared.f32 	%f587, [%r375+28];
	fma.rn.f32 	%f776, %f579, %f587, %f776;
	ld.shared.f32 	%f588, [%r375+32];
	fma.rn.f32 	%f777, %f579, %f588, %f777;
	add.s32 	%r482, %r482, %r9;
	setp.lt.s32 	%p156, %r482, %r12;
	@%p156 bra 	$L__BB12_33;
$L__BB12_34:
	setp.ne.s32 	%p157, %r7, 0;
	mov.b32 	%r376, %f769;
	shfl.sync.down.b32	%r377|%p158, %r376, 16, 31, -1;
	mov.b32 	%f589, %r377;
	add.f32 	%f590, %f769, %f589;
	mov.b32 	%r378, %f770;
	shfl.sync.down.b32	%r379|%p159, %r378, 16, 31, -1;
	mov.b32 	%f591, %r379;
	add.f32 	%f592, %f770, %f591;
	mov.b32 	%r380, %f771;
	shfl.sync.down.b32	%r381|%p160, %r380, 16, 31, -1;
	mov.b32 	%f593, %r381;
	add.f32 	%f594, %f771, %f593;
	mov.b32 	%r382, %f772;
	shfl.sync.down.b32	%r383|%p161, %r382, 16, 31, -1;
	mov.b32 	%f595, %r383;
	add.f32 	%f596, %f772, %f595;
	mov.b32 	%r384, %f773;
	shfl.sync.down.b32	%r385|%p162, %r384, 16, 31, -1;
	mov.b32 	%f597, %r385;
	add.f32 	%f598, %f773, %f597;
	mov.b32 	%r386, %f774;
	shfl.sync.down.b32	%r387|%p163, %r386, 16, 31, -1;
	mov.b32 	%f599, %r387;
	add.f32 	%f600, %f774, %f599;
	mov.b32 	%r388, %f775;
	shfl.sync.down.b32	%r389|%p164, %r388, 16, 31, -1;
	mov.b32 	%f601, %r389;
	add.f32 	%f602, %f775, %f601;
	mov.b32 	%r390, %f776;
	shfl.sync.down.b32	%r391|%p165, %r390, 16, 31, -1;
	mov.b32 	%f603, %r391;
	add.f32 	%f604, %f776, %f603;
	mov.b32 	%r392, %f777;
	shfl.sync.down.b32	%r393|%p166, %r392, 16, 31, -1;
	mov.b32 	%f605, %r393;
	add.f32 	%f606, %f777, %f605;
	mov.b32 	%r394, %f590;
	shfl.sync.down.b32	%r395|%p167, %r394, 8, 31, -1;
	mov.b32 	%f607, %r395;
	add.f32 	%f608, %f590, %f607;
	mov.b32 	%r396, %f592;
	shfl.sync.down.b32	%r397|%p168, %r396, 8, 31, -1;
	mov.b32 	%f609, %r397;
	add.f32 	%f610, %f592, %f609;
	mov.b32 	%r398, %f594;
	shfl.sync.down.b32	%r399|%p169, %r398, 8, 31, -1;
	mov.b32 	%f611, %r399;
	add.f32 	%f612, %f594, %f611;
	mov.b32 	%r400, %f596;
	shfl.sync.down.b32	%r401|%p170, %r400, 8, 31, -1;
	mov.b32 	%f613, %r401;
	add.f32 	%f614, %f596, %f613;
	mov.b32 	%r402, %f598;
	shfl.sync.down.b32	%r403|%p171, %r402, 8, 31, -1;
	mov.b32 	%f615, %r403;
	add.f32 	%f616, %f598, %f615;
	mov.b32 	%r404, %f600;
	shfl.sync.down.b32	%r405|%p172, %r404, 8, 31, -1;
	mov.b32 	%f617, %r405;
	add.f32 	%f618, %f600, %f617;
	mov.b32 	%r406, %f602;
	shfl.sync.down.b32	%r407|%p173, %r406, 8, 31, -1;
	mov.b32 	%f619, %r407;
	add.f32 	%f620, %f602, %f619;
	mov.b32 	%r408, %f604;
	shfl.sync.down.b32	%r409|%p174, %r408, 8, 31, -1;
	mov.b32 	%f621, %r409;
	add.f32 	%f622, %f604, %f621;
	mov.b32 	%r410, %f606;
	shfl.sync.down.b32	%r411|%p175, %r410, 8, 31, -1;
	mov.b32 	%f623, %r411;
	add.f32 	%f624, %f606, %f623;
	mov.b32 	%r412, %f608;
	shfl.sync.down.b32	%r413|%p176, %r412, 4, 31, -1;
	mov.b32 	%f625, %r413;
	add.f32 	%f626, %f608, %f625;
	mov.b32 	%r414, %f610;
	shfl.sync.down.b32	%r415|%p177, %r414, 4, 31, -1;
	mov.b32 	%f627, %r415;
	add.f32 	%f628, %f610, %f627;
	mov.b32 	%r416, %f612;
	shfl.sync.down.b32	%r417|%p178, %r416, 4, 31, -1;
	mov.b32 	%f629, %r417;
	add.f32 	%f630, %f612, %f629;
	mov.b32 	%r418, %f614;
	shfl.sync.down.b32	%r419|%p179, %r418, 4, 31, -1;
	mov.b32 	%f631, %r419;
	add.f32 	%f632, %f614, %f631;
	mov.b32 	%r420, %f616;
	shfl.sync.down.b32	%r421|%p180, %r420, 4, 31, -1;
	mov.b32 	%f633, %r421;
	add.f32 	%f634, %f616, %f633;
	mov.b32 	%r422, %f618;
	shfl.sync.down.b32	%r423|%p181, %r422, 4, 31, -1;
	mov.b32 	%f635, %r423;
	add.f32 	%f636, %f618, %f635;
	mov.b32 	%r424, %f620;
	shfl.sync.down.b32	%r425|%p182, %r424, 4, 31, -1;
	mov.b32 	%f637, %r425;
	add.f32 	%f638, %f620, %f637;
	mov.b32 	%r426, %f622;
	shfl.sync.down.b32	%r427|%p183, %r426, 4, 31, -1;
	mov.b32 	%f639, %r427;
	add.f32 	%f640, %f622, %f639;
	mov.b32 	%r428, %f624;
	shfl.sync.down.b32	%r429|%p184, %r428, 4, 31, -1;
	mov.b32 	%f641, %r429;
	add.f32 	%f642, %f624, %f641;
	mov.b32 	%r430, %f626;
	shfl.sync.down.b32	%r431|%p185, %r430, 2, 31, -1;
	mov.b32 	%f643, %r431;
	add.f32 	%f644, %f626, %f643;
	mov.b32 	%r432, %f628;
	shfl.sync.down.b32	%r433|%p186, %r432, 2, 31, -1;
	mov.b32 	%f645, %r433;
	add.f32 	%f646, %f628, %f645;
	mov.b32 	%r434, %f630;
	shfl.sync.down.b32	%r435|%p187, %r434, 2, 31, -1;
	mov.b32 	%f647, %r435;
	add.f32 	%f648, %f630, %f647;
	mov.b32 	%r436, %f632;
	shfl.sync.down.b32	%r437|%p188, %r436, 2, 31, -1;
	mov.b32 	%f649, %r437;
	add.f32 	%f650, %f632, %f649;
	mov.b32 	%r438, %f634;
	shfl.sync.down.b32	%r439|%p189, %r438, 2, 31, -1;
	mov.b32 	%f651, %r439;
	add.f32 	%f652, %f634, %f651;
	mov.b32 	%r440, %f636;
	shfl.sync.down.b32	%r441|%p190, %r440, 2, 31, -1;
	mov.b32 	%f653, %r441;
	add.f32 	%f654, %f636, %f653;
	mov.b32 	%r442, %f638;
	shfl.sync.down.b32	%r443|%p191, %r442, 2, 31, -1;
	mov.b32 	%f655, %r443;
	add.f32 	%f656, %f638, %f655;
	mov.b32 	%r444, %f640;
	shfl.sync.down.b32	%r445|%p192, %r444, 2, 31, -1;
	mov.b32 	%f657, %r445;
	add.f32 	%f658, %f640, %f657;
	mov.b32 	%r446, %f642;
	shfl.sync.down.b32	%r447|%p193, %r446, 2, 31, -1;
	mov.b32 	%f659, %r447;
	add.f32 	%f660, %f642, %f659;
	mov.b32 	%r448, %f644;
	shfl.sync.down.b32	%r449|%p194, %r448, 1, 31, -1;
	mov.b32 	%f661, %r449;
	add.f32 	%f212, %f644, %f661;
	mov.b32 	%r450, %f646;
	shfl.sync.down.b32	%r451|%p195, %r450, 1, 31, -1;
	mov.b32 	%f662, %r451;
	add.f32 	%f213, %f646, %f662;
	mov.b32 	%r452, %f648;
	shfl.sync.down.b32	%r453|%p196, %r452, 1, 31, -1;
	mov.b32 	%f663, %r453;
	add.f32 	%f214, %f648, %f663;
	mov.b32 	%r454, %f650;
	shfl.sync.down.b32	%r455|%p197, %r454, 1, 31, -1;
	mov.b32 	%f664, %r455;
	add.f32 	%f215, %f650, %f664;
	mov.b32 	%r456, %f652;
	shfl.sync.down.b32	%r457|%p198, %r456, 1, 31, -1;
	mov.b32 	%f665, %r457;
	add.f32 	%f216, %f652, %f665;
	mov.b32 	%r458, %f654;
	shfl.sync.down.b32	%r459|%p199, %r458, 1, 31, -1;
	mov.b32 	%f666, %r459;
	add.f32 	%f217, %f654, %f666;
	mov.b32 	%r460, %f656;
	shfl.sync.down.b32	%r461|%p200, %r460, 1, 31, -1;
	mov.b32 	%f667, %r461;
	add.f32 	%f218, %f656, %f667;
	mov.b32 	%r462, %f658;
	shfl.sync.down.b32	%r463|%p201, %r462, 1, 31, -1;
	mov.b32 	%f668, %r463;
	add.f32 	%f219, %f658, %f668;
	mov.b32 	%r464, %f660;
	shfl.sync.down.b32	%r465|%p202, %r464, 1, 31, -1;
	mov.b32 	%f669, %r465;
	add.f32 	%f220, %f660, %f669;
	@%p157 bra 	$L__BB12_36;
	add.f32 	%f670, %f724, %f212;
	add.f32 	%f671, %f725, %f213;
	add.f32 	%f672, %f726, %f214;
	add.f32 	%f673, %f727, %f215;
	add.f32 	%f674, %f728, %f216;
	add.f32 	%f675, %f729, %f217;
	add.f32 	%f676, %f730, %f218;
	add.f32 	%f677, %f731, %f219;
	add.f32 	%f678, %f732, %f220;
	add.s32 	%r466, %r476, %r36;
	mul.lo.s32 	%r467, %r466, 9;
	mul.wide.s32 	%rd85, %r467, 4;
	add.s64 	%rd86, %rd3, %rd85;
	st.global.f32 	[%rd86], %f670;
	st.global.f32 	[%rd86+4], %f671;
	st.global.f32 	[%rd86+8], %f672;
	st.global.f32 	[%rd86+12], %f673;
	st.global.f32 	[%rd86+16], %f674;
	st.global.f32 	[%rd86+20], %f675;
	st.global.f32 	[%rd86+24], %f676;
	st.global.f32 	[%rd86+28], %f677;
	st.global.f32 	[%rd86+32], %f678;
$L__BB12_36:
	add.s32 	%r476, %r476, %r15;
	setp.lt.s32 	%p203, %r476, %r63;
	@%p203 bra 	$L__BB12_16;
$L__BB12_37:
	mov.u32 	%r468, %nctaid.x;
	add.s32 	%r471, %r471, %r468;
	setp.lt.s32 	%p204, %r471, %r59;
	@%p204 bra 	$L__BB12_2;
$L__BB12_38:
	ret;

}
	// .globl	_Z22ant16_o2_backward_kerniiiiiiPKfS0_S0_S0_S0_S0_S0_S0_S0_PfS1_S1_
.visible .entry _Z22ant16_o2_backward_kerniiiiiiPKfS0_S0_S0_S0_S0_S0_S0_S0_PfS1_S1_(
	.param .u32 _Z22ant16_o2_backward_kerniiiiiiPKfS0_S0_S0_S0_S0_S0_S0_S0_PfS1_S1__param_0,
	.param .u32 _Z22ant16_o2_backward_kerniiiiiiPKfS0_S0_S0_S0_S0_S0_S0_S0_PfS1_S1__param_1,
	.param .u32 _Z22ant16_o2_backward_kerniiiiiiPKfS0_S0_S0_S0_S0_S0_S0_S0_PfS1_S1__param_2,
	.param .u32 _Z22ant16_o2_backward_kerniiiiiiPKfS0_S0_S0_S0_S0_S0_S0_S0_PfS1_S1__param_3,
	.param .u32 _Z22ant16_o2_backward_kerniiiiiiPKfS0_S0_S0_S0_S0_S0_S0_S0_PfS1_S1__param_4,
	.param .u32 _Z22ant16_o2_backward_kerniiiiiiPKfS0_S0_S0_S0_S0_S0_S0_S0_PfS1_S1__param_5,
	.param .u64 .ptr .align 1 _Z22ant16_o2_backward_kerniiiiiiPKfS0_S0_S0_S0_S0_S0_S0_S0_PfS1_S1__param_6,
	.param .u64 .ptr .align 1 _Z22ant16_o2_backward_kerniiiiiiPKfS0_S0_S0_S0_S0_S0_S0_S0_PfS1_S1__param_7,
	.param .u64 .ptr .align 1 _Z22ant16_o2_backward_kerniiiiiiPKfS0_S0_S0_S0_S0_S0_S0_S0_PfS1_S1__param_8,
	.param .u64 .ptr .align 1 _Z22ant16_o2_backward_kerniiiiiiPKfS0_S0_S0_S0_S0_S0_S0_S0_PfS1_S1__param_9,
	.param .u64 .ptr .align 1 _Z22ant16_o2_backward_kerniiiiiiPKfS0_S0_S0_S0_S0_S0_S0_S0_PfS1_S1__param_10,
	.param .u64 .ptr .align 1 _Z22ant16_o2_backward_kerniiiiiiPKfS0_S0_S0_S0_S0_S0_S0_S0_PfS1_S1__param_11,
	.param .u64 .ptr .align 1 _Z22ant16_o2_backward_kerniiiiiiPKfS0_S0_S0_S0_S0_S0_S0_S0_PfS1_S1__param_12,
	.param .u64 .ptr .align 1 _Z22ant16_o2_backward_kerniiiiiiPKfS0_S0_S0_S0_S0_S0_S0_S0_PfS1_S1__param_13,
	.param .u64 .ptr .align 1 _Z22ant16_o2_backward_kerniiiiiiPKfS0_S0_S0_S0_S0_S0_S0_S0_PfS1_S1__param_14,
	.param .u64 .ptr .align 1 _Z22ant16_o2_backward_kerniiiiiiPKfS0_S0_S0_S0_S0_S0_S0_S0_PfS1_S1__param_15,
	.param .u64 .ptr .align 1 _Z22ant16_o2_backward_kerniiiiiiPKfS0_S0_S0_S0_S0_S0_S0_S0_PfS1_S1__param_16,
	.param .u64 .ptr .align 1 _Z22ant16_o2_backward_kerniiiiiiPKfS0_S0_S0_S0_S0_S0_S0_S0_PfS1_S1__param_17
)
{
	.reg .pred 	%p<154>;
	.reg .b32 	%r<388>;
	.reg .b32 	%f<614>;
	.reg .b64 	%rd<95>;

	ld.param.u32 	%r77, [_Z22ant16_o2_backward_kerniiiiiiPKfS0_S0_S0_S0_S0_S0_S0_S0_PfS1_S1__param_0];
	ld.param.u32 	%r72, [_Z22ant16_o2_backward_kerniiiiiiPKfS0_S0_S0_S0_S0_S0_S0_S0_PfS1_S1__param_1];
	ld.param.u32 	%r73, [_Z22ant16_o2_backward_kerniiiiiiPKfS0_S0_S0_S0_S0_S0_S0_S0_PfS1_S1__param_2];
	ld.param.u32 	%r74, [_Z22ant16_o2_backward_kerniiiiiiPKfS0_S0_S0_S0_S0_S0_S0_S0_PfS1_S1__param_3];
	ld.param.u32 	%r75, [_Z22ant16_o2_backward_kerniiiiiiPKfS0_S0_S0_S0_S0_S0_S0_S0_PfS1_S1__param_4];
	ld.param.u32 	%r76, [_Z22ant16_o2_backward_kerniiiiiiPKfS0_S0_S0_S0_S0_S0_S0_S0_PfS1_S1__param_5];
	ld.param.u64 	%rd21, [_Z22ant16_o2_backward_kerniiiiiiPKfS0_S0_S0_S0_S0_S0_S0_S0_PfS1_S1__param_6];
	ld.param.u64 	%rd11, [_Z22ant16_o2_backward_kerniiiiiiPKfS0_S0_S0_S0_S0_S0_S0_S0_PfS1_S1__param_7];
	ld.param.u64 	%rd12, [_Z22ant16_o2_backward_kerniiiiiiPKfS0_S0_S0_S0_S0_S0_S0_S0_PfS1_S1__param_8];
	ld.param.u64 	%rd13, [_Z22ant16_o2_backward_kerniiiiiiPKfS0_S0_S0_S0_S0_S0_S0_S0_PfS1_S1__param_9];
	ld.param.u64 	%rd15, [_Z22ant16_o2_backward_kerniiiiiiPKfS0_S0_S0_S0_S0_S0_S0_S0_PfS1_S1__param_11];
	ld.param.u64 	%rd17, [_Z22ant16_o2_backward_kerniiiiiiPKfS0_S0_S0_S0_S0_S0_S0_S0_PfS1_S1__param_13];
	ld.param.u64 	%rd18, [_Z22ant16_o2_backward_kerniiiiiiPKfS0_S0_S0_S0_S0_S0_S0_S0_PfS1_S1__param_14];
	ld.param.u64 	%rd22, [_Z22ant16_o2_backward_kerniiiiiiPKfS0_S0_S0_S0_S0_S0_S0_S0_PfS1_S1__param_15];
	ld.param.u64 	%rd19, [_Z22ant16_o2_backward_kerniiiiiiPKfS0_S0_S0_S0_S0_S0_S0_S0_PfS1_S1__param_16];
	ld.param.u64 	%rd20, [_Z22ant16_o2_backward_kerniiiiiiPKfS0_S0_S0_S0_S0_S0_S0_S0_PfS1_S1__param_17];
	cvta.to.global.u64 	%rd1, %rd21;
	cvta.to.global.u64 	%rd2, %rd22;
	mul.lo.s32 	%r1, %r77, 36;
	shl.b32 	%r2, %r77, 2;
	mul.lo.s32 	%r3, %r77, 12;
	mov.u32 	%r369, %ctaid.x;
	setp.ge.s32 	%p1, %r369, %r72;
	@%p1 bra 	$L__BB13_56;
	cvta.to.global.u64 	%rd3, %rd18;
	mov.u32 	%r78, s;
	add.s32 	%r5, %r78, %r1;
	add.s32 	%r6, %r5, %r2;
	add.s32 	%r7, %r6, %r3;
	mov.u32 	%r8, %tid.y;
	mov.u32 	%r9, %tid.x;
	mul.lo.s32 	%r10, %r76, %r8;
	mov.u32 	%r11, %ntid.x;
	mov.u32 	%r12, %ntid.y;
	shl.b32 	%r13, %r11, 2;
	mul.lo.s32 	%r14, %r9, %r73;
	mul.lo.s32 	%r79, %r11, %r74;
	mul.lo.s32 	%r15, %r79, %r73;
	cvta.to.global.u64 	%rd4, %rd12;
	cvta.to.global.u64 	%rd5, %rd20;
	cvta.to.global.u64 	%rd6, %rd17;
	cvta.to.global.u64 	%rd7, %rd11;
	cvta.to.global.u64 	%rd8, %rd19;
	cvta.to.global.u64 	%rd9, %rd15;
	cvta.to.global.u64 	%rd10, %rd13;
$L__BB13_2:
	setp.ge.s32 	%p2, %r9, %r76;
	mad.lo.s32 	%r17, %r369, %r73, %r8;
	@%p2 bra 	$L__BB13_5;
	mul.wide.u32 	%rd23, %r17, 4;
	add.s64 	%rd24, %rd4, %rd23;
	ld.global.f32 	%f1, [%rd24];
	mul.lo.s32 	%r18, %r369, %r76;
	mov.u32 	%r370, %r9;
$L__BB13_4:
	add.s32 	%r80, %r370, %r18;
	mul.lo.s32 	%r81, %r80, 9;
	mul.wide.s32 	%rd25, %r81, 4;
	add.s64 	%rd26, %rd1, %rd25;
	ld.global.f32 	%f173, [%rd26];
	mul.f32 	%f174, %f1, %f173;
	add.s32 	%r82, %r370, %r10;
	mov.u32 	%r83, s;
	mad.lo.s32 	%r84, %r82, 36, %r83;
	st.shared.f32 	[%r84], %f174;
	ld.global.f32 	%f175, [%rd26+4];
	mul.f32 	%f176, %f1, %f175;
	st.shared.f32 	[%r84+4], %f176;
	ld.global.f32 	%f177, [%rd26+8];
	mul.f32 	%f178, %f1, %f177;
	st.shared.f32 	[%r84+8], %f178;
	ld.global.f32 	%f179, [%rd26+12];
	mul.f32 	%f180, %f1, %f179;
	st.shared.f32 	[%r84+12], %f180;
	ld.global.f32 	%f181, [%rd26+16];
	mul.f32 	%f182, %f1, %f181;
	st.shared.f32 	[%r84+16], %f182;
	ld.global.f32 	%f183, [%rd26+20];
	mul.f32 	%f184, %f1, %f183;
	st.shared.f32 	[%r84+20], %f184;
	ld.global.f32 	%f185, [%rd26+24];
	mul.f32 	%f186, %f1, %f185;
	st.shared.f32 	[%r84+24], %f186;
	ld.global.f32 	%f187, [%rd26+28];
	mul.f32 	%f188, %f1, %f187;
	st.shared.f32 	[%r84+28], %f188;
	ld.global.f32 	%f189, [%rd26+32];
	mul.f32 	%f190, %f1, %f189;
	st.shared.f32 	[%r84+32], %f190;
	add.s32 	%r370, %r370, %r11;
	setp.lt.s32 	%p3, %r370, %r76;
	@%p3 bra 	$L__BB13_4;
$L__BB13_5:
	mul.lo.s32 	%r21, %r17, 9;
	add.s32 	%r22, %r21, 1;
	add.s32 	%r23, %r21, 2;
	@%p2 bra 	$L__BB13_8;
	ld.param.u64 	%rd93, [_Z22ant16_o2_backward_kerniiiiiiPKfS0_S0_S0_S0_S0_S0_S0_S0_PfS1_S1__param_10];
	cvta.to.global.u64 	%rd27, %rd93;
	mul.wide.u32 	%rd28, %r21, 4;
	add.s64 	%rd29, %rd27, %rd28;
	ld.global.f32 	%f2, [%rd29];
	mul.wide.u32 	%rd30, %r22, 4;
	add.s64 	%rd31, %rd27, %rd30;
	ld.global.f32 	%f3, [%rd31];
	mul.wide.u32 	%rd32, %r23, 4;
	add.s64 	%rd33, %rd27, %rd32;
	ld.global.f32 	%f4, [%rd33];
	add.s32 	%r85, %r21, 3;
	mul.wide.u32 	%rd34, %r85, 4;
	add.s64 	%rd35, %rd27, %rd34;
	ld.global.f32 	%f5, [%rd35];
	add.s32 	%r86, %r21, 4;
	mul.wide.u32 	%rd36, %r86, 4;
	add.s64 	%rd37, %rd27, %rd36;
	ld.global.f32 	%f6, [%rd37];
	add.s32 	%r87, %r21, 5;
	mul.wide.u32 	%rd38, %r87, 4;
	add.s64 	%rd39, %rd27, %rd38;
	ld.global.f32 	%f7, [%rd39];
	add.s32 	%r88, %r21, 6;
	mul.wide.u32 	%rd40, %r88, 4;
	add.s64 	%rd41, %rd27, %rd40;
	ld.global.f32 	%f8, [%rd41];
	add.s32 	%r89, %r21, 7;
	mul.wide.u32 	%rd42, %r89, 4;
	add.s64 	%rd43, %rd27, %rd42;
	ld.global.f32 	%f9, [%rd43];
	add.s32 	%r90, %r21, 8;
	mul.wide.u32 	%rd44, %r90, 4;
	add.s64 	%rd45, %rd27, %rd44;
	ld.global.f32 	%f10, [%rd45];
	mul.lo.s32 	%r24, %r369, %r76;
	mov.u32 	%r371, %r9;
$L__BB13_7:
	add.s32 	%r91, %r371, %r24;
	mul.lo.s32 	%r92, %r91, 9;
	mul.wide.s32 	%rd46, %r92, 4;
	add.s64 	%rd47, %rd1, %rd46;
	ld.global.f32 	%f191, [%rd47];
	ld.global.f32 	%f192, [%rd47+4];
	mul.f32 	%f193, %f3, %f192;
	fma.rn.f32 	%f194, %f2, %f191, %f193;
	ld.global.f32 	%f195, [%rd47+8];
	fma.rn.f32 	%f196, %f4, %f195, %f194;
	ld.global.f32 	%f197, [%rd47+12];
	fma.rn.f32 	%f198, %f5, %f197, %f196;
	ld.global.f32 	%f199, [%rd47+16];
	fma.rn.f32 	%f200, %f6, %f199, %f198;
	ld.global.f32 	%f201, [%rd47+20];
	fma.rn.f32 	%f202, %f7, %f201, %f200;
	ld.global.f32 	%f203, [%rd47+24];
	fma.rn.f32 	%f204, %f8, %f203, %f202;
	ld.global.f32 	%f205, [%rd47+28];
	fma.rn.f32 	%f206, %f9, %f205, %f204;
	ld.global.f32 	%f207, [%rd47+32];
	fma.rn.f32 	%f208, %f10, %f207, %f206;
	add.s32 	%r93, %r371, %r10;
	shl.b32 	%r94, %r93, 2;
	add.s32 	%r95, %r5, %r94;
	st.shared.f32 	[%r95], %f208;
	add.s32 	%r371, %r371, %r11;
	setp.lt.s32 	%p5, %r371, %r76;
	@%p5 bra 	$L__BB13_7;
$L__BB13_8:
	mul.lo.s32 	%r27, %r17, 3;
	mul.lo.s32 	%r28, %r17, -6;
	@%p2 bra 	$L__BB13_11;
	ld.param.u64 	%rd94, [_Z22ant16_o2_backward_kerniiiiiiPKfS0_S0_S0_S0_S0_S0_S0_S0_PfS1_S1__param_12];
	cvta.to.global.u64 	%rd48, %rd94;
	mul.wide.u32 	%rd49, %r27, 4;
	add.s64 	%rd50, %rd48, %rd49;
	ld.global.f32 	%f11, [%rd50];
	add.s32 	%r96, %r22, %r28;
	mul.wide.u32 	%rd51, %r96, 4;
	add.s64 	%rd52, %rd48, %rd51;
	ld.global.f32 	%f12, [%rd52];
	add.s32 	%r97, %r23, %r28;
	mul.wide.u32 	%rd53, %r97, 4;
	add.s64 	%rd54, %rd48, %rd53;
	ld.global.f32 	%f13, [%rd54];
	mul.lo.s32 	%r29, %r369, %r76;
	mov.u32 	%r372, %r9;
$L__BB13_10:
	add.s32 	%r98, %r372, %r29;
	mul.lo.s32 	%r99, %r98, 9;
	mul.wide.s32 	%rd55, %r99, 4;
	add.s64 	%rd56, %rd1, %rd55;
	ld.global.f32 	%f209, [%rd56];
	ld.global.f32 	%f210, [%rd56+12];
	mul.f32 	%f211, %f12, %f210;
	fma.rn.f32 	%f212, %f11, %f209, %f211;
	ld.global.f32 	%f213, [%rd56+24];
	fma.rn.f32 	%f214, %f13, %f213, %f212;
	add.s32 	%r100, %r372, %r10;
	mad.lo.s32 	%r101, %r100, 12, %r6;
	st.shared.f32 	[%r101], %f214;
	ld.global.f32 	%f215, [%rd56+4];
	ld.global.f32 	%f216, [%rd56+16];
	mul.f32 	%f217, %f12, %f216;
	fma.rn.f32 	%f218, %f11, %f215, %f217;
	ld.global.f32 	%f219, [%rd56+28];
	fma.rn.f32 	%f220, %f13, %f219, %f218;
	st.shared.f32 	[%r101+4], %f220;
	ld.global.f32 	%f221, [%rd56+8];
	ld.global.f32 	%f222, [%rd56+20];
	mul.f32 	%f223, %f12, %f222;
	fma.rn.f32 	%f224, %f11, %f221, %f223;
	ld.global.f32 	%f225, [%rd56+32];
	fma.rn.f32 	%f226, %f13, %f225, %f224;
	st.shared.f32 	[%r101+8], %f226;
	add.s32 	%r372, %r372, %r11;
	setp.lt.s32 	%p7, %r372, %r76;
	@%p7 bra 	$L__BB13_10;
$L__BB13_11:
	@%p2 bra 	$L__BB13_14;
	mul.wide.u32 	%rd57, %r21, 4;
	add.s64 	%rd58, %rd3, %rd57;
	ld.global.f32 	%f14, [%rd58];
	mul.wide.u32 	%rd59, %r22, 4;
	add.s64 	%rd60, %rd3, %rd59;
	ld.global.f32 	%f15, [%rd60];
	mul.wide.u32 	%rd61, %r23, 4;
	add.s64 	%rd62, %rd3, %rd61;
	ld.global.f32 	%f16, [%rd62];
	add.s32 	%r102, %r21, 3;
	mul.wide.u32 	%rd63, %r102, 4;
	add.s64 	%rd64, %rd3, %rd63;
	ld.global.f32 	%f17, [%rd64];
	add.s32 	%r103, %r21, 4;
	mul.wide.u32 	%rd65, %r103, 4;
	add.s64 	%rd66, %rd3, %rd65;
	ld.global.f32 	%f18, [%rd66];
	add.s32 	%r104, %r21, 5;
	mul.wide.u32 	%rd67, %r104, 4;
	add.s64 	%rd68, %rd3, %rd67;
	ld.global.f32 	%f19, [%rd68];
	add.s32 	%r105, %r21, 6;
	mul.wide.u32 	%rd69, %r105, 4;
	add.s64 	%rd70, %rd3, %rd69;
	ld.global.f32 	%f20, [%rd70];
	add.s32 	%r106, %r21, 7;
	mul.wide.u32 	%rd71, %r106, 4;
	add.s64 	%rd72, %rd3, %rd71;
	ld.global.f32 	%f21, [%rd72];
	add.s32 	%r107, %r21, 8;
	mul.wide.u32 	%rd73, %r107, 4;
	add.s64 	%rd74, %rd3, %rd73;
	ld.global.f32 	%f22, [%rd74];
	mul.lo.s32 	%r32, %r369, %r76;
	mov.u32 	%r373, %r9;
$L__BB13_13:
	add.s32 	%r108, %r373, %r32;
	mul.lo.s32 	%r109, %r108, 9;
	mul.wide.s32 	%rd75, %r109, 4;
	add.s64 	%rd76, %rd1, %rd75;
	ld.global.f32 	%f227, [%rd76];
	ld.global.f32 	%f228, [%rd76+12];
	mul.f32 	%f229, %f17, %f228;
	fma.rn.f32 	%f230, %f14, %f227, %f229;
	ld.global.f32 	%f231, [%rd76+24];
	fma.rn.f32 	%f232, %f20, %f231, %f230;
	add.s32 	%r110, %r373, %r10;
	mad.lo.s32 	%r111, %r110, 36, %r7;
	st.shared.f32 	[%r111], %f232;
	mul.f32 	%f233, %f18, %f228;
	fma.rn.f32 	%f234, %f15, %f227, %f233;
	fma.rn.f32 	%f235, %f21, %f231, %f234;
	st.shared.f32 	[%r111+4], %f235;
	mul.f32 	%f236, %f19, %f228;
	fma.rn.f32 	%f237, %f16, %f227, %f236;
	fma.rn.f32 	%f238, %f22, %f231, %f237;
	st.shared.f32 	[%r111+8], %f238;
	ld.global.f32 	%f239, [%rd76+4];
	ld.global.f32 	%f240, [%rd76+16];
	mul.f32 	%f241, %f17, %f240;
	fma.rn.f32 	%f242, %f14, %f239, %f241;
	ld.global.f32 	%f243, [%rd76+28];
	fma.rn.f32 	%f244, %f20, %f243, %f242;
	st.shared.f32 	[%r111+12], %f244;
	mul.f32 	%f245, %f18, %f240;
	fma.rn.f32 	%f246, %f15, %f239, %f245;
	fma.rn.f32 	%f247, %f21, %f243, %f246;
	st.shared.f32 	[%r111+16], %f247;
	mul.f32 	%f248, %f19, %f240;
	fma.rn.f32 	%f249, %f16, %f239, %f248;
	fma.rn.f32 	%f250, %f22, %f243, %f249;
	st.shared.f32 	[%r111+20], %f250;
	ld.global.f32 	%f251, [%rd76+8];
	ld.global.f32 	%f252, [%rd76+20];
	mul.f32 	%f253, %f17, %f252;
	fma.rn.f32 	%f254, %f14, %f251, %f253;
	ld.global.f32 	%f255, [%rd76+32];
	fma.rn.f32 	%f256, %f20, %f255, %f254;
	st.shared.f32 	[%r111+24], %f256;
	mul.f32 	%f257, %f18, %f252;
	fma.rn.f32 	%f258, %f15, %f251, %f257;
	fma.rn.f32 	%f259, %f21, %f255, %f258;
	st.shared.f32 	[%r111+28], %f259;
	mul.f32 	%f260, %f19, %f252;
	fma.rn.f32 	%f261, %f16, %f251, %f260;
	fma.rn.f32 	%f262, %f22, %f255, %f261;
	st.shared.f32 	[%r111+32], %f262;
	add.s32 	%r373, %r373, %r11;
	setp.lt.s32 	%p9, %r373, %r76;
	@%p9 bra 	$L__BB13_13;
$L__BB13_14:
	setp.ge.s32 	%p10, %r8, %r74;
	bar.sync 	0;
	@%p10 bra 	$L__BB13_25;
	setp.gt.s32 	%p11, %r73, 0;
	mul.lo.s32 	%r35, %r369, %r74;
	mov.u32 	%r379, %r8;
	@%p11 bra 	$L__BB13_16;
	bra.uni 	$L__BB13_57;
$L__BB13_16:
	mov.u32 	%r374, %r8;
$L__BB13_17:
	mov.f32 	%f520, 0f00000000;
	mov.b32 	%r375, 0;
$L__BB13_18:
	setp.lt.s32 	%p19, %r9, %r76;
	@%p19 bra 	$L__BB13_19;
	bra.uni 	$L__BB13_21;
$L__BB13_19:
	mad.lo.s32 	%r124, %r375, %r76, %r9;
	shl.b32 	%r125, %r124, 2;
	add.s32 	%r377, %r5, %r125;
	add.s32 	%r126, %r14, %r375;
	mad.lo.s32 	%r376, %r74, %r126, %r374;
	mov.u32 	%r378, %r9;
$L__BB13_20:
	mul.wide.s32 	%rd79, %r376, 4;
	add.s64 	%rd80, %rd10, %rd79;
	ld.global.f32 	%f274, [%rd80];
	ld.shared.f32 	%f275, [%r377];
	fma.rn.f32 	%f520, %f274, %f275, %f520;
	add.s32 	%r378, %r378, %r11;
	add.s32 	%r377, %r377, %r13;
	add.s32 	%r376, %r376, %r15;
	setp.lt.s32 	%p20, %r378, %r76;
	@%p20 bra 	$L__BB13_20;
$L__BB13_21:
	add.s32 	%r375, %r375, 1;
	setp.eq.s32 	%p21, %r375, %r73;
	@%p21 bra 	$L__BB13_22;
	bra.uni 	$L__BB13_18;
$L__BB13_22:
	setp.eq.s32 	%p22, %r9, 0;
	mov.b32 	%r127, %f520;
	shfl.sync.down.b32	%r128|%p23, %r127, 16, 31, -1;
	mov.b32 	%f276, %r128;
	add.f32 	%f277, %f520, %f276;
	mov.b32 	%r129, %f277;
	shfl.sync.down.b32	%r130|%p24, %r129, 8, 31, -1;
	mov.b32 	%f278, %r130;
	add.f32 	%f279, %f277, %f278;
	mov.b32 	%r131, %f279;
	shfl.sync.down.b32	%r132|%p25, %r131, 4, 31, -1;
	mov.b32 	%f280, %r132;
	add.f32 	%f281, %f279, %f280;
	mov.b32 	%r133, %f281;
	shfl.sync.down.b32	%r134|%p26, %r133, 2, 31, -1;
	mov.b32 	%f282, %r134;
	add.f32 	%f283, %f281, %f282;
	mov.b32 	%r135, %f283;
	shfl.sync.down.b32	%r136|%p27, %r135, 1, 31, -1;
	mov.b32 	%f284, %r136;
	add.f32 	%f27, %f283, %f284;
	@%p22 bra 	$L__BB13_23;
	bra.uni 	$L__BB13_24;
$L__BB13_23:
	add.f32 	%f285, %f27, 0f00000000;
	add.s32 	%r137, %r374, %r35;
	mul.wide.s32 	%rd81, %r137, 4;
	add.s64 	%rd82, %rd2, %rd81;
	st.global.f32 	[%rd82], %f285;
$L__BB13_24:
	add.s32 	%r374, %r374, %r12;
	setp.lt.s32 	%p28, %r374, %r74;
	@%p28 bra 	$L__BB13_17;
$L__BB13_25:
	setp.ge.s32 	%p29, %r8, %r75;
	@%p29 bra 	$L__BB13_36;
	mul.lo.s32 	%r48, %r369, %r75;
	mov.u32 	%r380, %r8;
$L__BB13_27:
	setp.lt.s32 	%p30, %r73, 1;
	mov.f32 	%f527, 0f00000000;
	mov.f32 	%f528, %f527;
	mov.f32 	%f529, %f527;
	@%p30 bra 	$L__BB13_33;
	mov.f32 	%f529, 0f00000000;
	mov.b32 	%r381, 0;
	mov.f32 	%f528, %f529;
	mov.f32 	%f527, %f529;
$L__BB13_29:
	setp.ge.s32 	%p31, %r9, %r76;
	@%p31 bra 	$L__BB13_32;
	mul.lo.s32 	%r54, %r381, %r76;
	mov.u32 	%r382, %r9;
$L__BB13_31:
	mad.lo.s32 	%r139, %r382, %r73, %r381;
	mad.lo.s32 	%r140, %r139, %r75, %r380;
	mul.wide.s32 	%rd83, %r140, 4;
	add.s64 	%rd84, %rd9, %rd83;
	ld.global.f32 	%f288, [%rd84];
	add.s32 	%r141, %r382, %r54;
	mad.lo.s32 	%r142, %r141, 12, %r6;
	ld.shared.f32 	%f289, [%r142];
	fma.rn.f32 	%f527, %f288, %f289, %f527;
	ld.shared.f32 	%f290, [%r142+4];
	fma.rn.f32 	%f528, %f288, %f290, %f528;
	ld.shared.f32 	%f291, [%r142+8];
	fma.rn.f32 	%f529, %f288, %f291, %f529;
	add.s32 	%r382, %r382, %r11;
	setp.lt.s32 	%p32, %r382, %r76;
	@%p32 bra 	$L__BB13_31;
$L__BB13_32:
	add.s32 	%r381, %r381, 1;
	setp.ne.s32 	%p33, %r381, %r73;
	@%p33 bra 	$L__BB13_29;
$L__BB13_33:
	setp.ne.s32 	%p34, %r9, 0;
	mov.b32 	%r143, %f527;
	shfl.sync.down.b32	%r144|%p35, %r143, 16, 31, -1;
	mov.b32 	%f292, %r144;
	add.f32 	%f293, %f527, %f292;
	mov.b32 	%r145, %f528;
	shfl.sync.down.b32	%r146|%p36, %r145, 16, 31, -1;
	mov.b32 	%f294, %r146;
	add.f32 	%f295, %f528, %f294;
	mov.b32 	%r147, %f529;
	shfl.sync.down.b32	%r148|%p37, %r147, 16, 31, -1;
	mov.b32 	%f296, %r148;
	add.f32 	%f297, %f529, %f296;
	mov.b32 	%r149, %f293;
	shfl.sync.down.b32	%r150|%p38, %r149, 8, 31, -1;
	mov.b32 	%f298, %r150;
	add.f32 	%f299, %f293, %f298;
	mov.b32 	%r151, %f295;
	shfl.sync.down.b32	%r152|%p39, %r151, 8, 31, -1;
	mov.b32 	%f300, %r152;
	add.f32 	%f301, %f295, %f300;
	mov.b32 	%r153, %f297;
	shfl.sync.down.b32	%r154|%p40, %r153, 8, 31, -1;
	mov.b32 	%f302, %r154;
	add.f32 	%f303, %f297, %f302;
	mov.b32 	%r155, %f299;
	shfl.sync.down.b32	%r156|%p41, %r155, 4, 31, -1;
	mov.b32 	%f304, %r156;
	add.f32 	%f305, %f299, %f304;
	mov.b32 	%r157, %f301;
	shfl.sync.down.b32	%r158|%p42, %r157, 4, 31, -1;
	mov.b32 	%f306, %r158;
	add.f32 	%f307, %f301, %f306;
	mov.b32 	%r159, %f303;
	shfl.sync.down.b32	%r160|%p43, %r159, 4, 31, -1;
	mov.b32 	%f308, %r160;
	add.f32 	%f309, %f303, %f308;
	mov.b32 	%r161, %f305;
	shfl.sync.down.b32	%r162|%p44, %r161, 2, 31, -1;
	mov.b32 	%f310, %r162;
	add.f32 	%f311, %f305, %f310;
	mov.b32 	%r163, %f307;
	shfl.sync.down.b32	%r164|%p45, %r163, 2, 31, -1;
	mov.b32 	%f312, %r164;
	add.f32 	%f313, %f307, %f312;
	mov.b32 	%r165, %f309;
	shfl.sync.down.b32	%r166|%p46, %r165, 2, 31, -1;
	mov.b32 	%f314, %r166;
	add.f32 	%f315, %f309, %f314;
	mov.b32 	%r167, %f311;
	shfl.sync.down.b32	%r168|%p47, %r167, 1, 31, -1;
	mov.b32 	%f316, %r168;
	add.f32 	%f44, %f311, %f316;
	mov.b32 	%r169, %f313;
	shfl.sync.down.b32	%r170|%p48, %r169, 1, 31, -1;
	mov.b32 	%f317, %r170;
	add.f32 	%f45, %f313, %f317;
	mov.b32 	%r171, %f315;
	shfl.sync.down.b32	%r172|%p49, %r171, 1, 31, -1;
	mov.b32 	%f318, %r172;
	add.f32 	%f46, %f315, %f318;
	@%p34 bra 	$L__BB13_35;
	add.f32 	%f319, %f46, 0f00000000;
	add.f32 	%f320, %f45, 0f00000000;
	add.f32 	%f321, %f44, 0f00000000;
	add.s32 	%r173, %r380, %r48;
	mul.lo.s32 	%r174, %r173, 3;
	mul.wide.s32 	%rd85, %r174, 4;
	add.s64 	%rd86, %rd8, %rd85;
	st.global.f32 	[%rd86], %f321;
	st.global.f32 	[%rd86+4], %f320;
	st.global.f32 	[%rd86+8], %f319;
$L__BB13_35:
	add.s32 	%r380, %r380, %r12;
	setp.lt.s32 	%p50, %r380, %r75;
	@%p50 bra 	$L__BB13_27;
$L__BB13_36:
	setp.ge.s32 	%p51, %r8, %r76;
	@%p51 bra 	$L__BB13_55;
	mul.lo.s32 	%r51, %r369, %r76;
	mov.u32 	%r383, %r8;
$L__BB13_38:
	setp.lt.s32 	%p52, %r73, 1;
	mov.f32 	%f551, 0f00000000;
	mov.f32 	%f552, %f551;
	mov.f32 	%f553, %f551;
	mov.f32 	%f554, %f551;
	mov.f32 	%f555, %f551;
	mov.f32 	%f556, %f551;
	mov.f32 	%f557, %f551;
	mov.f32 	%f558, %f551;
	mov.f32 	%f559, %f551;
	@%p52 bra 	$L__BB13_44;
	mov.f32 	%f559, 0f00000000;
	mov.b32 	%r384, 0;
	mov.f32 	%f558, %f559;
	mov.f32 	%f557, %f559;
	mov.f32 	%f556, %f559;
	mov.f32 	%f555, %f559;
	mov.f32 	%f554, %f559;
	mov.f32 	%f553, %f559;
	mov.f32 	%f552, %f559;
	mov.f32 	%f551, %f559;
$L__BB13_40:
	setp.ge.s32 	%p53, %r9, %r76;
	@%p53 bra 	$L__BB13_43;
	mul.lo.s32 	%r61, %r384, %r76;
	mov.u32 	%r385, %r9;
$L__BB13_42:
	mad.lo.s32 	%r176, %r385, %r73, %r384;
	mad.lo.s32 	%r177, %r176, %r76, %r383;
	mul.wide.s32 	%rd87, %r177, 4;
	add.s64 	%rd88, %rd7, %rd87;
	ld.global.f32 	%f324, [%rd88];
	add.s32 	%r178, %r385, %r61;
	mov.u32 	%r179, s;
	mad.lo.s32 	%r180, %r178, 36, %r179;
	ld.shared.f32 	%f325, [%r180];
	fma.rn.f32 	%f551, %f324, %f325, %f551;
	ld.shared.f32 	%f326, [%r180+4];
	fma.rn.f32 	%f552, %f324, %f326, %f552;
	ld.shared.f32 	%f327, [%r180+8];
	fma.rn.f32 	%f553, %f324, %f327, %f553;
	ld.shared.f32 	%f328, [%r180+12];
	fma.rn.f32 	%f554, %f324, %f328, %f554;
	ld.shared.f32 	%f329, [%r180+16];
	fma.rn.f32 	%f555, %f324, %f329, %f555;
	ld.shared.f32 	%f330, [%r180+20];
	fma.rn.f32 	%f556, %f324, %f330, %f556;
	ld.shared.f32 	%f331, [%r180+24];
	fma.rn.f32 	%f557, %f324, %f331, %f557;
	ld.shared.f32 	%f332, [%r180+28];
	fma.rn.f32 	%f558, %f324, %f332, %f558;
	ld.shared.f32 	%f333, [%r180+32];
	fma.rn.f32 	%f559, %f324, %f333, %f559;
	add.s32 	%r385, %r385, %r11;
	setp.lt.s32 	%p54, %r385, %r76;
	@%p54 bra 	$L__BB13_42;
$L__BB13_43:
	add.s32 	%r384, %r384, 1;
	setp.ne.s32 	%p55, %r384, %r73;
	@%p55 bra 	$L__BB13_40;
$L__BB13_44:
	setp.ne.s32 	%p56, %r9, 0;
	mov.b32 	%r181, %f551;
	shfl.sync.down.b32	%r182|%p57, %r181, 16, 31, -1;
	mov.b32 	%f335, %r182;
	add.f32 	%f336, %f551, %f335;
	mov.b32 	%r183, %f552;
	shfl.sync.down.b32	%r184|%p58, %r183, 16, 31, -1;
	mov.b32 	%f337, %r184;
	add.f32 	%f338, %f552, %f337;
	mov.b32 	%r185, %f553;
	shfl.sync.down.b32	%r186|%p59, %r185, 16, 31, -1;
	mov.b32 	%f339, %r186;
	add.f32 	%f340, %f553, %f339;
	mov.b32 	%r187, %f554;
	shfl.sync.down.b32	%r188|%p60, %r187, 16, 31, -1;
	mov.b32 	%f341, %r188;
	add.f32 	%f342, %f554, %f341;
	mov.b32 	%r189, %f555;
	shfl.sync.down.b32	%r190|%p61, %r189, 16, 31, -1;
	mov.b32 	%f343, %r190;
	add.f32 	%f344, %f555, %f343;
	mov.b32 	%r191, %f556;
	shfl.sync.down.b32	%r192|%p62, %r191, 16, 31, -1;
	mov.b32 	%f345, %r192;
	add.f32 	%f346, %f556, %f345;
	mov.b32 	%r193, %f557;
	shfl.sync.down.b32	%r194|%p63, %r193, 16, 31, -1;
	mov.b32 	%f347, %r194;
	add.f32 	%f348, %f557, %f347;
	mov.b32 	%r195, %f558;
	shfl.sync.down.b32	%r196|%p64, %r195, 16, 31, -1;
	mov.b32 	%f349, %r196;
	add.f32 	%f350, %f558, %f349;
	mov.b32 	%r197, %f559;
	shfl.sync.down.b32	%r198|%p65, %r197, 16, 31, -1;
	mov.b32 	%f351, %r198;
	add.f32 	%f352, %f559, %f351;
	mov.b32 	%r199, %f336;
	shfl.sync.down.b32	%r200|%p66, %r199, 8, 31, -1;
	mov.b32 	%f353, %r200;
	add.f32 	%f354, %f336, %f353;
	mov.b32 	%r201, %f338;
	shfl.sync.down.b32	%r202|%p67, %r201, 8, 31, -1;
	mov.b32 	%f355, %r202;
	add.f32 	%f356, %f338, %f355;
	mov.b32 	%r203, %f340;
	shfl.sync.down.b32	%r204|%p68, %r203, 8, 31, -1;
	mov.b32 	%f357, %r204;
	add.f32 	%f358, %f340, %f357;
	mov.b32 	%r205, %f342;
	shfl.sync.down.b32	%r206|%p69, %r205, 8, 31, -1;
	mov.b32 	%f359, %r206;
	add.f32 	%f360, %f342, %f359;
	mov.b32 	%r207, %f344;
	shfl.sync.down.b32	%r208|%p70, %r207, 8, 31, -1;
	mov.b32 	%f361, %r208;
	add.f32 	%f362, %f344, %f361;
	mov.b32 	%r209, %f346;
	shfl.sync.down.b32	%r210|%p71, %r209, 8, 31, -1;
	mov.b32 	%f363, %r210;
	add.f32 	%f364, %f346, %f363;
	mov.b32 	%r211, %f348;
	shfl.sync.down.b32	%r212|%p72, %r211, 8, 31, -1;
	mov.b32 	%f365, %r212;
	add.f32 	%f366, %f348, %f365;
	mov.b32 	%r213, %f350;
	shfl.sync.down.b32	%r214|%p73, %r213, 8, 31, -1;
	mov.b32 	%f367, %r214;
	add.f32 	%f368, %f350, %f367;
	mov.b32 	%r215, %f352;
	shfl.sync.down.b32	%r216|%p74, %r215, 8, 31, -1;
	mov.b32 	%f369, %r216;
	add.f32 	%f370, %f352, %f369;
	mov.b32 	%r217, %f354;
	shfl.sync.down.b32	%r218|%p75, %r217, 4, 31, -1;
	mov.b32 	%f371, %r218;
	add.f32 	%f372, %f354, %f371;
	mov.b32 	%r219, %f356;
	shfl.sync.down.b32	%r220|%p76, %r219, 4, 31, -1;
	mov.b32 	%f373, %r220;
	add.f32 	%f374, %f356, %f373;
	mov.b32 	%r221, %f358;
	shfl.sync.down.b32	%r222|%p77, %r221, 4, 31, -1;
	mov.b32 	%f375, %r222;
	add.f32 	%f376, %f358, %f375;
	mov.b32 	%r223, %f360;
	shfl.sync.down.b32	%r224|%p78, %r223, 4, 31, -1;
	mov.b32 	%f377, %r224;
	add.f32 	%f378, %f360, %f377;
	mov.b32 	%r225, %f362;
	shfl.sync.down.b32	%r226|%p79, %r225, 4, 31, -1;
	mov.b32 	%f379, %r226;
	add.f32 	%f380, %f362, %f379;
	mov.b32 	%r227, %f364;
	shfl.sync.down.b32	%r228|%p80, %r227, 4, 31, -1;
	mov.b32 	%f381, %r228;
	add.f32 	%f382, %f364, %f381;
	mov.b32 	%r229, %f366;
	shfl.sync.down.b32	%r230|%p81, %r229, 4, 31, -1;
	mov.b32 	%f383, %r230;
	add.f32 	%f384, %f366, %f383;
	mov.b32 	%r231, %f368;
	shfl.sync.down.b32	%r232|%p82, %r231, 4, 31, -1;
	mov.b32 	%f385, %r232;
	add.f32 	%f386, %f368, %f385;
	mov.b32 	%r233, %f370;
	shfl.sync.down.b32	%r234|%p83, %r233, 4, 31, -1;
	mov.b32 	%f387, %r234;
	add.f32 	%f388, %f370, %f387;
	mov.b32 	%r235, %f372;
	shfl.sync.down.b32	%r236|%p84, %r235, 2, 31, -1;
	mov.b32 	%f389, %r236;
	add.f32 	%f390, %f372, %f389;
	mov.b32 	%r237, %f374;
	shfl.sync.down.b32	%r238|%p85, %r237, 2, 31, -1;
	mov.b32 	%f391, %r238;
	add.f32 	%f392, %f374, %f391;
	mov.b32 	%r239, %f376;
	shfl.sync.down.b32	%r240|%p86, %r239, 2, 31, -1;
	mov.b32 	%f393, %r240;
	add.f32 	%f394, %f376, %f393;
	mov.b32 	%r241, %f378;
	shfl.sync.down.b32	%r242|%p87, %r241, 2, 31, -1;
	mov.b32 	%f395, %r242;
	add.f32 	%f396, %f378, %f395;
	mov.b32 	%r243, %f380;
	shfl.sync.down.b32	%r244|%p88, %r243, 2, 31, -1;
	mov.b32 	%f397, %r244;
	add.f32 	%f398, %f380, %f397;
	mov.b32 	%r245, %f382;
	shfl.sync.down.b32	%r246|%p89, %r245, 2, 31, -1;
	mov.b32 	%f399, %r246;
	add.f32 	%f400, %f382, %f399;
	mov.b32 	%r247, %f384;
	shfl.sync.down.b32	%r248|%p90, %r247, 2, 31, -1;
	mov.b32 	%f401, %r248;
	add.f32 	%f402, %f384, %f401;
	mov.b32 	%r249, %f386;
	shfl.sync.down.b32	%r250|%p91, %r249, 2, 31, -1;
	mov.b32 	%f403, %r250;
	add.f32 	%f404, %f386, %f403;
	mov.b32 	%r251, %f388;
	shfl.sync.down.b32	%r252|%p92, %r251, 2, 31, -1;
	mov.b32 	%f405, %r252;
	add.f32 	%f406, %f388, %f405;
	mov.b32 	%r253, %f390;
	shfl.sync.down.b32	%r254|%p93, %r253, 1, 31, -1;
	mov.b32 	%f407, %r254;
	add.f32 	%f92, %f390, %f407;
	mov.b32 	%r255, %f392;
	shfl.sync.down.b32	%r256|%p94, %r255, 1, 31, -1;
	mov.b32 	%f408, %r256;
	add.f32 	%f93, %f392, %f408;
	mov.b32 	%r257, %f394;
	shfl.sync.down.b32	%r258|%p95, %r257, 1, 31, -1;
	mov.b32 	%f409, %r258;
	add.f32 	%f94, %f394, %f409;
	mov.b32 	%r259, %f396;
	shfl.sync.down.b32	%r260|%p96, %r259, 1, 31, -1;
	mov.b32 	%f410, %r260;
	add.f32 	%f95, %f396, %f410;
	mov.b32 	%r261, %f398;
	shfl.sync.down.b32	%r262|%p97, %r261, 1, 31, -1;
	mov.b32 	%f411, %r262;
	add.f32 	%f96, %f398, %f411;
	mov.b32 	%r263, %f400;
	shfl.sync.down.b32	%r264|%p98, %r263, 1, 31, -1;
	mov.b32 	%f412, %r264;
	add.f32 	%f97, %f400, %f412;
	mov.b32 	%r265, %f402;
	shfl.sync.down.b32	%r266|%p99, %r265, 1, 31, -1;
	mov.b32 	%f413, %r266;
	add.f32 	%f98, %f402, %f413;
	mov.b32 	%r267, %f404;
	shfl.sync.down.b32	%r268|%p100, %r267, 1, 31, -1;
	mov.b32 	%f414, %r268;
	add.f32 	%f99, %f404, %f414;
	mov.b32 	%r269, %f406;
	shfl.sync.down.b32	%r270|%p101, %r269, 1, 31, -1;
	mov.b32 	%f415, %r270;
	add.f32 	%f100, %f406, %f415;
	mov.f32 	%f569, 0f00000000;
	mov.f32 	%f570, %f569;
	mov.f32 	%f571, %f569;
	mov.f32 	%f572, %f569;
	mov.f32 	%f573, %f569;
	mov.f32 	%f574, %f569;
	mov.f32 	%f575, %f569;
	mov.f32 	%f576, %f569;
	mov.f32 	%f577, %f569;
	@%p56 bra 	$L__BB13_46;
	add.f32 	%f569, %f92, 0f00000000;
	add.f32 	%f570, %f93, 0f00000000;
	add.f32 	%f571, %f94, 0f00000000;
	add.f32 	%f572, %f95, 0f00000000;
	add.f32 	%f573, %f96, 0f00000000;
	add.f32 	%f574, %f97, 0f00000000;
	add.f32 	%f575, %f98, 0f00000000;
	add.f32 	%f576, %f99, 0f00000000;
	add.f32 	%f577, %f100, 0f00000000;
$L__BB13_46:
	setp.lt.s32 	%p102, %r73, 1;
	mov.f32 	%f596, 0f00000000;
	mov.f32 	%f597, %f596;
	mov.f32 	%f598, %f596;
	mov.f32 	%f599, %f596;
	mov.f32 	%f600, %f596;
	mov.f32 	%f601, %f596;
	mov.f32 	%f602, %f596;
	mov.f32 	%f603, %f596;
	mov.f32 	%f604, %f596;
	@%p102 bra 	$L__BB13_52;
	mov.f32 	%f604, 0f00000000;
	mov.b32 	%r386, 0;
	mov.f32 	%f603, %f604;
	mov.f32 	%f602, %f604;
	mov.f32 	%f601, %f604;
	mov.f32 	%f600, %f604;
	mov.f32 	%f599, %f604;
	mov.f32 	%f598, %f604;
	mov.f32 	%f597, %f604;
	mov.f32 	%f596, %f604;
$L__BB13_48:
	setp.ge.s32 	%p103, %r9, %r76;
	@%p103 bra 	$L__BB13_51;
	mul.lo.s32 	%r66, %r386, %r76;
	mov.u32 	%r387, %r9;
$L__BB13_50:
	mad.lo.s32 	%r272, %r387, %r73, %r386;
	mad.lo.s32 	%r273, %r272, %r76, %r383;
	mul.wide.s32 	%rd89, %r273, 4;
	add.s64 	%rd90, %rd6, %rd89;
	ld.global.f32 	%f418, [%rd90];
	add.s32 	%r274, %r387, %r66;
	mad.lo.s32 	%r275, %r274, 36, %r7;
	ld.shared.f32 	%f419, [%r275];
	fma.rn.f32 	%f596, %f418, %f419, %f596;
	ld.shared.f32 	%f420, [%r275+4];
	fma.rn.f32 	%f597, %f418, %f420, %f597;
	ld.shared.f32 	%f421, [%r275+8];
	fma.rn.f32 	%f598, %f418, %f421, %f598;
	ld.shared.f32 	%f422, [%r275+12];
	fma.rn.f32 	%f599, %f418, %f422, %f599;
	ld.shared.f32 	%f423, [%r275+16];
	fma.rn.f32 	%f600, %f418, %f423, %f600;
	ld.shared.f32 	%f424, [%r275+20];
	fma.rn.f32 	%f601, %f418, %f424, %f601;
	ld.shared.f32 	%f425, [%r275+24];
	fma.rn.f32 	%f602, %f418, %f425, %f602;
	ld.shared.f32 	%f426, [%r275+28];
	fma.rn.f32 	%f603, %f418, %f426, %f603;
	ld.shared.f32 	%f427, [%r275+32];
	fma.rn.f32 	%f604, %f418, %f427, %f604;
	add.s32 	%r387, %r387, %r11;
	setp.lt.s32 	%p104, %r387, %r76;
	@%p104 bra 	$L__BB13_50;
$L__BB13_51:
	add.s32 	%r386, %r386, 1;
	setp.ne.s32 	%p105, %r386, %r73;
	@%p105 bra 	$L__BB13_48;
$L__BB13_52:
	setp.ne.s32 	%p106, %r9, 0;
	mov.b32 	%r276, %f596;
	shfl.sync.down.b32	%r277|%p107, %r276, 16, 31, -1;
	mov.b32 	%f428, %r277;
	add.f32 	%f429, %f596, %f428;
	mov.b32 	%r278, %f597;
	shfl.sync.down.b32	%r279|%p108, %r278, 16, 31, -1;
	mov.b32 	%f430, %r279;
	add.f32 	%f431, %f597, %f430;
	mov.b32 	%r280, %f598;
	shfl.sync.down.b32	%r281|%p109, %r280, 16, 31, -1;
	mov.b32 	%f432, %r281;
	add.f32 	%f433, %f598, %f432;
	mov.b32 	%r282, %f599;
	shfl.sync.down.b32	%r283|%p110, %r282, 16, 31, -1;
	mov.b32 	%f434, %r283;
	add.f32 	%f435, %f599, %f434;
	mov.b32 	%r284, %f600;
	shfl.sync.down.b32	%r285|%p111, %r284, 16, 31, -1;
	mov.b32 	%f436, %r285;
	add.f32 	%f437, %f600, %f436;
	mov.b32 	%r286, %f601;
	shfl.sync.down.b32	%r287|%p112, %r286, 16, 31, -1;
	mov.b32 	%f438, %r287;
	add.f32 	%f439, %f601, %f438;
	mov.b32 	%r288, %f602;
	shfl.sync.down.b32	%r289|%p113, %r288, 16, 31, -1;
	mov.b32 	%f440, %r289;
	add.f32 	%f441, %f602, %f440;
	mov.b32 	%r290, %f603;
	shfl.sync.down.b32	%r291|%p114, %r290, 16, 31, -1;
	mov.b32 	%f442, %r291;
	add.f32 	%f443, %f603, %f442;
	mov.b32 	%r292, %f604;
	shfl.sync.down.b32	%r293|%p115, %r292, 16, 31, -1;
	mov.b32 	%f444, %r293;
	add.f32 	%f445, %f604, %f444;
	mov.b32 	%r294, %f429;
	shfl.sync.down.b32	%r295|%p116, %r294, 8, 31, -1;
	mov.b32 	%f446, %r295;
	add.f32 	%f447, %f429, %f446;
	mov.b32 	%r296, %f431;
	shfl.sync.down.b32	%r297|%p117, %r296, 8, 31, -1;
	mov.b32 	%f448, %r297;
	add.f32 	%f449, %f431, %f448;
	mov.b32 	%r298, %f433;
	shfl.sync.down.b32	%r299|%p118, %r298, 8, 31, -1;
	mov.b32 	%f450, %r299;
	add.f32 	%f451, %f433, %f450;
	mov.b32 	%r300, %f435;
	shfl.sync.down.b32	%r301|%p119, %r300, 8, 31, -1;
	mov.b32 	%f452, %r301;
	add.f32 	%f453, %f435, %f452;
	mov.b32 	%r302, %f437;
	shfl.sync.down.b32	%r303|%p120, %r302, 8, 31, -1;
	mov.b32 	%f454, %r303;
	add.f32 	%f455, %f437, %f454;
	mov.b32 	%r304, %f439;
	shfl.sync.down.b32	%r305|%p121, %r304, 8, 31, -1;
	mov.b32 	%f456, %r305;
	add.f32 	%f457, %f439, %f456;
	mov.b32 	%r306, %f441;
	shfl.sync.down.b32	%r307|%p122, %r306, 8, 31, -1;
	mov.b32 	%f458, %r307;
	add.f32 	%f459, %f441, %f458;
	mov.b32 	%r308, %f443;
	shfl.sync.down.b32	%r309|%p123, %r308, 8, 31, -1;
	mov.b32 	%f460, %r309;
	add.f32 	%f461, %f443, %f460;
	mov.b32 	%r310, %f445;
	shfl.sync.down.b32	%r311|%p124, %r310, 8, 31, -1;
	mov.b32 	%f462, %r311;
	add.f32 	%f463, %f445, %f462;
	mov.b32 	%r312, %f447;
	shfl.sync.down.b32	%r313|%p125, %r312, 4, 31, -1;
	mov.b32 	%f464, %r313;
	add.f32 	%f465, %f447, %f464;
	mov.b32 	%r314, %f449;
	shfl.sync.down.b32	%r315|%p126, %r314, 4, 31, -1;
	mov.b32 	%f466, %r315;
	add.f32 	%f467, %f449, %f466;
	mov.b32 	%r316, %f451;
	shfl.sync.down.b32	%r317|%p127, %r316, 4, 31, -1;
	mov.b32 	%f468, %r317;
	add.f32 	%f469, %f451, %f468;
	mov.b32 	%r318, %f453;
	shfl.sync.down.b32	%r319|%p128, %r318, 4, 31, -1;
	mov.b32 	%f470, %r319;
	add.f32 	%f471, %f453, %f470;
	mov.b32 	%r320, %f455;
	shfl.sync.down.b32	%r321|%p129, %r320, 4, 31, -1;
	mov.b32 	%f472, %r321;
	add.f32 	%f473, %f455, %f472;
	mov.b32 	%r322, %f457;
	shfl.sync.down.b32	%r323|%p130, %r322, 4, 31, -1;
	mov.b32 	%f474, %r323;
	add.f32 	%f475, %f457, %f474;
	mov.b32 	%r324, %f459;
	shfl.sync.down.b32	%r325|%p131, %r324, 4, 31, -1;
	mov.b32 	%f476, %r325;
	add.f32 	%f477, %f459, %f476;
	mov.b32 	%r326, %f461;
	shfl.sync.down.b32	%r327|%p132, %r326, 4, 31, -1;
	mov.b32 	%f478, %r327;
	add.f32 	%f479, %f461, %f478;
	mov.b32 	%r328, %f463;
	shfl.sync.down.b32	%r329|%p133, %r328, 4, 31, -1;
	mov.b32 	%f480, %r329;
	add.f32 	%f481, %f463, %f480;
	mov.b32 	%r330, %f465;
	shfl.sync.down.b32	%r331|%p134, %r330, 2, 31, -1;
	mov.b32 	%f482, %r331;
	add.f32 	%f483, %f465, %f482;
	mov.b32 	%r332, %f467;
	shfl.sync.down.b32	%r333|%p135, %r332, 2, 31, -1;
	mov.b32 	%f484, %r333;
	add.f32 	%f485, %f467, %f484;
	mov.b32 	%r334, %f469;
	shfl.sync.down.b32	%r335|%p136, %r334, 2, 31, -1;
	mov.b32 	%f486, %r335;
	add.f32 	%f487, %f469, %f486;
	mov.b32 	%r336, %f471;
	shfl.sync.down.b32	%r337|%p137, %r336, 2, 31, -1;
	mov.b32 	%f488, %r337;
	add.f32 	%f489, %f471, %f488;
	mov.b32 	%r338, %f473;
	shfl.sync.down.b32	%r339|%p138, %r338, 2, 31, -1;
	mov.b32 	%f490, %r339;
	add.f32 	%f491, %f473, %f490;
	mov.b32 	%r340, %f475;
	shfl.sync.down.b32	%r341|%p139, %r340, 2, 31, -1;
	mov.b32 	%f492, %r341;
	add.f32 	%f493, %f475, %f492;
	mov.b32 	%r342, %f477;
	shfl.sync.down.b32	%r343|%p140, %r342, 2, 31, -1;
	mov.b32 	%f494, %r343;
	add.f32 	%f495, %f477, %f494;
	mov.b32 	%r344, %f479;
	shfl.sync.down.b32	%r345|%p141, %r344, 2, 31, -1;
	mov.b32 	%f496, %r345;
	add.f32 	%f497, %f479, %f496;
	mov.b32 	%r346, %f481;
	shfl.sync.down.b32	%r347|%p142, %r346, 2, 31, -1;
	mov.b32 	%f498, %r347;
	add.f32 	%f499, %f481, %f498;
	mov.b32 	%r348, %f483;
	shfl.sync.down.b32	%r349|%p143, %r348, 1, 31, -1;
	mov.b32 	%f500, %r349;
	add.f32 	%f164, %f483, %f500;
	mov.b32 	%r350, %f485;
	shfl.sync.down.b32	%r351|%p144, %r350, 1, 31, -1;
	mov.b32 	%f501, %r351;
	add.f32 	%f165, %f485, %f501;
	mov.b32 	%r352, %f487;
	shfl.sync.down.b32	%r353|%p145, %r352, 1, 31, -1;
	mov.b32 	%f502, %r353;
	add.f32 	%f166, %f487, %f502;
	mov.b32 	%r354, %f489;
	shfl.sync.down.b32	%r355|%p146, %r354, 1, 31, -1;
	mov.b32 	%f503, %r355;
	add.f32 	%f167, %f489, %f503;
	mov.b32 	%r356, %f491;
	shfl.sync.down.b32	%r357|%p147, %r356, 1, 31, -1;
	mov.b32 	%f504, %r357;
	add.f32 	%f168, %f491, %f504;
	mov.b32 	%r358, %f493;
	shfl.sync.down.b32	%r359|%p148, %r358, 1, 31, -1;
	mov.b32 	%f505, %r359;
	add.f32 	%f169, %f493, %f505;
	mov.b32 	%r360, %f495;
	shfl.sync.down.b32	%r361|%p149, %r360, 1, 31, -1;
	mov.b32 	%f506, %r361;
	add.f32 	%f170, %f495, %f506;
	mov.b32 	%r362, %f497;
	shfl.sync.down.b32	%r363|%p150, %r362, 1, 31, -1;
	mov.b32 	%f507, %r363;
	add.f32 	%f171, %f497, %f507;
	mov.b32 	%r364, %f499;
	shfl.sync.down.b32	%r365|%p151, %r364, 1, 31, -1;
	mov.b32 	%f508, %r365;
	add.f32 	%f172, %f499, %f508;
	@%p106 bra 	$L__BB13_54;
	add.f32 	%f509, %f569, %f164;
	add.f32 	%f510, %f570, %f165;
	add.f32 	%f511, %f571, %f166;
	add.f32 	%f512, %f572, %f167;
	add.f32 	%f513, %f573, %f168;
	add.f32 	%f514, %f574, %f169;
	add.f32 	%f515, %f575, %f170;
	add.f32 	%f516, %f576, %f171;
	add.f32 	%f517, %f577, %f172;
	add.s32 	%r366, %r383, %r51;
	mul.lo.s32 	%r367, %r366, 9;
	mul.wide.s32 	%rd91, %r367, 4;
	add.s64 	%rd92, %rd5, %rd91;
	st.global.f32 	[%rd92], %f509;
	st.global.f32 	[%rd92+4], %f510;
	st.global.f32 	[%rd92+8], %f511;
	st.global.f32 	[%rd92+12], %f512;
	st.global.f32 	[%rd92+16], %f513;
	st.global.f32 	[%rd92+20], %f514;
	st.global.f32 	[%rd92+24], %f515;
	st.global.f32 	[%rd92+28], %f516;
	st.global.f32 	[%rd92+32], %f517;
$L__BB13_54:
	add.s32 	%r383, %r383, %r12;
	setp.lt.s32 	%p152, %r383, %r76;
	@%p152 bra 	$L__BB13_38;
$L__BB13_55:
	mov.u32 	%r368, %nctaid.x;
	add.s32 	%r369, %r369, %r368;
	setp.lt.s32 	%p153, %r369, %r72;
	@%p153 bra 	$L__BB13_2;
$L__BB13_56:
	ret;
$L__BB13_57:
	setp.ne.s32 	%p12, %r9, 0;
	mov.b32 	%r112, 0;
	shfl.sync.down.b32	%r113|%p13, %r112, 16, 31, -1;
	mov.b32 	%f263, %r113;
	add.f32 	%f264, %f263, 0f00000000;
	mov.b32 	%r114, %f264;
	shfl.sync.down.b32	%r115|%p14, %r114, 8, 31, -1;
	mov.b32 	%f265, %r115;
	add.f32 	%f266, %f264, %f265;
	mov.b32 	%r116, %f266;
	shfl.sync.down.b32	%r117|%p15, %r116, 4, 31, -1;
	mov.b32 	%f267, %r117;
	add.f32 	%f268, %f266, %f267;
	mov.b32 	%r118, %f268;
	shfl.sync.down.b32	%r119|%p16, %r118, 2, 31, -1;
	mov.b32 	%f269, %r119;
	add.f32 	%f270, %f268, %f269;
	mov.b32 	%r120, %f270;
	shfl.sync.down.b32	%r121|%p17, %r120, 1, 31, -1;
	mov.b32 	%f271, %r121;
	add.f32 	%f28, %f270, %f271;
	@%p12 bra 	$L__BB13_59;
	add.f32 	%f272, %f28, 0f00000000;
	add.s32 	%r122, %r379, %r35;
	mul.wide.s32 	%rd77, %r122, 4;
	add.s64 	%rd78, %rd2, %rd77;
	st.global.f32 	[%rd78], %f272;
$L__BB13_59:
	add.s32 	%r379, %r379, %r12;
	setp.lt.s32 	%p18, %r379, %r74;
	@%p18 bra 	$L__BB13_57;
	bra.uni 	$L__BB13_25;

}
	// .globl	_Z22ant16_o2_backleft_kerniiiiiPKfS0_S0_S0_S0_S0_S0_S0_PfS1_S1_S1_
.visible .entry _Z22ant16_o2_backleft_kerniiiiiPKfS0_S0_S0_S0_S0_S0_S0_PfS1_S1_S1_(
	.param .u32 _Z22ant16_o2_backleft_kerniiiiiPKfS0_S0_S0_S0_S0_S0_S0_PfS1_S1_S1__param_0,
	.param .u32 _Z22ant16_o2_backleft_kerniiiiiPKfS0_S0_S0_S0_S0_S0_S0_PfS1_S1_S1__param_1,
	.param .u32 _Z22ant16_o2_backleft_kerniiiiiPKfS0_S0_S0_S0_S0_S0_S0_PfS1_S1_S1__param_2,
	.param .u32 _Z22ant16_o2_backleft_kerniiiiiPKfS0_S0_S0_S0_S0_S0_S0_PfS1_S1_S1__param_3,
	.param .u32 _Z22ant16_o2_backleft_kerniiiiiPKfS0_S0_S0_S0_S0_S0_S0_PfS1_S1_S1__param_4,
	.param .u64 .ptr .align 1 _Z22ant16_o2_backleft_kerniiiiiPKfS0_S0_S0_S0_S0_S0_S0_PfS1_S1_S1__param_5,
	.param .u64 .ptr .align 1 _Z22ant16_o2_backleft_kerniiiiiPKfS0_S0_S0_S0_S0_S0_S0_PfS1_S1_S1__param_6,
	.param .u64 .ptr .align 1 _Z22ant16_o2_backleft_kerniiiiiPKfS0_S0_S0_S0_S0_S0_S0_PfS1_S1_S1__param_7,
	.param .u64 .ptr .align 1 _Z22ant16_o2_backleft_kerniiiiiPKfS0_S0_S0_S0_S0_S0_S0_PfS1_S1_S1__param_8,
	.param .u64 .ptr .align 1 _Z22ant16_o2_backleft_kerniiiiiPKfS0_S0_S0_S0_S0_S0_S0_PfS1_S1_S1__param_9,
	.param .u64 .ptr .align 1 _Z22ant16_o2_backleft_kerniiiiiPKfS0_S0_S0_S0_S0_S0_S0_PfS1_S1_S1__param_10,
	.param .u64 .ptr .align 1 _Z22ant16_o2_backleft_kerniiiiiPKfS0_S0_S0_S0_S0_S0_S0_PfS1_S1_S1__param_11,
	.param .u64 .ptr .align 1 _Z22ant16_o2_backleft_kerniiiiiPKfS0_S0_S0_S0_S0_S0_S0_PfS1_S1_S1__param_12,
	.param .u64 .ptr .align 1 _Z22ant16_o2_backleft_kerniiiiiPKfS0_S0_S0_S0_S0_S0_S0_PfS1_S1_S1__param_13,
	.param .u64 .ptr .align 1 _Z22ant16_o2_backleft_kerniiiiiPKfS0_S0_S0_S0_S0_S0_S0_PfS1_S1_S1__param_14,
	.param .u64 .ptr .align 1 _Z22ant16_o2_backleft_kerniiiiiPKfS0_S0_S0_S0_S0_S0_S0_PfS1_S1_S1__param_15,
	.param .u64 .ptr .align 1 _Z22ant16_o2_backleft_kerniiiiiPKfS0_S0_S0_S0_S0_S0_S0_PfS1_S1_S1__param_16
)
{
	.reg .pred 	%p<137>;
	.reg .b32 	%r<359>;
	.reg .b32 	%f<734>;
	.reg .b64 	%rd<117>;

	ld.param.u32 	%r49, [_Z22ant16_o2_backleft_kerniiiiiPKfS0_S0_S0_S0_S0_S0_S0_PfS1_S1_S1__param_0];
	ld.param.u32 	%r50, [_Z22ant16_o2_backleft_kerniiiiiPKfS0_S0_S0_S0_S0_S0_S0_PfS1_S1_S1__param_1];
	ld.param.u32 	%r51, [_Z22ant16_o2_backleft_kerniiiiiPKfS0_S0_S0_S0_S0_S0_S0_PfS1_S1_S1__param_2];
	ld.param.u32 	%r52, [_Z22ant16_o2_backleft_kerniiiiiPKfS0_S0_S0_S0_S0_S0_S0_PfS1_S1_S1__param_3];
	ld.param.u32 	%r53, [_Z22ant16_o2_backleft_kerniiiiiPKfS0_S0_S0_S0_S0_S0_S0_PfS1_S1_S1__param_4];
	ld.param.u64 	%rd14, [_Z22ant16_o2_backleft_kerniiiiiPKfS0_S0_S0_S0_S0_S0_S0_PfS1_S1_S1__param_7];
	ld.param.u64 	%rd15, [_Z22ant16_o2_backleft_kerniiiiiPKfS0_S0_S0_S0_S0_S0_S0_PfS1_S1_S1__param_8];
	ld.param.u64 	%rd16, [_Z22ant16_o2_backleft_kerniiiiiPKfS0_S0_S0_S0_S0_S0_S0_PfS1_S1_S1__param_9];
	ld.param.u64 	%rd17, [_Z22ant16_o2_backleft_kerniiiiiPKfS0_S0_S0_S0_S0_S0_S0_PfS1_S1_S1__param_10];
	ld.param.u64 	%rd18, [_Z22ant16_o2_backleft_kerniiiiiPKfS0_S0_S0_S0_S0_S0_S0_PfS1_S1_S1__param_11];
	ld.param.u64 	%rd9, [_Z22ant16_o2_backleft_kerniiiiiPKfS0_S0_S0_S0_S0_S0_S0_PfS1_S1_S1__param_12];
	cvta.to.global.u64 	%rd1, %rd16;
	cvta.to.global.u64 	%rd2, %rd17;
	cvta.to.global.u64 	%rd3, %rd18;
	cvta.to.global.u64 	%rd4, %rd15;
	cvta.to.global.u64 	%rd5, %rd14;
	mov.u32 	%r344, %ctaid.x;
	setp.ge.s32 	%p1, %r344, %r49;
	@%p1 bra 	$L__BB14_42;
	mov.u32 	%r2, %tid.x;
	mov.u32 	%r3, %ntid.y;
	mov.u32 	%r4, %tid.y;
	mov.u32 	%r5, %ntid.x;
	add.s32 	%r6, %r53, -1;
	and.b32  	%r7, %r53, 1;
	and.b32  	%r8, %r53, 2147483646;
	neg.s32 	%r9, %r8;
	add.s32 	%r54, %r4, %r3;
	mul.lo.s32 	%r10, %r53, %r54;
	mul.lo.s32 	%r55, %r3, %r53;
	shl.b32 	%r11, %r55, 1;
	mul.lo.s32 	%r12, %r4, %r53;
	cvta.to.global.u64 	%rd6, %rd9;
$L__BB14_2:
	setp.ge.s32 	%p2, %r2, %r53;
	mov.f32 	%f631, 0f00000000;
	@%p2 bra 	$L__BB14_10;
	mul.lo.s32 	%r14, %r344, %r53;
	mov.f32 	%f631, 0f00000000;
	mov.u32 	%r345, %r2;
$L__BB14_4:
	setp.eq.s32 	%p3, %r6, 0;
	add.s32 	%r57, %r345, %r14;
	mul.lo.s32 	%r58, %r57, 9;
	mul.wide.s32 	%rd19, %r58, 4;
	add.s64 	%rd20, %rd5, %rd19;
	ld.global.f32 	%f2, [%rd20];
	ld.global.f32 	%f3, [%rd20+4];
	ld.global.f32 	%f4, [%rd20+8];
	ld.global.f32 	%f5, [%rd20+12];
	ld.global.f32 	%f6, [%rd20+16];
	ld.global.f32 	%f7, [%rd20+20];
	ld.global.f32 	%f8, [%rd20+24];
	ld.global.f32 	%f9, [%rd20+28];
	ld.global.f32 	%f10, [%rd20+32];
	mov.b32 	%r350, 0;
	@%p3 bra 	$L__BB14_7;
	mul.lo.s32 	%r59, %r53, %r344;
	mul.lo.s32 	%r346, %r59, 9;
	add.s32 	%r348, %r10, %r345;
	add.s32 	%r347, %r12, %r345;
	mov.u32 	%r349, %r9;
$L__BB14_6:
	mul.wide.s32 	%rd21, %r346, 4;
	add.s64 	%rd22, %rd4, %rd21;
	ld.global.f32 	%f188, [%rd22];
	ld.global.f32 	%f189, [%rd22+4];
	mul.f32 	%f190, %f3, %f189;
	fma.rn.f32 	%f191, %f2, %f188, %f190;
	ld.global.f32 	%f192, [%rd22+8];
	fma.rn.f32 	%f193, %f4, %f192, %f191;
	ld.global.f32 	%f194, [%rd22+12];
	fma.rn.f32 	%f195, %f5, %f194, %f193;
	ld.global.f32 	%f196, [%rd22+16];
	fma.rn.f32 	%f197, %f6, %f196, %f195;
	ld.global.f32 	%f198, [%rd22+20];
	fma.rn.f32 	%f199, %f7, %f198, %f197;
	ld.global.f32 	%f200, [%rd22+24];
	fma.rn.f32 	%f201, %f8, %f200, %f199;
	ld.global.f32 	%f202, [%rd22+28];
	fma.rn.f32 	%f203, %f9, %f202, %f201;
	ld.global.f32 	%f204, [%rd22+32];
	fma.rn.f32 	%f205, %f10, %f204, %f203;
	mul.wide.u32 	%rd23, %r347, 4;
	add.s64 	%rd24, %rd1, %rd23;
	ld.global.f32 	%f206, [%rd24];
	fma.rn.f32 	%f207, %f206, %f205, %f631;
	ld.global.f32 	%f208, [%rd22+36];
	ld.global.f32 	%f209, [%rd22+40];
	mul.f32 	%f210, %f3, %f209;
	fma.rn.f32 	%f211, %f2, %f208, %f210;
	ld.global.f32 	%f212, [%rd22+44];
	fma.rn.f32 	%f213, %f4, %f212, %f211;
	ld.global.f32 	%f214, [%rd22+48];
	fma.rn.f32 	%f215, %f5, %f214, %f213;
	ld.global.f32 	%f216, [%rd22+52];
	fma.rn.f32 	%f217, %f6, %f216, %f215;
	ld.global.f32 	%f218, [%rd22+56];
	fma.rn.f32 	%f219, %f7, %f218, %f217;
	ld.global.f32 	%f220, [%rd22+60];
	fma.rn.f32 	%f221, %f8, %f220, %f219;
	ld.global.f32 	%f222, [%rd22+64];
	fma.rn.f32 	%f223, %f9, %f222, %f221;
	ld.global.f32 	%f224, [%rd22+68];
	fma.rn.f32 	%f225, %f10, %f224, %f223;
	mul.wide.u32 	%rd25, %r348, 4;
	add.s64 	%rd26, %rd1, %rd25;
	ld.global.f32 	%f226, [%rd26];
	fma.rn.f32 	%f631, %f226, %f225, %f207;
	add.s32 	%r349, %r349, 2;
	add.s32 	%r348, %r348, %r11;
	add.s32 	%r347, %r347, %r11;
	add.s32 	%r346, %r346, 18;
	setp.ne.s32 	%p4, %r349, 0;
	mov.u32 	%r350, %r8;
	@%p4 bra 	$L__BB14_6;
$L__BB14_7:
	setp.eq.s32 	%p5, %r7, 0;
	@%p5 bra 	$L__BB14_9;
	add.s32 	%r60, %r350, %r14;
	mul.lo.s32 	%r61, %r60, 9;
	mul.wide.s32 	%rd27, %r61, 4;
	add.s64 	%rd28, %rd4, %rd27;
	ld.global.f32 	%f227, [%rd28];
	ld.global.f32 	%f228, [%rd28+4];
	mul.f32 	%f229, %f3, %f228;
	fma.rn.f32 	%f230, %f2, %f227, %f229;
	ld.global.f32 	%f231, [%rd28+8];
	fma.rn.f32 	%f232, %f4, %f231, %f230;
	ld.global.f32 	%f233, [%rd28+12];
	fma.rn.f32 	%f234, %f5, %f233, %f232;
	ld.global.f32 	%f235, [%rd28+16];
	fma.rn.f32 	%f236, %f6, %f235, %f234;
	ld.global.f32 	%f237, [%rd28+20];
	fma.rn.f32 	%f238, %f7, %f237, %f236;
	ld.global.f32 	%f239, [%rd28+24];
	fma.rn.f32 	%f240, %f8, %f239, %f238;
	ld.global.f32 	%f241, [%rd28+28];
	fma.rn.f32 	%f242, %f9, %f241, %f240;
	ld.global.f32 	%f243, [%rd28+32];
	fma.rn.f32 	%f244, %f10, %f243, %f242;
	mad.lo.s32 	%r62, %r350, %r3, %r4;
	mad.lo.s32 	%r63, %r62, %r53, %r345;
	mul.wide.u32 	%rd29, %r63, 4;
	add.s64 	%rd30, %rd1, %rd29;
	ld.global.f32 	%f245, [%rd30];
	fma.rn.f32 	%f631, %f245, %f244, %f631;
$L__BB14_9:
	add.s32 	%r345, %r345, %r5;
	setp.lt.s32 	%p6, %r345, %r53;
	@%p6 bra 	$L__BB14_4;
$L__BB14_10:
	setp.ne.s32 	%p7, %r2, 0;
	mov.b32 	%r64, %f631;
	shfl.sync.down.b32	%r65|%p8, %r64, 16, 31, -1;
	mov.b32 	%f246, %r65;
	add.f32 	%f247, %f631, %f246;
	mov.b32 	%r66, %f247;
	shfl.sync.down.b32	%r67|%p9, %r66, 8, 31, -1;
	mov.b32 	%f248, %r67;
	add.f32 	%f249, %f247, %f248;
	mov.b32 	%r68, %f249;
	shfl.sync.down.b32	%r69|%p10, %r68, 4, 31, -1;
	mov.b32 	%f250, %r69;
	add.f32 	%f251, %f249, %f250;
	mov.b32 	%r70, %f251;
	shfl.sync.down.b32	%r71|%p11, %r70, 2, 31, -1;
	mov.b32 	%f252, %r71;
	add.f32 	%f253, %f251, %f252;
	mov.b32 	%r72, %f253;
	shfl.sync.down.b32	%r73|%p12, %r72, 1, 31, -1;
	mov.b32 	%f254, %r73;
	add.f32 	%f18, %f253, %f254;
	@%p7 bra 	$L__BB14_12;
	ld.param.u64 	%rd113, [_Z22ant16_o2_backleft_kerniiiiiPKfS0_S0_S0_S0_S0_S0_S0_PfS1_S1_S1__param_13];
	mad.lo.s32 	%r74, %r344, %r50, %r4;
	cvta.to.global.u64 	%rd31, %rd113;
	mul.wide.u32 	%rd32, %r74, 4;
	add.s64 	%rd33, %rd31, %rd32;
	st.global.f32 	[%rd33], %f18;
$L__BB14_12:
	setp.ge.s32 	%p13, %r2, %r51;
	mov.f32 	%f661, 0f00000000;
	mov.f32 	%f660, 0f00000000;
	mov.f32 	%f659, 0f00000000;
	mov.f32 	%f658, 0f00000000;
	mov.f32 	%f657, 0f00000000;
	mov.f32 	%f656, 0f00000000;
	mov.f32 	%f655, 0f00000000;
	mov.f32 	%f654, 0f00000000;
	mov.f32 	%f653, 0f00000000;
	@%p13 bra 	$L__BB14_21;
	setp.lt.s32 	%p14, %r53, 1;
	mul.lo.s32 	%r29, %r344, %r53;
	@%p14 bra 	$L__BB14_21;
	mul.lo.s32 	%r30, %r344, %r51;
	mov.f32 	%f653, 0f00000000;
	mov.u32 	%r351, %r2;
	mov.f32 	%f654, %f653;
	mov.f32 	%f655, %f653;
	mov.f32 	%f656, %f653;
	mov.f32 	%f657, %f653;
	mov.f32 	%f658, %f653;
	mov.f32 	%f659, %f653;
	mov.f32 	%f660, %f653;
	mov.f32 	%f661, %f653;
$L__BB14_15:
	ld.param.u64 	%rd111, [_Z22ant16_o2_backleft_kerniiiiiPKfS0_S0_S0_S0_S0_S0_S0_PfS1_S1_S1__param_5];
	setp.eq.s32 	%p15, %r6, 0;
	add.s32 	%r76, %r351, %r30;
	cvta.to.global.u64 	%rd34, %rd111;
	mul.wide.s32 	%rd35, %r76, 4;
	add.s64 	%rd36, %rd34, %rd35;
	ld.global.f32 	%f28, [%rd36];
	mov.b32 	%r353, 0;
	@%p15 bra 	$L__BB14_18;
	mov.b32 	%r352, 0;
$L__BB14_17:
	add.s32 	%r78, %r352, %r29;
	mul.lo.s32 	%r79, %r78, 9;
	mul.wide.s32 	%rd37, %r79, 4;
	add.s64 	%rd38, %rd4, %rd37;
	ld.global.f32 	%f259, [%rd38];
	mul.f32 	%f260, %f28, %f259;
	ld.global.f32 	%f261, [%rd38+4];
	mul.f32 	%f262, %f28, %f261;
	ld.global.f32 	%f263, [%rd38+8];
	mul.f32 	%f264, %f28, %f263;
	ld.global.f32 	%f265, [%rd38+12];
	mul.f32 	%f266, %f28, %f265;
	ld.global.f32 	%f267, [%rd38+16];
	mul.f32 	%f268, %f28, %f267;
	ld.global.f32 	%f269, [%rd38+20];
	mul.f32 	%f270, %f28, %f269;
	ld.global.f32 	%f271, [%rd38+24];
	mul.f32 	%f272, %f28, %f271;
	ld.global.f32 	%f273, [%rd38+28];
	mul.f32 	%f274, %f28, %f273;
	ld.global.f32 	%f275, [%rd38+32];
	mul.f32 	%f276, %f28, %f275;
	mad.lo.s32 	%r80, %r352, %r3, %r4;
	mad.lo.s32 	%r81, %r80, %r51, %r351;
	mul.wide.u32 	%rd39, %r81, 4;
	add.s64 	%rd40, %rd2, %rd39;
	ld.global.f32 	%f277, [%rd40];
	fma.rn.f32 	%f278, %f260, %f277, %f653;
	fma.rn.f32 	%f279, %f262, %f277, %f654;
	fma.rn.f32 	%f280, %f264, %f277, %f655;
	fma.rn.f32 	%f281, %f266, %f277, %f656;
	fma.rn.f32 	%f282, %f268, %f277, %f657;
	fma.rn.f32 	%f283, %f270, %f277, %f658;
	fma.rn.f32 	%f284, %f272, %f277, %f659;
	fma.rn.f32 	%f285, %f274, %f277, %f660;
	fma.rn.f32 	%f286, %f277, %f276, %f661;
	ld.global.f32 	%f287, [%rd38+36];
	mul.f32 	%f288, %f28, %f287;
	ld.global.f32 	%f289, [%rd38+40];
	mul.f32 	%f290, %f28, %f289;
	ld.global.f32 	%f291, [%rd38+44];
	mul.f32 	%f292, %f28, %f291;
	ld.global.f32 	%f293, [%rd38+48];
	mul.f32 	%f294, %f28, %f293;
	ld.global.f32 	%f295, [%rd38+52];
	mul.f32 	%f296, %f28, %f295;
	ld.global.f32 	%f297, [%rd38+56];
	mul.f32 	%f298, %f28, %f297;
	ld.global.f32 	%f299, [%rd38+60];
	mul.f32 	%f300, %f28, %f299;
	ld.global.f32 	%f301, [%rd38+64];
	mul.f32 	%f302, %f28, %f301;
	ld.global.f32 	%f303, [%rd38+68];
	mul.f32 	%f304, %f28, %f303;
	add.s32 	%r82, %r80, %r3;
	mad.lo.s32 	%r83, %r82, %r51, %r351;
	mul.wide.u32 	%rd41, %r83, 4;
	add.s64 	%rd42, %rd2, %rd41;
	ld.global.f32 	%f305, [%rd42];
	fma.rn.f32 	%f653, %f288, %f305, %f278;
	fma.rn.f32 	%f654, %f290, %f305, %f279;
	fma.rn.f32 	%f655, %f292, %f305, %f280;
	fma.rn.f32 	%f656, %f294, %f305, %f281;
	fma.rn.f32 	%f657, %f296, %f305, %f282;
	fma.rn.f32 	%f658, %f298, %f305, %f283;
	fma.rn.f32 	%f659, %f300, %f305, %f284;
	fma.rn.f32 	%f660, %f302, %f305, %f285;
	fma.rn.f32 	%f661, %f305, %f304, %f286;
	add.s32 	%r352, %r352, 2;
	setp.ne.s32 	%p16, %r352, %r8;
	mov.u32 	%r353, %r8;
	@%p16 bra 	$L__BB14_17;
$L__BB14_18:
	setp.eq.s32 	%p17, %r7, 0;
	@%p17 bra 	$L__BB14_20;
	add.s32 	%r84, %r353, %r29;
	mul.lo.s32 	%r85, %r84, 9;
	mul.wide.s32 	%rd43, %r85, 4;
	add.s64 	%rd44, %rd4, %rd43;
	ld.global.f32 	%f306, [%rd44];
	mul.f32 	%f307, %f28, %f306;
	ld.global.f32 	%f308, [%rd44+4];
	mul.f32 	%f309, %f28, %f308;
	ld.global.f32 	%f310, [%rd44+8];
	mul.f32 	%f311, %f28, %f310;
	ld.global.f32 	%f312, [%rd44+12];
	mul.f32 	%f313, %f28, %f312;
	ld.global.f32 	%f314, [%rd44+16];
	mul.f32 	%f315, %f28, %f314;
	ld.global.f32 	%f316, [%rd44+20];
	mul.f32 	%f317, %f28, %f316;
	ld.global.f32 	%f318, [%rd44+24];
	mul.f32 	%f319, %f28, %f318;
	ld.global.f32 	%f320, [%rd44+28];
	mul.f32 	%f321, %f28, %f320;
	ld.global.f32 	%f322, [%rd44+32];
	mul.f32 	%f323, %f28, %f322;
	mad.lo.s32 	%r86, %r353, %r3, %r4;
	mad.lo.s32 	%r87, %r86, %r51, %r351;
	mul.wide.u32 	%rd45, %r87, 4;
	add.s64 	%rd46, %rd2, %rd45;
	ld.global.f32 	%f324, [%rd46];
	fma.rn.f32 	%f653, %f307, %f324, %f653;
	fma.rn.f32 	%f654, %f309, %f324, %f654;
	fma.rn.f32 	%f655, %f311, %f324, %f655;
	fma.rn.f32 	%f656, %f313, %f324, %f656;
	fma.rn.f32 	%f657, %f315, %f324, %f657;
	fma.rn.f32 	%f658, %f317, %f324, %f658;
	fma.rn.f32 	%f659, %f319, %f324, %f659;
	fma.rn.f32 	%f660, %f321, %f324, %f660;
	fma.rn.f32 	%f661, %f324, %f323, %f661;
$L__BB14_20:
	add.s32 	%r351, %r351, %r5;
	setp.lt.s32 	%p18, %r351, %r51;
	@%p18 bra 	$L__BB14_15;
$L__BB14_21:
	setp.ne.s32 	%p19, %r2, 0;
	mov.b32 	%r88, %f653;
	shfl.sync.down.b32	%r89|%p20, %r88, 16, 31, -1;
	mov.b32 	%f325, %r89;
	add.f32 	%f326, %f653, %f325;
	mov.b32 	%r90, %f654;
	shfl.sync.down.b32	%r91|%p21, %r90, 16, 31, -1;
	mov.b32 	%f327, %r91;
	add.f32 	%f328, %f654, %f327;
	mov.b32 	%r92, %f655;
	shfl.sync.down.b32	%r93|%p22, %r92, 16, 31, -1;
	mov.b32 	%f329, %r93;
	add.f32 	%f330, %f655, %f329;
	mov.b32 	%r94, %f656;
	shfl.sync.down.b32	%r95|%p23, %r94, 16, 31, -1;
	mov.b32 	%f331, %r95;
	add.f32 	%f332, %f656, %f331;
	mov.b32 	%r96, %f657;
	shfl.sync.down.b32	%r97|%p24, %r96, 16, 31, -1;
	mov.b32 	%f333, %r97;
	add.f32 	%f334, %f657, %f333;
	mov.b32 	%r98, %f658;
	shfl.sync.down.b32	%r99|%p25, %r98, 16, 31, -1;
	mov.b32 	%f335, %r99;
	add.f32 	%f336, %f658, %f335;
	mov.b32 	%r100, %f659;
	shfl.sync.down.b32	%r101|%p26, %r100, 16, 31, -1;
	mov.b32 	%f337, %r101;
	add.f32 	%f338, %f659, %f337;
	mov.b32 	%r102, %f660;
	shfl.sync.down.b32	%r103|%p27, %r102, 16, 31, -1;
	mov.b32 	%f339, %r103;
	add.f32 	%f340, %f660, %f339;
	mov.b32 	%r104, %f661;
	shfl.sync.down.b32	%r105|%p28, %r104, 16, 31, -1;
	mov.b32 	%f341, %r105;
	add.f32 	%f342, %f661, %f341;
	mov.b32 	%r106, %f326;
	shfl.sync.down.b32	%r107|%p29, %r106, 8, 31, -1;
	mov.b32 	%f343, %r107;
	add.f32 	%f344, %f326, %f343;
	mov.b32 	%r108, %f328;
	shfl.sync.down.b32	%r109|%p30, %r108, 8, 31, -1;
	mov.b32 	%f345, %r109;
	add.f32 	%f346, %f328, %f345;
	mov.b32 	%r110, %f330;
	shfl.sync.down.b32	%r111|%p31, %r110, 8, 31, -1;
	mov.b32 	%f347, %r111;
	add.f32 	%f348, %f330, %f347;
	mov.b32 	%r112, %f332;
	shfl.sync.down.b32	%r113|%p32, %r112, 8, 31, -1;
	mov.b32 	%f349, %r113;
	add.f32 	%f350, %f332, %f349;
	mov.b32 	%r114, %f334;
	shfl.sync.down.b32	%r115|%p33, %r114, 8, 31, -1;
	mov.b32 	%f351, %r115;
	add.f32 	%f352, %f334, %f351;
	mov.b32 	%r116, %f336;
	shfl.sync.down.b32	%r117|%p34, %r116, 8, 31, -1;
	mov.b32 	%f353, %r117;
	add.f32 	%f354, %f336, %f353;
	mov.b32 	%r118, %f338;
	shfl.sync.down.b32	%r119|%p35, %r118, 8, 31, -1;
	mov.b32 	%f355, %r119;
	add.f32 	%f356, %f338, %f355;
	mov.b32 	%r120, %f340;
	shfl.sync.down.b32	%r121|%p36, %r120, 8, 31, -1;
	mov.b32 	%f357, %r121;
	add.f32 	%f358, %f340, %f357;
	mov.b32 	%r122, %f342;
	shfl.sync.down.b32	%r123|%p37, %r122, 8, 31, -1;
	mov.b32 	%f359, %r123;
	add.f32 	%f360, %f342, %f359;
	mov.b32 	%r124, %f344;
	shfl.sync.down.b32	%r125|%p38, %r124, 4, 31, -1;
	mov.b32 	%f361, %r125;
	add.f32 	%f362, %f344, %f361;
	mov.b32 	%r126, %f346;
	shfl.sync.down.b32	%r127|%p39, %r126, 4, 31, -1;
	mov.b32 	%f363, %r127;
	add.f32 	%f364, %f346, %f363;
	mov.b32 	%r128, %f348;
	shfl.sync.down.b32	%r129|%p40, %r128, 4, 31, -1;
	mov.b32 	%f365, %r129;
	add.f32 	%f366, %f348, %f365;
	mov.b32 	%r130, %f350;
	shfl.sync.down.b32	%r131|%p41, %r130, 4, 31, -1;
	mov.b32 	%f367, %r131;
	add.f32 	%f368, %f350, %f367;
	mov.b32 	%r132, %f352;
	shfl.sync.down.b32	%r133|%p42, %r132, 4, 31, -1;
	mov.b32 	%f369, %r133;
	add.f32 	%f370, %f352, %f369;
	mov.b32 	%r134, %f354;
	shfl.sync.down.b32	%r135|%p43, %r134, 4, 31, -1;
	mov.b32 	%f371, %r135;
	add.f32 	%f372, %f354, %f371;
	mov.b32 	%r136, %f356;
	shfl.sync.down.b32	%r137|%p44, %r136, 4, 31, -1;
	mov.b32 	%f373, %r137;
	add.f32 	%f374, %f356, %f373;
	mov.b32 	%r138, %f358;
	shfl.sync.down.b32	%r139|%p45, %r138, 4, 31, -1;
	mov.b32 	%f375, %r139;
	add.f32 	%f376, %f358, %f375;
	mov.b32 	%r140, %f360;
	shfl.sync.down.b32	%r141|%p46, %r140, 4, 31, -1;
	mov.b32 	%f377, %r141;
	add.f32 	%f378, %f360, %f377;
	mov.b32 	%r142, %f362;
	shfl.sync.down.b32	%r143|%p47, %r142, 2, 31, -1;
	mov.b32 	%f379, %r143;
	add.f32 	%f380, %f362, %f379;
	mov.b32 	%r144, %f364;
	shfl.sync.down.b32	%r145|%p48, %r144, 2, 31, -1;
	mov.b32 	%f381, %r145;
	add.f32 	%f382, %f364, %f381;
	mov.b32 	%r146, %f366;
	shfl.sync.down.b32	%r147|%p49, %r146, 2, 31, -1;
	mov.b32 	%f383, %r147;
	add.f32 	%f384, %f366, %f383;
	mov.b32 	%r148, %f368;
	shfl.sync.down.b32	%r149|%p50, %r148, 2, 31, -1;
	mov.b32 	%f385, %r149;
	add.f32 	%f386, %f368, %f385;
	mov.b32 	%r150, %f370;
	shfl.sync.down.b32	%r151|%p51, %r150, 2, 31, -1;
	mov.b32 	%f387, %r151;
	add.f32 	%f388, %f370, %f387;
	mov.b32 	%r152, %f372;
	shfl.sync.down.b32	%r153|%p52, %r152, 2, 31, -1;
	mov.b32 	%f389, %r153;
	add.f32 	%f390, %f372, %f389;
	mov.b32 	%r154, %f374;
	shfl.sync.down.b32	%r155|%p53, %r154, 2, 31, -1;
	mov.b32 	%f391, %r155;
	add.f32 	%f392, %f374, %f391;
	mov.b32 	%r156, %f376;
	shfl.sync.down.b32	%r157|%p54, %r156, 2, 31, -1;
	mov.b32 	%f393, %r157;
	add.f32 	%f394, %f376, %f393;
	mov.b32 	%r158, %f378;
	shfl.sync.down.b32	%r159|%p55, %r158, 2, 31, -1;
	mov.b32 	%f395, %r159;
	add.f32 	%f396, %f378, %f395;
	mov.b32 	%r160, %f380;
	shfl.sync.down.b32	%r161|%p56, %r160, 1, 31, -1;
	mov.b32 	%f397, %r161;
	add.f32 	%f92, %f380, %f397;
	mov.b32 	%r162, %f382;
	shfl.sync.down.b32	%r163|%p57, %r162, 1, 31, -1;
	mov.b32 	%f398, %r163;
	add.f32 	%f93, %f382, %f398;
	mov.b32 	%r164, %f384;
	shfl.sync.down.b32	%r165|%p58, %r164, 1, 31, -1;
	mov.b32 	%f399, %r165;
	add.f32 	%f94, %f384, %f399;
	mov.b32 	%r166, %f386;
	shfl.sync.down.b32	%r167|%p59, %r166, 1, 31, -1;
	mov.b32 	%f400, %r167;
	add.f32 	%f95, %f386, %f400;
	mov.b32 	%r168, %f388;
	shfl.sync.down.b32	%r169|%p60, %r168, 1, 31, -1;
	mov.b32 	%f401, %r169;
	add.f32 	%f96, %f388, %f401;
	mov.b32 	%r170, %f390;
	shfl.sync.down.b32	%r171|%p61, %r170, 1, 31, -1;
	mov.b32 	%f402, %r171;
	add.f32 	%f97, %f390, %f402;
	mov.b32 	%r172, %f392;
	shfl.sync.down.b32	%r173|%p62, %r172, 1, 31, -1;
	mov.b32 	%f403, %r173;
	add.f32 	%f98, %f392, %f403;
	mov.b32 	%r174, %f394;
	shfl.sync.down.b32	%r175|%p63, %r174, 1, 31, -1;
	mov.b32 	%f404, %r175;
	add.f32 	%f99, %f394, %f404;
	mov.b32 	%r176, %f396;
	shfl.sync.down.b32	%r177|%p64, %r176, 1, 31, -1;
	mov.b32 	%f405, %r177;
	add.f32 	%f100, %f396, %f405;
	@%p19 bra 	$L__BB14_23;
	ld.param.u64 	%rd114, [_Z22ant16_o2_backleft_kerniiiiiPKfS0_S0_S0_S0_S0_S0_S0_PfS1_S1_S1__param_14];
	mad.lo.s32 	%r178, %r344, %r50, %r4;
	mul.lo.s32 	%r179, %r178, 9;
	cvta.to.global.u64 	%rd47, %rd114;
	mul.wide.u32 	%rd48, %r179, 4;
	add.s64 	%rd49, %rd47, %rd48;
	st.global.f32 	[%rd49], %f92;
	add.s32 	%r180, %r179, 1;
	mul.wide.u32 	%rd50, %r180, 4;
	add.s64 	%rd51, %rd47, %rd50;
	st.global.f32 	[%rd51], %f93;
	add.s32 	%r181, %r179, 2;
	mul.wide.u32 	%rd52, %r181, 4;
	add.s64 	%rd53, %rd47, %rd52;
	st.global.f32 	[%rd53], %f94;
	add.s32 	%r182, %r179, 3;
	mul.wide.u32 	%rd54, %r182, 4;
	add.s64 	%rd55, %rd47, %rd54;
	st.global.f32 	[%rd55], %f95;
	add.s32 	%r183, %r179, 4;
	mul.wide.u32 	%rd56, %r183, 4;
	add.s64 	%rd57, %rd47, %rd56;
	st.global.f32 	[%rd57], %f96;
	add.s32 	%r184, %r179, 5;
	mul.wide.u32 	%rd58, %r184, 4;
	add.s64 	%rd59, %rd47, %rd58;
	st.global.f32 	[%rd59], %f97;
	add.s32 	%r185, %r179, 6;
	mul.wide.u32 	%rd60, %r185, 4;
	add.s64 	%rd61, %rd47, %rd60;
	st.global.f32 	[%rd61], %f98;
	add.s32 	%r186, %r179, 7;
	mul.wide.u32 	%rd62, %r186, 4;
	add.s64 	%rd63, %rd47, %rd62;
	st.global.f32 	[%rd63], %f99;
	add.s32 	%r187, %r179, 8;
	mul.wide.u32 	%rd64, %r187, 4;
	add.s64 	%rd65, %rd47, %rd64;
	st.global.f32 	[%rd65], %f100;
$L__BB14_23:
	setp.ge.s32 	%p65, %r2, %r52;
	mov.f32 	%f697, 0f00000000;
	mov.f32 	%f696, 0f00000000;
	mov.f32 	%f695, 0f00000000;
	@%p65 bra 	$L__BB14_32;
	setp.lt.s32 	%p66, %r53, 1;
	mul.lo.s32 	%r36, %r344, %r53;
	@%p66 bra 	$L__BB14_32;
	mul.lo.s32 	%r37, %r344, %r52;
	mov.f32 	%f695, 0f00000000;
	mov.u32 	%r354, %r2;
	mov.f32 	%f696, %f695;
	mov.f32 	%f697, %f695;
$L__BB14_26:
	ld.param.u64 	%rd112, [_Z22ant16_o2_backleft_kerniiiiiPKfS0_S0_S0_S0_S0_S0_S0_PfS1_S1_S1__param_6];
	setp.eq.s32 	%p67, %r6, 0;
	add.s32 	%r189, %r354, %r37;
	mul.lo.s32 	%r190, %r189, 3;
	cvta.to.global.u64 	%rd66, %rd112;
	mul.wide.s32 	%rd67, %r190, 4;
	add.s64 	%rd68, %rd66, %rd67;
	ld.global.f32 	%f104, [%rd68];
	ld.global.f32 	%f105, [%rd68+4];
	ld.global.f32 	%f106, [%rd68+8];
	mov.b32 	%r356, 0;
	@%p67 bra 	$L__BB14_29;
	mov.b32 	%r355, 0;
$L__BB14_28:
	add.s32 	%r192, %r355, %r36;
	mul.lo.s32 	%r193, %r192, 9;
	mul.wide.s32 	%rd69, %r193, 4;
	add.s64 	%rd70, %rd4, %rd69;
	ld.global.f32 	%f410, [%rd70];
	ld.global.f32 	%f411, [%rd70+4];
	mul.f32 	%f412, %f105, %f411;
	fma.rn.f32 	%f413, %f104, %f410, %f412;
	ld.global.f32 	%f414, [%rd70+8];
	fma.rn.f32 	%f415, %f106, %f414, %f413;
	ld.global.f32 	%f416, [%rd70+12];
	ld.global.f32 	%f417, [%rd70+16];
	mul.f32 	%f418, %f105, %f417;
	fma.rn.f32 	%f419, %f104, %f416, %f418;
	ld.global.f32 	%f420, [%rd70+20];
	fma.rn.f32 	%f421, %f106, %f420, %f419;
	ld.global.f32 	%f422, [%rd70+24];
	ld.global.f32 	%f423, [%rd70+28];
	mul.f32 	%f424, %f105, %f423;
	fma.rn.f32 	%f425, %f104, %f422, %f424;
	ld.global.f32 	%f426, [%rd70+32];
	fma.rn.f32 	%f427, %f106, %f426, %f425;
	mad.lo.s32 	%r194, %r355, %r3, %r4;
	mad.lo.s32 	%r195, %r194, %r52, %r354;
	mul.wide.u32 	%rd71, %r195, 4;
	add.s64 	%rd72, %rd3, %rd71;
	ld.global.f32 	%f428, [%rd72];
	fma.rn.f32 	%f429, %f415, %f428, %f695;
	fma.rn.f32 	%f430, %f421, %f428, %f696;
	fma.rn.f32 	%f431, %f428, %f427, %f697;
	ld.global.f32 	%f432, [%rd70+36];
	ld.global.f32 	%f433, [%rd70+40];
	mul.f32 	%f434, %f105, %f433;
	fma.rn.f32 	%f435, %f104, %f432, %f434;
	ld.global.f32 	%f436, [%rd70+44];
	fma.rn.f32 	%f437, %f106, %f436, %f435;
	ld.global.f32 	%f438, [%rd70+48];
	ld.global.f32 	%f439, [%rd70+52];
	mul.f32 	%f440, %f105, %f439;
	fma.rn.f32 	%f441, %f104, %f438, %f440;
	ld.global.f32 	%f442, [%rd70+56];
	fma.rn.f32 	%f443, %f106, %f442, %f441;
	ld.global.f32 	%f444, [%rd70+60];
	ld.global.f32 	%f445, [%rd70+64];
	mul.f32 	%f446, %f105, %f445;
	fma.rn.f32 	%f447, %f104, %f444, %f446;
	ld.global.f32 	%f448, [%rd70+68];
	fma.rn.f32 	%f449, %f106, %f448, %f447;
	add.s32 	%r196, %r194, %r3;
	mad.lo.s32 	%r197, %r196, %r52, %r354;
	mul.wide.u32 	%rd73, %r197, 4;
	add.s64 	%rd74, %rd3, %rd73;
	ld.global.f32 	%f450, [%rd74];
	fma.rn.f32 	%f695, %f437, %f450, %f429;
	fma.rn.f32 	%f696, %f443, %f450, %f430;
	fma.rn.f32 	%f697, %f450, %f449, %f431;
	add.s32 	%r355, %r355, 2;
	setp.ne.s32 	%p68, %r355, %r8;
	mov.u32 	%r356, %r8;
	@%p68 bra 	$L__BB14_28;
$L__BB14_29:
	setp.eq.s32 	%p69, %r7, 0;
	@%p69 bra 	$L__BB14_31;
	add.s32 	%r198, %r356, %r36;
	mul.lo.s32 	%r199, %r198, 9;
	mul.wide.s32 	%rd75, %r199, 4;
	add.s64 	%rd76, %rd4, %rd75;
	ld.global.f32 	%f451, [%rd76];
	ld.global.f32 	%f452, [%rd76+4];
	mul.f32 	%f453, %f105, %f452;
	fma.rn.f32 	%f454, %f104, %f451, %f453;
	ld.global.f32 	%f455, [%rd76+8];
	fma.rn.f32 	%f456, %f106, %f455, %f454;
	ld.global.f32 	%f457, [%rd76+12];
	ld.global.f32 	%f458, [%rd76+16];
	mul.f32 	%f459, %f105, %f458;
	fma.rn.f32 	%f460, %f104, %f457, %f459;
	ld.global.f32 	%f461, [%rd76+20];
	fma.rn.f32 	%f462, %f106, %f461, %f460;
	ld.global.f32 	%f463, [%rd76+24];
	ld.global.f32 	%f464, [%rd76+28];
	mul.f32 	%f465, %f105, %f464;
	fma.rn.f32 	%f466, %f104, %f463, %f465;
	ld.global.f32 	%f467, [%rd76+32];
	fma.rn.f32 	%f468, %f106, %f467, %f466;
	mad.lo.s32 	%r200, %r356, %r3, %r4;
	mad.lo.s32 	%r201, %r200, %r52, %r354;
	mul.wide.u32 	%rd77, %r201, 4;
	add.s64 	%rd78, %rd3, %rd77;
	ld.global.f32 	%f469, [%rd78];
	fma.rn.f32 	%f695, %f456, %f469, %f695;
	fma.rn.f32 	%f696, %f462, %f469, %f696;
	fma.rn.f32 	%f697, %f469, %f468, %f697;
$L__BB14_31:
	add.s32 	%r354, %r354, %r5;
	setp.lt.s32 	%p70, %r354, %r52;
	@%p70 bra 	$L__BB14_26;
$L__BB14_32:
	setp.ne.s32 	%p71, %r2, 0;
	mov.b32 	%r202, %f695;
	shfl.sync.down.b32	%r203|%p72, %r202, 16, 31, -1;
	mov.b32 	%f470, %r203;
	add.f32 	%f471, %f695, %f470;
	mov.b32 	%r204, %f696;
	shfl.sync.down.b32	%r205|%p73, %r204, 16, 31, -1;
	mov.b32 	%f472, %r205;
	add.f32 	%f473, %f696, %f472;
	mov.b32 	%r206, %f697;
	shfl.sync.down.b32	%r207|%p74, %r206, 16, 31, -1;
	mov.b32 	%f474, %r207;
	add.f32 	%f475, %f697, %f474;
	mov.b32 	%r208, %f471;
	shfl.sync.down.b32	%r209|%p75, %r208, 8, 31, -1;
	mov.b32 	%f476, %r209;
	add.f32 	%f477, %f471, %f476;
	mov.b32 	%r210, %f473;
	shfl.sync.down.b32	%r211|%p76, %r210, 8, 31, -1;
	mov.b32 	%f478, %r211;
	add.f32 	%f479, %f473, %f478;
	mov.b32 	%r212, %f475;
	shfl.sync.down.b32	%r213|%p77, %r212, 8, 31, -1;
	mov.b32 	%f480, %r213;
	add.f32 	%f481, %f475, %f480;
	mov.b32 	%r214, %f477;
	shfl.sync.down.b32	%r215|%p78, %r214, 4, 31, -1;
	mov.b32 	%f482, %r215;
	add.f32 	%f483, %f477, %f482;
	mov.b32 	%r216, %f479;
	shfl.sync.down.b32	%r217|%p79, %r216, 4, 31, -1;
	mov.b32 	%f484, %r217;
	add.f32 	%f485, %f479, %f484;
	mov.b32 	%r218, %f481;
	shfl.sync.down.b32	%r219|%p80, %r218, 4, 31, -1;
	mov.b32 	%f486, %r219;
	add.f32 	%f487, %f481, %f486;
	mov.b32 	%r220, %f483;
	shfl.sync.down.b32	%r221|%p81, %r220, 2, 31, -1;
	mov.b32 	%f488, %r221;
	add.f32 	%f489, %f483, %f488;
	mov.b32 	%r222, %f485;
	shfl.sync.down.b32	%r223|%p82, %r222, 2, 31, -1;
	mov.b32 	%f490, %r223;
	add.f32 	%f491, %f485, %f490;
	mov.b32 	%r224, %f487;
	shfl.sync.down.b32	%r225|%p83, %r224, 2, 31, -1;
	mov.b32 	%f492, %r225;
	add.f32 	%f493, %f487, %f492;
	mov.b32 	%r226, %f489;
	shfl.sync.down.b32	%r227|%p84, %r226, 1, 31, -1;
	mov.b32 	%f494, %r227;
	add.f32 	%f128, %f489, %f494;
	mov.b32 	%r228, %f491;
	shfl.sync.down.b32	%r229|%p85, %r228, 1, 31, -1;
	mov.b32 	%f495, %r229;
	add.f32 	%f129, %f491, %f495;
	mov.b32 	%r230, %f493;
	shfl.sync.down.b32	%r231|%p86, %r230, 1, 31, -1;
	mov.b32 	%f496, %r231;
	add.f32 	%f130, %f493, %f496;
	@%p71 bra 	$L__BB14_34;
	ld.param.u64 	%rd115, [_Z22ant16_o2_backleft_kerniiiiiPKfS0_S0_S0_S0_S0_S0_S0_PfS1_S1_S1__param_15];
	mad.lo.s32 	%r232, %r344, %r50, %r4;
	mul.lo.s32 	%r233, %r232, 3;
	cvta.to.global.u64 	%rd79, %rd115;
	mul.wide.u32 	%rd80, %r233, 4;
	add.s64 	%rd81, %rd79, %rd80;
	st.global.f32 	[%rd81], %f128;
	add.s32 	%r234, %r233, 1;
	mul.wide.u32 	%rd82, %r234, 4;
	add.s64 	%rd83, %rd79, %rd82;
	st.global.f32 	[%rd83], %f129;
	add.s32 	%r235, %r233, 2;
	mul.wide.u32 	%rd84, %r235, 4;
	add.s64 	%rd85, %rd79, %rd84;
	st.global.f32 	[%rd85], %f130;
$L__BB14_34:
	setp.ge.s32 	%p87, %r2, %r53;
	mov.f32 	%f724, 0f00000000;
	mov.f32 	%f723, %f724;
	mov.f32 	%f722, %f724;
	mov.f32 	%f721, %f724;
	mov.f32 	%f720, %f724;
	mov.f32 	%f719, %f724;
	mov.f32 	%f718, %f724;
	mov.f32 	%f717, %f724;
	mov.f32 	%f716, %f724;
	@%p87 bra 	$L__BB14_39;
	mul.lo.s32 	%r43, %r344, %r53;
	mov.f32 	%f716, 0f00000000;
	mov.u32 	%r357, %r2;
	mov.f32 	%f717, %f716;
	mov.f32 	%f718, %f716;
	mov.f32 	%f719, %f716;
	mov.f32 	%f720, %f716;
	mov.f32 	%f721, %f716;
	mov.f32 	%f722, %f716;
	mov.f32 	%f723, %f716;
	mov.f32 	%f724, %f716;
$L__BB14_36:
	add.s32 	%r237, %r357, %r43;
	mul.lo.s32 	%r238, %r237, 9;
	mul.wide.s32 	%rd86, %r238, 4;
	add.s64 	%rd87, %rd5, %rd86;
	ld.global.f32 	%f140, [%rd87];
	ld.global.f32 	%f141, [%rd87+12];
	ld.global.f32 	%f142, [%rd87+24];
	ld.global.f32 	%f143, [%rd87+4];
	ld.global.f32 	%f144, [%rd87+16];
	ld.global.f32 	%f145, [%rd87+28];
	ld.global.f32 	%f146, [%rd87+8];
	ld.global.f32 	%f147, [%rd87+20];
	ld.global.f32 	%f148, [%rd87+32];
	mov.b32 	%r358, 0;
$L__BB14_37:
	add.s32 	%r239, %r358, %r43;
	mul.lo.s32 	%r240, %r239, 9;
	mul.wide.s32 	%rd88, %r240, 4;
	add.s64 	%rd89, %rd4, %rd88;
	ld.global.f32 	%f499, [%rd89];
	ld.global.f32 	%f500, [%rd89+4];
	mul.f32 	%f501, %f141, %f500;
	fma.rn.f32 	%f502, %f140, %f499, %f501;
	ld.global.f32 	%f503, [%rd89+8];
	fma.rn.f32 	%f504, %f142, %f503, %f502;
	mul.f32 	%f505, %f144, %f500;
	fma.rn.f32 	%f506, %f143, %f499, %f505;
	fma.rn.f32 	%f507, %f145, %f503, %f506;
	mul.f32 	%f508, %f147, %f500;
	fma.rn.f32 	%f509, %f146, %f499, %f508;
	fma.rn.f32 	%f510, %f148, %f503, %f509;
	ld.global.f32 	%f511, [%rd89+12];
	ld.global.f32 	%f512, [%rd89+16];
	mul.f32 	%f513, %f141, %f512;
	fma.rn.f32 	%f514, %f140, %f511, %f513;
	ld.global.f32 	%f515, [%rd89+20];
	fma.rn.f32 	%f516, %f142, %f515, %f514;
	mul.f32 	%f517, %f144, %f512;
	fma.rn.f32 	%f518, %f143, %f511, %f517;
	fma.rn.f32 	%f519, %f145, %f515, %f518;
	mul.f32 	%f520, %f147, %f512;
	fma.rn.f32 	%f521, %f146, %f511, %f520;
	fma.rn.f32 	%f522, %f148, %f515, %f521;
	ld.global.f32 	%f523, [%rd89+24];
	ld.global.f32 	%f524, [%rd89+28];
	mul.f32 	%f525, %f141, %f524;
	fma.rn.f32 	%f526, %f140, %f523, %f525;
	ld.global.f32 	%f527, [%rd89+32];
	fma.rn.f32 	%f528, %f142, %f527, %f526;
	mul.f32 	%f529, %f144, %f524;
	fma.rn.f32 	%f530, %f143, %f523, %f529;
	fma.rn.f32 	%f531, %f145, %f527, %f530;
	mul.f32 	%f532, %f147, %f524;
	fma.rn.f32 	%f533, %f146, %f523, %f532;
	fma.rn.f32 	%f534, %f148, %f527, %f533;
	mad.lo.s32 	%r241, %r358, %r3, %r4;
	mad.lo.s32 	%r242, %r241, %r53, %r357;
	mul.wide.u32 	%rd90, %r242, 4;
	add.s64 	%rd91, %rd6, %rd90;
	ld.global.f32 	%f535, [%rd91];
	fma.rn.f32 	%f722, %f504, %f535, %f722;
	fma.rn.f32 	%f723, %f507, %f535, %f723;
	fma.rn.f32 	%f724, %f510, %f535, %f724;
	fma.rn.f32 	%f721, %f516, %f535, %f721;
	fma.rn.f32 	%f720, %f519, %f535, %f720;
	fma.rn.f32 	%f719, %f522, %f535, %f719;
	fma.rn.f32 	%f718, %f528, %f535, %f718;
	fma.rn.f32 	%f717, %f531, %f535, %f717;
	fma.rn.f32 	%f716, %f535, %f534, %f716;
	add.s32 	%r358, %r358, 1;
	setp.ne.s32 	%p88, %r358, %r53;
	@%p88 bra 	$L__BB14_37;
	add.s32 	%r357, %r357, %r5;
	setp.lt.s32 	%p89, %r357, %r53;
	@%p89 bra 	$L__BB14_36;
$L__BB14_39:
	setp.ne.s32 	%p90, %r2, 0;
	mov.b32 	%r243, %f722;
	shfl.sync.down.b32	%r244|%p91, %r243, 16, 31, -1;
	mov.b32 	%f536, %r244;
	add.f32 	%f537, %f722, %f536;
	mov.b32 	%r245, %f723;
	shfl.sync.down.b32	%r246|%p92, %r245, 16, 31, -1;
	mov.b32 	%f538, %r246;
	add.f32 	%f539, %f723, %f538;
	mov.b32 	%r247, %f724;
	shfl.sync.down.b32	%r248|%p93, %r247, 16, 31, -1;
	mov.b32 	%f540, %r248;
	add.f32 	%f541, %f724, %f540;
	mov.b32 	%r249, %f721;
	shfl.sync.down.b32	%r250|%p94, %r249, 16, 31, -1;
	mov.b32 	%f542, %r250;
	add.f32 	%f543, %f721, %f542;
	mov.b32 	%r251, %f720;
	shfl.sync.down.b32	%r252|%p95, %r251, 16, 31, -1;
	mov.b32 	%f544, %r252;
	add.f32 	%f545, %f720, %f544;
	mov.b32 	%r253, %f719;
	shfl.sync.down.b32	%r254|%p96, %r253, 16, 31, -1;
	mov.b32 	%f546, %r254;
	add.f32 	%f547, %f719, %f546;
	mov.b32 	%r255, %f718;
	shfl.sync.down.b32	%r256|%p97, %r255, 16, 31, -1;
	mov.b32 	%f548, %r256;
	add.f32 	%f549, %f718, %f548;
	mov.b32 	%r257, %f717;
	shfl.sync.down.b32	%r258|%p98, %r257, 16, 31, -1;
	mov.b32 	%f550, %r258;
	add.f32 	%f551, %f717, %f550;
	mov.b32 	%r259, %f716;
	shfl.sync.down.b32	%r260|%p99, %r259, 16, 31, -1;
	mov.b32 	%f552, %r260;
	add.f32 	%f553, %f716, %f552;
	mov.b32 	%r261, %f537;
	shfl.sync.down.b32	%r262|%p100, %r261, 8, 31, -1;
	mov.b32 	%f554, %r262;
	add.f32 	%f555, %f537, %f554;
	mov.b32 	%r263, %f539;
	shfl.sync.down.b32	%r264|%p101, %r263, 8, 31, -1;
	mov.b32 	%f556, %r264;
	add.f32 	%f557, %f539, %f556;
	mov.b32 	%r265, %f541;
	shfl.sync.down.b32	%r266|%p102, %r265, 8, 31, -1;
	mov.b32 	%f558, %r266;
	add.f32 	%f559, %f541, %f558;
	mov.b32 	%r267, %f543;
	shfl.sync.down.b32	%r268|%p103, %r267, 8, 31, -1;
	mov.b32 	%f560, %r268;
	add.f32 	%f561, %f543, %f560;
	mov.b32 	%r269, %f545;
	shfl.sync.down.b32	%r270|%p104, %r269, 8, 31, -1;
	mov.b32 	%f562, %r270;
	add.f32 	%f563, %f545, %f562;
	mov.b32 	%r271, %f547;
	shfl.sync.down.b32	%r272|%p105, %r271, 8, 31, -1;
	mov.b32 	%f564, %r272;
	add.f32 	%f565, %f547, %f564;
	mov.b32 	%r273, %f549;
	shfl.sync.down.b32	%r274|%p106, %r273, 8, 31, -1;
	mov.b32 	%f566, %r274;
	add.f32 	%f567, %f549, %f566;
	mov.b32 	%r275, %f551;
	shfl.sync.down.b32	%r276|%p107, %r275, 8, 31, -1;
	mov.b32 	%f568, %r276;
	add.f32 	%f569, %f551, %f568;
	mov.b32 	%r277, %f553;
	shfl.sync.down.b32	%r278|%p108, %r277, 8, 31, -1;
	mov.b32 	%f570, %r278;
	add.f32 	%f571, %f553, %f570;
	mov.b32 	%r279, %f555;
	shfl.sync.down.b32	%r280|%p109, %r279, 4, 31, -1;
	mov.b32 	%f572, %r280;
	add.f32 	%f573, %f555, %f572;
	mov.b32 	%r281, %f557;
	shfl.sync.down.b32	%r282|%p110, %r281, 4, 31, -1;
	mov.b32 	%f574, %r282;
	add.f32 	%f575, %f557, %f574;
	mov.b32 	%r283, %f559;
	shfl.sync.down.b32	%r284|%p111, %r283, 4, 31, -1;
	mov.b32 	%f576, %r284;
	add.f32 	%f577, %f559, %f576;
	mov.b32 	%r285, %f561;
	shfl.sync.down.b32	%r286|%p112, %r285, 4, 31, -1;
	mov.b32 	%f578, %r286;
	add.f32 	%f579, %f561, %f578;
	mov.b32 	%r287, %f563;
	shfl.sync.down.b32	%r288|%p113, %r287, 4, 31, -1;
	mov.b32 	%f580, %r288;
	add.f32 	%f581, %f563, %f580;
	mov.b32 	%r289, %f565;
	shfl.sync.down.b32	%r290|%p114, %r289, 4, 31, -1;
	mov.b32 	%f582, %r290;
	add.f32 	%f583, %f565, %f582;
	mov.b32 	%r291, %f567;
	shfl.sync.down.b32	%r292|%p115, %r291, 4, 31, -1;
	mov.b32 	%f584, %r292;
	add.f32 	%f585, %f567, %f584;
	mov.b32 	%r293, %f569;
	shfl.sync.down.b32	%r294|%p116, %r293, 4, 31, -1;
	mov.b32 	%f586, %r294;
	add.f32 	%f587, %f569, %f586;
	mov.b32 	%r295, %f571;
	shfl.sync.down.b32	%r296|%p117, %r295, 4, 31, -1;
	mov.b32 	%f588, %r296;
	add.f32 	%f589, %f571, %f588;
	mov.b32 	%r297, %f573;
	shfl.sync.down.b32	%r298|%p118, %r297, 2, 31, -1;
	mov.b32 	%f590, %r298;
	add.f32 	%f591, %f573, %f590;
	mov.b32 	%r299, %f575;
	shfl.sync.down.b32	%r300|%p119, %r299, 2, 31, -1;
	mov.b32 	%f592, %r300;
	add.f32 	%f593, %f575, %f592;
	mov.b32 	%r301, %f577;
	shfl.sync.down.b32	%r302|%p120, %r301, 2, 31, -1;
	mov.b32 	%f594, %r302;
	add.f32 	%f595, %f577, %f594;
	mov.b32 	%r303, %f579;
	shfl.sync.down.b32	%r304|%p121, %r303, 2, 31, -1;
	mov.b32 	%f596, %r304;
	add.f32 	%f597, %f579, %f596;
	mov.b32 	%r305, %f581;
	shfl.sync.down.b32	%r306|%p122, %r305, 2, 31, -1;
	mov.b32 	%f598, %r306;
	add.f32 	%f599, %f581, %f598;
	mov.b32 	%r307, %f583;
	shfl.sync.down.b32	%r308|%p123, %r307, 2, 31, -1;
	mov.b32 	%f600, %r308;
	add.f32 	%f601, %f583, %f600;
	mov.b32 	%r309, %f585;
	shfl.sync.down.b32	%r310|%p124, %r309, 2, 31, -1;
	mov.b32 	%f602, %r310;
	add.f32 	%f603, %f585, %f602;
	mov.b32 	%r311, %f587;
	shfl.sync.down.b32	%r312|%p125, %r311, 2, 31, -1;
	mov.b32 	%f604, %r312;
	add.f32 	%f605, %f587, %f604;
	mov.b32 	%r313, %f589;
	shfl.sync.down.b32	%r314|%p126, %r313, 2, 31, -1;
	mov.b32 	%f606, %r314;
	add.f32 	%f607, %f589, %f606;
	mov.b32 	%r315, %f591;
	shfl.sync.down.b32	%r316|%p127, %r315, 1, 31, -1;
	mov.b32 	%f608, %r316;
	add.f32 	%f176, %f591, %f608;
	mov.b32 	%r317, %f593;
	shfl.sync.down.b32	%r318|%p128, %r317, 1, 31, -1;
	mov.b32 	%f609, %r318;
	add.f32 	%f177, %f593, %f609;
	mov.b32 	%r319, %f595;
	shfl.sync.down.b32	%r320|%p129, %r319, 1, 31, -1;
	mov.b32 	%f610, %r320;
	add.f32 	%f178, %f595, %f610;
	mov.b32 	%r321, %f597;
	shfl.sync.down.b32	%r322|%p130, %r321, 1, 31, -1;
	mov.b32 	%f611, %r322;
	add.f32 	%f179, %f597, %f611;
	mov.b32 	%r323, %f599;
	shfl.sync.down.b32	%r324|%p131, %r323, 1, 31, -1;
	mov.b32 	%f612, %r324;
	add.f32 	%f180, %f599, %f612;
	mov.b32 	%r325, %f601;
	shfl.sync.down.b32	%r326|%p132, %r325, 1, 31, -1;
	mov.b32 	%f613, %r326;
	add.f32 	%f181, %f601, %f613;
	mov.b32 	%r327, %f603;
	shfl.sync.down.b32	%r328|%p133, %r327, 1, 31, -1;
	mov.b32 	%f614, %r328;
	add.f32 	%f182, %f603, %f614;
	mov.b32 	%r329, %f605;
	shfl.sync.down.b32	%r330|%p134, %r329, 1, 31, -1;
	mov.b32 	%f615, %r330;
	add.f32 	%f183, %f605, %f615;
	mov.b32 	%r331, %f607;
	shfl.sync.down.b32	%r332|%p135, %r331, 1, 31, -1;
	mov.b32 	%f616, %r332;
	add.f32 	%f184, %f607, %f616;
	@%p90 bra 	$L__BB14_41;
	ld.param.u64 	%rd116, [_Z22ant16_o2_backleft_kerniiiiiPKfS0_S0_S0_S0_S0_S0_S0_PfS1_S1_S1__param_16];
	mad.lo.s32 	%r333, %r344, %r50, %r4;
	mul.lo.s32 	%r334, %r333, 9;
	cvta.to.global.u64 	%rd92, %rd116;
	mul.wide.u32 	%rd93, %r334, 4;
	add.s64 	%rd94, %rd92, %rd93;
	st.global.f32 	[%rd94], %f176;
	add.s32 	%r335, %r334, 1;
	mul.wide.u32 	%rd95, %r335, 4;
	add.s64 	%rd96, %rd92, %rd95;
	st.global.f32 	[%rd96], %f177;
	add.s32 	%r336, %r334, 2;
	mul.wide.u32 	%rd97, %r336, 4;
	add.s64 	%rd98, %rd92, %rd97;
	st.global.f32 	[%rd98], %f178;
	add.s32 	%r337, %r334, 3;
	mul.wide.u32 	%rd99, %r337, 4;
	add.s64 	%rd100, %rd92, %rd99;
	st.global.f32 	[%rd100], %f179;
	add.s32 	%r338, %r334, 4;
	mul.wide.u32 	%rd101, %r338, 4;
	add.s64 	%rd102, %rd92, %rd101;
	st.global.f32 	[%rd102], %f180;
	add.s32 	%r339, %r334, 5;
	mul.wide.u32 	%rd103, %r339, 4;
	add.s64 	%rd104, %rd92, %rd103;
	st.global.f32 	[%rd104], %f181;
	add.s32 	%r340, %r334, 6;
	mul.wide.u32 	%rd105, %r340, 4;
	add.s64 	%rd106, %rd92, %rd105;
	st.global.f32 	[%rd106], %f182;
	add.s32 	%r341, %r334, 7;
	mul.wide.u32 	%rd107, %r341, 4;
	add.s64 	%rd108, %rd92, %rd107;
	st.global.f32 	[%rd108], %f183;
	add.s32 	%r342, %r334, 8;
	mul.wide.u32 	%rd109, %r342, 4;
	add.s64 	%rd110, %rd92, %rd109;
	st.global.f32 	[%rd110], %f184;
$L__BB14_41:
	mov.u32 	%r343, %nctaid.x;
	add.s32 	%r344, %r344, %r343;
	setp.lt.s32 	%p136, %r344, %r49;
	@%p136 bra 	$L__BB14_2;
$L__BB14_42:
	ret;

}
	// .globl	_Z21ant16_o2_wtsback_kerniiiiiPKfS0_S0_S0_S0_S0_S0_S0_PfS1_S1_S1_
.visible .entry _Z21ant16_o2_wtsback_kerniiiiiPKfS0_S0_S0_S0_S0_S0_S0_PfS1_S1_S1_(
	.param .u32 _Z21ant16_o2_wtsback_kerniiiiiPKfS0_S0_S0_S0_S0_S0_S0_PfS1_S1_S1__param_0,
	.param .u32 _Z21ant16_o2_wtsback_kerniiiiiPKfS0_S0_S0_S0_S0_S0_S0_PfS1_S1_S1__param_1,
	.param .u32 _Z21ant16_o2_wtsback_kerniiiiiPKfS0_S0_S0_S0_S0_S0_S0_PfS1_S1_S1__param_2,
	.param .u32 _Z21ant16_o2_wtsback_kerniiiiiPKfS0_S0_S0_S0_S0_S0_S0_PfS1_S1_S1__param_3,
	.param .u32 _Z21ant16_o2_wtsback_kerniiiiiPKfS0_S0_S0_S0_S0_S0_S0_PfS1_S1_S1__param_4,
	.param .u64 .ptr .align 1 _Z21ant16_o2_wtsback_kerniiiiiPKfS0_S0_S0_S0_S0_S0_S0_PfS1_S1_S1__param_5,
	.param .u64 .ptr .align 1 _Z21ant16_o2_wtsback_kerniiiiiPKfS0_S0_S0_S0_S0_S0_S0_PfS1_S1_S1__param_6,
	.param .u64 .ptr .align 1 _Z21ant16_o2_wtsback_kerniiiiiPKfS0_S0_S0_S0_S0_S0_S0_PfS1_S1_S1__param_7,
	.param .u64 .ptr .align 1 _Z21ant16_o2_wtsback_kerniiiiiPKfS0_S0_S0_S0_S0_S0_S0_PfS1_S1_S1__param_8,
	.param .u64 .ptr .align 1 _Z21ant16_o2_wtsback_kerniiiiiPKfS0_S0_S0_S0_S0_S0_S0_PfS1_S1_S1__param_9,
	.param .u64 .ptr .align 1 _Z21ant16_o2_wtsback_kerniiiiiPKfS0_S0_S0_S0_S0_S0_S0_PfS1_S1_S1__param_10,
	.param .u64 .ptr .align 1 _Z21ant16_o2_wtsback_kerniiiiiPKfS0_S0_S0_S0_S0_S0_S0_PfS1_S1_S1__param_11,
	.param .u64 .ptr .align 1 _Z21ant16_o2_wtsback_kerniiiiiPKfS0_S0_S0_S0_S0_S0_S0_PfS1_S1_S1__param_12,
	.param .u64 .ptr .align 1 _Z21ant16_o2_wtsback_kerniiiiiPKfS0_S0_S0_S0_S0_S0_S0_PfS1_S1_S1__param_13,
	.param .u64 .ptr .align 1 _Z21ant16_o2_wtsback_kerniiiiiPKfS0_S0_S0_S0_S0_S0_S0_PfS1_S1_S1__param_14,
	.param .u64 .ptr .align 1 _Z21ant16_o2_wtsback_kerniiiiiPKfS0_S0_S0_S0_S0_S0_S0_PfS1_S1_S1__param_15,
	.param .u64 .ptr .align 1 _Z21ant16_o2_wtsback_kerniiiiiPKfS0_S0_S0_S0_S0_S0_S0_PfS1_S1_S1__param_16
)
{
	.reg .pred 	%p<49>;
	.reg .b32 	%r<174>;
	.reg .b32 	%f<257>;
	.reg .b64 	%rd<95>;

	ld.param.u32 	%r66, [_Z21ant16_o2_wtsback_kerniiiiiPKfS0_S0_S0_S0_S0_S0_S0_PfS1_S1_S1__param_0];
	ld.param.u32 	%r67, [_Z21ant16_o2_wtsback_kerniiiiiPKfS0_S0_S0_S0_S0_S0_S0_PfS1_S1_S1__param_1];
	ld.param.u32 	%r68, [_Z21ant16_o2_wtsback_kerniiiiiPKfS0_S0_S0_S0_S0_S0_S0_PfS1_S1_S1__param_2];
	ld.param.u32 	%r69, [_Z21ant16_o2_wtsback_kerniiiiiPKfS0_S0_S0_S0_S0_S0_S0_PfS1_S1_S1__param_3];
	ld.param.u32 	%r70, [_Z21ant16_o2_wtsback_kerniiiiiPKfS0_S0_S0_S0_S0_S0_S0_PfS1_S1_S1__param_4];
	ld.param.u64 	%rd23, [_Z21ant16_o2_wtsback_kerniiiiiPKfS0_S0_S0_S0_S0_S0_S0_PfS1_S1_S1__param_7];
	ld.param.u64 	%rd24, [_Z21ant16_o2_wtsback_kerniiiiiPKfS0_S0_S0_S0_S0_S0_S0_PfS1_S1_S1__param_8];
	ld.param.u64 	%rd15, [_Z21ant16_o2_wtsback_kerniiiiiPKfS0_S0_S0_S0_S0_S0_S0_PfS1_S1_S1__param_9];
	ld.param.u64 	%rd16, [_Z21ant16_o2_wtsback_kerniiiiiPKfS0_S0_S0_S0_S0_S0_S0_PfS1_S1_S1__param_10];
	ld.param.u64 	%rd17, [_Z21ant16_o2_wtsback_kerniiiiiPKfS0_S0_S0_S0_S0_S0_S0_PfS1_S1_S1__param_11];
	ld.param.u64 	%rd18, [_Z21ant16_o2_wtsback_kerniiiiiPKfS0_S0_S0_S0_S0_S0_S0_PfS1_S1_S1__param_12];
	ld.param.u64 	%rd19, [_Z21ant16_o2_wtsback_kerniiiiiPKfS0_S0_S0_S0_S0_S0_S0_PfS1_S1_S1__param_13];
	ld.param.u64 	%rd20, [_Z21ant16_o2_wtsback_kerniiiiiPKfS0_S0_S0_S0_S0_S0_S0_PfS1_S1_S1__param_14];
	ld.param.u64 	%rd21, [_Z21ant16_o2_wtsback_kerniiiiiPKfS0_S0_S0_S0_S0_S0_S0_PfS1_S1_S1__param_15];
	ld.param.u64 	%rd22, [_Z21ant16_o2_wtsback_kerniiiiiPKfS0_S0_S0_S0_S0_S0_S0_PfS1_S1_S1__param_16];
	cvta.to.global.u64 	%rd1, %rd24;
	cvta.to.global.u64 	%rd2, %rd23;
	mov.u32 	%r168, %ctaid.x;
	setp.ge.s32 	%p1, %r168, %r70;
	@%p1 bra 	$L__BB15_11;
	mov.u32 	%r2, %ctaid.y;
	mov.u32 	%r3, %tid.x;
	mov.u32 	%r4, %tid.y;
	mov.u32 	%r5, %ntid.x;
	mov.u32 	%r6, %ntid.y;
	mov.u32 	%r7, %nctaid.y;
	mov.u32 	%r8, %nctaid.x;
	cvta.to.global.u64 	%rd3, %rd19;
	cvta.to.global.u64 	%rd4, %rd15;
	mov.u32 	%r159, %r168;
$L__BB15_2:
	setp.ge.u32 	%p2, %r2, %r70;
	@%p2 bra 	$L__BB15_10;
	mov.u32 	%r160, %r2;
$L__BB15_4:
	setp.ge.s32 	%p3, %r3, %r66;
	mov.f32 	%f250, 0f00000000;
	@%p3 bra 	$L__BB15_7;
	mov.f32 	%f250, 0f00000000;
	mov.u32 	%r161, %r3;
$L__BB15_6:
	mad.lo.s32 	%r71, %r161, %r67, %r4;
	mul.wide.u32 	%rd25, %r71, 4;
	add.s64 	%rd26, %rd4, %rd25;
	ld.global.f32 	%f19, [%rd26];
	mul.lo.s32 	%r72, %r161, %r70;
	add.s32 	%r73, %r72, %r159;
	mul.lo.s32 	%r74, %r73, 9;
	mul.wide.s32 	%rd27, %r74, 4;
	add.s64 	%rd28, %rd2, %rd27;
	ld.global.f32 	%f20, [%rd28];
	mul.f32 	%f21, %f19, %f20;
	add.s32 	%r75, %r72, %r160;
	mul.lo.s32 	%r76, %r75, 9;
	mul.wide.s32 	%rd29, %r76, 4;
	add.s64 	%rd30, %rd1, %rd29;
	ld.global.f32 	%f22, [%rd30];
	ld.global.f32 	%f23, [%rd28+4];
	mul.f32 	%f24, %f19, %f23;
	ld.global.f32 	%f25, [%rd30+4];
	mul.f32 	%f26, %f24, %f25;
	fma.rn.f32 	%f27, %f21, %f22, %f26;
	ld.global.f32 	%f28, [%rd28+8];
	mul.f32 	%f29, %f19, %f28;
	ld.global.f32 	%f30, [%rd30+8];
	fma.rn.f32 	%f31, %f29, %f30, %f27;
	ld.global.f32 	%f32, [%rd28+12];
	mul.f32 	%f33, %f19, %f32;
	ld.global.f32 	%f34, [%rd30+12];
	fma.rn.f32 	%f35, %f33, %f34, %f31;
	ld.global.f32 	%f36, [%rd28+16];
	mul.f32 	%f37, %f19, %f36;
	ld.global.f32 	%f38, [%rd30+16];
	fma.rn.f32 	%f39, %f37, %f38, %f35;
	ld.global.f32 	%f40, [%rd28+20];
	mul.f32 	%f41, %f19, %f40;
	ld.global.f32 	%f42, [%rd30+20];
	fma.rn.f32 	%f43, %f41, %f42, %f39;
	ld.global.f32 	%f44, [%rd28+24];
	mul.f32 	%f45, %f19, %f44;
	ld.global.f32 	%f46, [%rd30+24];
	fma.rn.f32 	%f47, %f45, %f46, %f43;
	ld.global.f32 	%f48, [%rd28+28];
	mul.f32 	%f49, %f19, %f48;
	ld.global.f32 	%f50, [%rd30+28];
	fma.rn.f32 	%f51, %f49, %f50, %f47;
	ld.global.f32 	%f52, [%rd28+32];
	mul.f32 	%f53, %f19, %f52;
	ld.global.f32 	%f54, [%rd30+32];
	fma.rn.f32 	%f55, %f53, %f54, %f51;
	add.f32 	%f250, %f250, %f55;
	add.s32 	%r161, %r161, %r5;
	setp.lt.s32 	%p4, %r161, %r66;
	@%p4 bra 	$L__BB15_6;
$L__BB15_7:
	setp.ne.s32 	%p5, %r3, 0;
	mov.b32 	%r77, %f250;
	shfl.sync.down.b32	%r78|%p6, %r77, 16, 31, -1;
	mov.b32 	%f56, %r78;
	add.f32 	%f57, %f250, %f56;
	mov.b32 	%r79, %f57;
	shfl.sync.down.b32	%r80|%p7, %r79, 8, 31, -1;
	mov.b32 	%f58, %r80;
	add.f32 	%f59, %f57, %f58;
	mov.b32 	%r81, %f59;
	shfl.sync.down.b32	%r82|%p8, %r81, 4, 31, -1;
	mov.b32 	%f60, %r82;
	add.f32 	%f61, %f59, %f60;
	mov.b32 	%r83, %f61;
	shfl.sync.down.b32	%r84|%p9, %r83, 2, 31, -1;
	mov.b32 	%f62, %r84;
	add.f32 	%f63, %f61, %f62;
	mov.b32 	%r85, %f63;
	shfl.sync.down.b32	%r86|%p10, %r85, 1, 31, -1;
	mov.b32 	%f64, %r86;
	add.f32 	%f4, %f63, %f64;
	@%p5 bra 	$L__BB15_9;
	mad.lo.s32 	%r87, %r160, %r6, %r4;
	mad.lo.s32 	%r88, %r87, %r70, %r159;
	mul.wide.u32 	%rd31, %r88, 4;
	add.s64 	%rd32, %rd3, %rd31;
	st.global.f32 	[%rd32], %f4;
$L__BB15_9:
	add.s32 	%r160, %r160, %r7;
	setp.lt.s32 	%p11, %r160, %r70;
	@%p11 bra 	$L__BB15_4;
$L__BB15_10:
	add.s32 	%r159, %r159, %r8;
	setp.lt.s32 	%p12, %r159, %r70;
	@%p12 bra 	$L__BB15_2;
$L__BB15_11:
	setp.ge.s32 	%p13, %r168, %r68;
	@%p13 bra 	$L__BB15_22;
	ld.param.u64 	%rd93, [_Z21ant16_o2_wtsback_kerniiiiiPKfS0_S0_S0_S0_S0_S0_S0_PfS1_S1_S1__param_5];
	cvta.to.global.u64 	%rd5, %rd16;
	mov.u32 	%r9, %ctaid.y;
	mov.u32 	%r10, %tid.x;
	mov.u32 	%r11, %tid.y;
	mov.u32 	%r12, %ntid.x;
	mov.u32 	%r13, %ntid.y;
	mov.u32 	%r14, %nctaid.y;
	mov.u32 	%r15, %nctaid.x;
	cvta.to.global.u64 	%rd6, %rd20;
	cvta.to.global.u64 	%rd7, %rd93;
	mov.u32 	%r162, %r168;
$L__BB15_13:
	setp.ge.s32 	%p14, %r9, %r70;
	@%p14 bra 	$L__BB15_21;
	mov.u32 	%r163, %r9;
$L__BB15_15:
	setp.ge.s32 	%p15, %r10, %r66;
	mov.f32 	%f252, 0f00000000;
	@%p15 bra 	$L__BB15_18;
	mov.f32 	%f252, 0f00000000;
	mov.u32 	%r164, %r10;
$L__BB15_17:
	mad.lo.s32 	%r89, %r164, %r67, %r11;
	mul.lo.s32 	%r90, %r89, 9;
	mul.wide.u32 	%rd33, %r90, 4;
	add.s64 	%rd34, %rd5, %rd33;
	ld.global.f32 	%f67, [%rd34];
	mad.lo.s32 	%r91, %r164, %r68, %r162;
	mul.wide.s32 	%rd35, %r91, 4;
	add.s64 	%rd36, %rd7, %rd35;
	ld.global.f32 	%f68, [%rd36];
	mul.f32 	%f69, %f67, %f68;
	mad.lo.s32 	%r92, %r164, %r70, %r163;
	mul.lo.s32 	%r93, %r92, 9;
	mul.wide.s32 	%rd37, %r93, 4;
	add.s64 	%rd38, %rd1, %rd37;
	ld.global.f32 	%f70, [%rd38];
	add.s32 	%r94, %r90, 1;
	mul.wide.u32 	%rd39, %r94, 4;
	add.s64 	%rd40, %rd5, %rd39;
	ld.global.f32 	%f71, [%rd40];
	mul.f32 	%f72, %f71, %f68;
	ld.global.f32 	%f73, [%rd38+4];
	mul.f32 	%f74, %f72, %f73;
	fma.rn.f32 	%f75, %f69, %f70, %f74;
	add.s32 	%r95, %r90, 2;
	mul.wide.u32 	%rd41, %r95, 4;
	add.s64 	%rd42, %rd5, %rd41;
	ld.global.f32 	%f76, [%rd42];
	mul.f32 	%f77, %f76, %f68;
	ld.global.f32 	%f78, [%rd38+8];
	fma.rn.f32 	%f79, %f77, %f78, %f75;
	add.s32 	%r96, %r90, 3;
	mul.wide.u32 	%rd43, %r96, 4;
	add.s64 	%rd44, %rd5, %rd43;
	ld.global.f32 	%f80, [%rd44];
	mul.f32 	%f81, %f80, %f68;
	ld.global.f32 	%f82, [%rd38+12];
	fma.rn.f32 	%f83, %f81, %f82, %f79;
	add.s32 	%r97, %r90, 4;
	mul.wide.u32 	%rd45, %r97, 4;
	add.s64 	%rd46, %rd5, %rd45;
	ld.global.f32 	%f84, [%rd46];
	mul.f32 	%f85, %f84, %f68;
	ld.global.f32 	%f86, [%rd38+16];
	fma.rn.f32 	%f87, %f85, %f86, %f83;
	add.s32 	%r98, %r90, 5;
	mul.wide.u32 	%rd47, %r98, 4;
	add.s64 	%rd48, %rd5, %rd47;
	ld.global.f32 	%f88, [%rd48];
	mul.f32 	%f89, %f88, %f68;
	ld.global.f32 	%f90, [%rd38+20];
	fma.rn.f32 	%f91, %f89, %f90, %f87;
	add.s32 	%r99, %r90, 6;
	mul.wide.u32 	%rd49, %r99, 4;
	add.s64 	%rd50, %rd5, %rd49;
	ld.global.f32 	%f92, [%rd50];
	mul.f32 	%f93, %f92, %f68;
	ld.global.f32 	%f94, [%rd38+24];
	fma.rn.f32 	%f95, %f93, %f94, %f91;
	add.s32 	%r100, %r90, 7;
	mul.wide.u32 	%rd51, %r100, 4;
	add.s64 	%rd52, %rd5, %rd51;
	ld.global.f32 	%f96, [%rd52];
	mul.f32 	%f97, %f96, %f68;
	ld.global.f32 	%f98, [%rd38+28];
	fma.rn.f32 	%f99, %f97, %f98, %f95;
	add.s32 	%r101, %r90, 8;
	mul.wide.u32 	%rd53, %r101, 4;
	add.s64 	%rd54, %rd5, %rd53;
	ld.global.f32 	%f100, [%rd54];
	mul.f32 	%f101, %f100, %f68;
	ld.global.f32 	%f102, [%rd38+32];
	fma.rn.f32 	%f103, %f101, %f102, %f99;
	add.f32 	%f252, %f252, %f103;
	add.s32 	%r164, %r164, %r12;
	setp.lt.s32 	%p16, %r164, %r66;
	@%p16 bra 	$L__BB15_17;
$L__BB15_18:
	setp.ne.s32 	%p17, %r10, 0;
	mov.b32 	%r102, %f252;
	shfl.sync.down.b32	%r103|%p18, %r102, 16, 31, -1;
	mov.b32 	%f104, %r103;
	add.f32 	%f105, %f252, %f104;
	mov.b32 	%r104, %f105;
	shfl.sync.down.b32	%r105|%p19, %r104, 8, 31, -1;
	mov.b32 	%f106, %r105;
	add.f32 	%f107, %f105, %f106;
	mov.b32 	%r106, %f107;
	shfl.sync.down.b32	%r107|%p20, %r106, 4, 31, -1;
	mov.b32 	%f108, %r107;
	add.f32 	%f109, %f107, %f108;
	mov.b32 	%r108, %f109;
	shfl.sync.down.b32	%r109|%p21, %r108, 2, 31, -1;
	mov.b32 	%f110, %r109;
	add.f32 	%f111, %f109, %f110;
	mov.b32 	%r110, %f111;
	shfl.sync.down.b32	%r111|%p22, %r110, 1, 31, -1;
	mov.b32 	%f112, %r111;
	add.f32 	%f8, %f111, %f112;
	@%p17 bra 	$L__BB15_20;
	mad.lo.s32 	%r112, %r163, %r13, %r11;
	mad.lo.s32 	%r113, %r112, %r68, %r162;
	mul.wide.u32 	%rd55, %r113, 4;
	add.s64 	%rd56, %rd6, %rd55;
	st.global.f32 	[%rd56], %f8;
$L__BB15_20:
	add.s32 	%r163, %r163, %r14;
	setp.lt.s32 	%p23, %r163, %r70;
	@%p23 bra 	$L__BB15_15;
$L__BB15_21:
	add.s32 	%r162, %r162, %r15;
	setp.lt.s32 	%p24, %r162, %r68;
	@%p24 bra 	$L__BB15_13;
$L__BB15_22:
	setp.ge.s32 	%p25, %r168, %r69;
	@%p25 bra 	$L__BB15_33;
	ld.param.u64 	%rd94, [_Z21ant16_o2_wtsback_kerniiiiiPKfS0_S0_S0_S0_S0_S0_S0_PfS1_S1_S1__param_6];
	cvta.to.global.u64 	%rd8, %rd17;
	mov.u32 	%r22, %ctaid.y;
	mov.u32 	%r23, %tid.x;
	mov.u32 	%r24, %tid.y;
	mov.u32 	%r25, %ntid.x;
	mov.u32 	%r26, %ntid.y;
	mov.u32 	%r27, %nctaid.y;
	mov.u32 	%r28, %nctaid.x;
	cvta.to.global.u64 	%rd9, %rd21;
	cvta.to.global.u64 	%rd10, %rd94;
	mov.u32 	%r165, %r168;
$L__BB15_24:
	setp.ge.s32 	%p26, %r22, %r70;
	@%p26 bra 	$L__BB15_32;
	mov.u32 	%r166, %r22;
$L__BB15_26:
	setp.ge.s32 	%p27, %r23, %r66;
	mov.f32 	%f254, 0f00000000;
	@%p27 bra 	$L__BB15_29;
	mov.f32 	%f254, 0f00000000;
	mov.u32 	%r167, %r23;
$L__BB15_28:
	mad.lo.s32 	%r114, %r167, %r67, %r24;
	mul.lo.s32 	%r115, %r114, 3;
	mul.wide.u32 	%rd57, %r115, 4;
	add.s64 	%rd58, %rd8, %rd57;
	ld.global.f32 	%f115, [%rd58];
	mad.lo.s32 	%r116, %r167, %r69, %r165;
	mul.lo.s32 	%r117, %r116, 3;
	mul.wide.s32 	%rd59, %r117, 4;
	add.s64 	%rd60, %rd10, %rd59;
	ld.global.f32 	%f116, [%rd60];
	mul.f32 	%f117, %f115, %f116;
	mad.lo.s32 	%r118, %r167, %r70, %r166;
	mul.lo.s32 	%r119, %r118, 9;
	mul.wide.s32 	%rd61, %r119, 4;
	add.s64 	%rd62, %rd1, %rd61;
	ld.global.f32 	%f118, [%rd62];
	ld.global.f32 	%f119, [%rd60+4];
	mul.f32 	%f120, %f115, %f119;
	ld.global.f32 	%f121, [%rd62+4];
	mul.f32 	%f122, %f120, %f121;
	fma.rn.f32 	%f123, %f117, %f118, %f122;
	ld.global.f32 	%f124, [%rd60+8];
	mul.f32 	%f125, %f115, %f124;
	ld.global.f32 	%f126, [%rd62+8];
	fma.rn.f32 	%f127, %f125, %f126, %f123;
	add.s32 	%r120, %r115, 1;
	mul.wide.u32 	%rd63, %r120, 4;
	add.s64 	%rd64, %rd8, %rd63;
	ld.global.f32 	%f128, [%rd64];
	mul.f32 	%f129, %f128, %f116;
	ld.global.f32 	%f130, [%rd62+12];
	fma.rn.f32 	%f131, %f129, %f130, %f127;
	mul.f32 	%f132, %f128, %f119;
	ld.global.f32 	%f133, [%rd62+16];
	fma.rn.f32 	%f134, %f132, %f133, %f131;
	mul.f32 	%f135, %f128, %f124;
	ld.global.f32 	%f136, [%rd62+20];
	fma.rn.f32 	%f137, %f135, %f136, %f134;
	add.s32 	%r121, %r115, 2;
	mul.wide.u32 	%rd65, %r121, 4;
	add.s64 	%rd66, %rd8, %rd65;
	ld.global.f32 	%f138, [%rd66];
	mul.f32 	%f139, %f138, %f116;
	ld.global.f32 	%f140, [%rd62+24];
	fma.rn.f32 	%f141, %f139, %f140, %f137;
	mul.f32 	%f142, %f138, %f119;
	ld.global.f32 	%f143, [%rd62+28];
	fma.rn.f32 	%f144, %f142, %f143, %f141;
	mul.f32 	%f145, %f138, %f124;
	ld.global.f32 	%f146, [%rd62+32];
	fma.rn.f32 	%f147, %f145, %f146, %f144;
	add.f32 	%f254, %f254, %f147;
	add.s32 	%r167, %r167, %r25;
	setp.lt.s32 	%p28, %r167, %r66;
	@%p28 bra 	$L__BB15_28;
$L__BB15_29:
	setp.ne.s32 	%p29, %r23, 0;
	mov.b32 	%r122, %f254;
	shfl.sync.down.b32	%r123|%p30, %r122, 16, 31, -1;
	mov.b32 	%f148, %r123;
	add.f32 	%f149, %f254, %f148;
	mov.b32 	%r124, %f149;
	shfl.sync.down.b32	%r125|%p31, %r124, 8, 31, -1;
	mov.b32 	%f150, %r125;
	add.f32 	%f151, %f149, %f150;
	mov.b32 	%r126, %f151;
	shfl.sync.down.b32	%r127|%p32, %r126, 4, 31, -1;
	mov.b32 	%f152, %r127;
	add.f32 	%f153, %f151, %f152;
	mov.b32 	%r128, %f153;
	shfl.sync.down.b32	%r129|%p33, %r128, 2, 31, -1;
	mov.b32 	%f154, %r129;
	add.f32 	%f155, %f153, %f154;
	mov.b32 	%r130, %f155;
	shfl.sync.down.b32	%r131|%p34, %r130, 1, 31, -1;
	mov.b32 	%f156, %r131;
	add.f32 	%f12, %f155, %f156;
	@%p29 bra 	$L__BB15_31;
	mad.lo.s32 	%r132, %r166, %r26, %r24;
	mad.lo.s32 	%r133, %r132, %r69, %r165;
	mul.wide.u32 	%rd67, %r133, 4;
	add.s64 	%rd68, %rd9, %rd67;
	st.global.f32 	[%rd68], %f12;
$L__BB15_31:
	add.s32 	%r166, %r166, %r27;
	setp.lt.s32 	%p35, %r166, %r70;
	@%p35 bra 	$L__BB15_26;
$L__BB15_32:
	add.s32 	%r165, %r165, %r28;
	setp.lt.s32 	%p36, %r165, %r69;
	@%p36 bra 	$L__BB15_24;
$L__BB15_33:
	setp.ge.s32 	%p37, %r168, %r70;
	@%p37 bra 	$L__BB15_44;
	cvta.to.global.u64 	%rd11, %rd18;
	mov.u32 	%r35, %ctaid.y;
	mov.u32 	%r36, %tid.x;
	mov.u32 	%r37, %tid.y;
	mov.u32 	%r38, %ntid.x;
	mov.u32 	%r39, %ntid.y;
	mov.u32 	%r40, %nctaid.y;
	mov.u32 	%r41, %nctaid.x;
	mul.lo.s32 	%r42, %r36, %r70;
	mul.lo.s32 	%r134, %r38, %r70;
	mul.lo.s32 	%r43, %r134, 9;
	mad.lo.s32 	%r135, %r36, %r67, %r37;
	mad.lo.s32 	%r44, %r135, 9, 4;
	mul.lo.s32 	%r136, %r38, %r67;
	mul.lo.s32 	%r45, %r136, 9;
	cvta.to.global.u64 	%rd12, %rd22;
$L__BB15_35:
	setp.ge.u32 	%p38, %r35, %r70;
	@%p38 bra 	$L__BB15_43;
	mov.u32 	%r169, %r35;
$L__BB15_37:
	setp.ge.s32 	%p39, %r36, %r66;
	mov.f32 	%f256, 0f00000000;
	@%p39 bra 	$L__BB15_40;
	add.s32 	%r137, %r42, %r168;
	mul.lo.s32 	%r171, %r137, 9;
	add.s32 	%r138, %r42, %r169;
	mul.lo.s32 	%r172, %r138, 9;
	mov.f32 	%f256, 0f00000000;
	mov.u32 	%r170, %r44;
	mov.u32 	%r173, %r36;
$L__BB15_39:
	add.s32 	%r139, %r170, -4;
	mul.wide.u32 	%rd69, %r139, 4;
	add.s64 	%rd70, %rd11, %rd69;
	ld.global.f32 	%f159, [%rd70];
	mul.wide.s32 	%rd71, %r171, 4;
	add.s64 	%rd72, %rd2, %rd71;
	ld.global.f32 	%f160, [%rd72];
	mul.f32 	%f161, %f159, %f160;
	mul.wide.s32 	%rd73, %r172, 4;
	add.s64 	%rd74, %rd1, %rd73;
	ld.global.f32 	%f162, [%rd74];
	add.s32 	%r140, %r170, -3;
	mul.wide.u32 	%rd75, %r140, 4;
	add.s64 	%rd76, %rd11, %rd75;
	ld.global.f32 	%f163, [%rd76];
	ld.global.f32 	%f164, [%rd72+4];
	mul.f32 	%f165, %f163, %f164;
	mul.f32 	%f166, %f165, %f162;
	fma.rn.f32 	%f167, %f161, %f162, %f166;
	add.s32 	%r141, %r170, -2;
	mul.wide.u32 	%rd77, %r141, 4;
	add.s64 	%rd78, %rd11, %rd77;
	ld.global.f32 	%f168, [%rd78];
	ld.global.f32 	%f169, [%rd72+8];
	mul.f32 	%f170, %f168, %f169;
	fma.rn.f32 	%f171, %f170, %f162, %f167;
	ld.global.f32 	%f172, [%rd72+12];
	mul.f32 	%f173, %f159, %f172;
	ld.global.f32 	%f174, [%rd74+4];
	fma.rn.f32 	%f175, %f173, %f174, %f171;
	ld.global.f32 	%f176, [%rd72+16];
	mul.f32 	%f177, %f163, %f176;
	fma.rn.f32 	%f178, %f177, %f174, %f175;
	ld.global.f32 	%f179, [%rd72+20];
	mul.f32 	%f180, %f168, %f179;
	fma.rn.f32 	%f181, %f180, %f174, %f178;
	ld.global.f32 	%f182, [%rd72+24];
	mul.f32 	%f183, %f159, %f182;
	ld.global.f32 	%f184, [%rd74+8];
	fma.rn.f32 	%f185, %f183, %f184, %f181;
	ld.global.f32 	%f186, [%rd72+28];
	mul.f32 	%f187, %f163, %f186;
	fma.rn.f32 	%f188, %f187, %f184, %f185;
	ld.global.f32 	%f189, [%rd72+32];
	mul.f32 	%f190, %f168, %f189;
	fma.rn.f32 	%f191, %f190, %f184, %f188;
	add.s32 	%r142, %r170, -1;
	mul.wide.u32 	%rd79, %r142, 4;
	add.s64 	%rd80, %rd11, %rd79;
	ld.global.f32 	%f192, [%rd80];
	mul.f32 	%f193, %f192, %f160;
	ld.global.f32 	%f194, [%rd74+12];
	fma.rn.f32 	%f195, %f193, %f194, %f191;
	add.s32 	%r143, %r170, 4;
	mul.wide.u32 	%rd81, %r170, 4;
	add.s64 	%rd82, %rd11, %rd81;
	ld.global.f32 	%f196, [%rd82];
	mul.f32 	%f197, %f196, %f164;
	fma.rn.f32 	%f198, %f197, %f194, %f195;
	add.s32 	%r144, %r170, 1;
	mul.wide.u32 	%rd83, %r144, 4;
	add.s64 	%rd84, %rd11, %rd83;
	ld.global.f32 	%f199, [%rd84];
	mul.f32 	%f200, %f199, %f169;
	fma.rn.f32 	%f201, %f200, %f194, %f198;
	mul.f32 	%f202, %f192, %f172;
	ld.global.f32 	%f203, [%rd74+16];
	fma.rn.f32 	%f204, %f202, %f203, %f201;
	mul.f32 	%f205, %f196, %f176;
	fma.rn.f32 	%f206, %f203, %f205, %f204;
	mul.f32 	%f207, %f199, %f179;
	fma.rn.f32 	%f208, %f207, %f203, %f206;
	mul.f32 	%f209, %f192, %f182;
	ld.global.f32 	%f210, [%rd74+20];
	fma.rn.f32 	%f211, %f209, %f210, %f208;
	mul.f32 	%f212, %f196, %f186;
	fma.rn.f32 	%f213, %f210, %f212, %f211;
	mul.f32 	%f214, %f199, %f189;
	fma.rn.f32 	%f215, %f214, %f210, %f213;
	add.s32 	%r145, %r170, 2;
	mul.wide.u32 	%rd85, %r145, 4;
	add.s64 	%rd86, %rd11, %rd85;
	ld.global.f32 	%f216, [%rd86];
	mul.f32 	%f217, %f216, %f160;
	ld.global.f32 	%f218, [%rd74+24];
	fma.rn.f32 	%f219, %f217, %f218, %f215;
	add.s32 	%r146, %r170, 3;
	mul.wide.u32 	%rd87, %r146, 4;
	add.s64 	%rd88, %rd11, %rd87;
	ld.global.f32 	%f220, [%rd88];
	mul.f32 	%f221, %f220, %f164;
	fma.rn.f32 	%f222, %f221, %f218, %f219;
	mul.wide.u32 	%rd89, %r143, 4;
	add.s64 	%rd90, %rd11, %rd89;
	ld.global.f32 	%f223, [%rd90];
	mul.f32 	%f224, %f223, %f169;
	fma.rn.f32 	%f225, %f224, %f218, %f222;
	mul.f32 	%f226, %f216, %f172;
	ld.global.f32 	%f227, [%rd74+28];
	fma.rn.f32 	%f228, %f226, %f227, %f225;
	mul.f32 	%f229, %f220, %f176;
	fma.rn.f32 	%f230, %f227, %f229, %f228;
	mul.f32 	%f231, %f223, %f179;
	fma.rn.f32 	%f232, %f231, %f227, %f230;
	mul.f32 	%f233, %f216, %f182;
	ld.global.f32 	%f234, [%rd74+32];
	fma.rn.f32 	%f235, %f233, %f234, %f232;
	mul.f32 	%f236, %f220, %f186;
	fma.rn.f32 	%f237, %f234, %f236, %f235;
	mul.f32 	%f238, %f223, %f189;
	fma.rn.f32 	%f239, %f238, %f234, %f237;
	add.f32 	%f256, %f256, %f239;
	add.s32 	%r173, %r173, %r38;
	add.s32 	%r172, %r172, %r43;
	add.s32 	%r171, %r171, %r43;
	add.s32 	%r170, %r170, %r45;
	setp.lt.s32 	%p40, %r173, %r66;
	@%p40 bra 	$L__BB15_39;
$L__BB15_40:
	setp.ne.s32 	%p41, %r36, 0;
	mov.b32 	%r147, %f256;
	shfl.sync.down.b32	%r148|%p42, %r147, 16, 31, -1;
	mov.b32 	%f240, %r148;
	add.f32 	%f241, %f256, %f240;
	mov.b32 	%r149, %f241;
	shfl.sync.down.b32	%r150|%p43, %r149, 8, 31, -1;
	mov.b32 	%f242, %r150;
	add.f32 	%f243, %f241, %f242;
	mov.b32 	%r151, %f243;
	shfl.sync.down.b32	%r152|%p44, %r151, 4, 31, -1;
	mov.b32 	%f244, %r152;
	add.f32 	%f245, %f243, %f244;
	mov.b32 	%r153, %f245;
	shfl.sync.down.b32	%r154|%p45, %r153, 2, 31, -1;
	mov.b32 	%f246, %r154;
	add.f32 	%f247, %f245, %f246;
	mov.b32 	%r155, %f247;
	shfl.sync.down.b32	%r156|%p46, %r155, 1, 31, -1;
	mov.b32 	%f248, %r156;
	add.f32 	%f16, %f247, %f248;
	@%p41 bra 	$L__BB15_42;
	mad.lo.s32 	%r157, %r169, %r39, %r37;
	mad.lo.s32 	%r158, %r157, %r70, %r168;
	mul.wide.u32 	%rd91, %r158, 4;
	add.s64 	%rd92, %rd12, %rd91;
	st.global.f32 	[%rd92], %f16;
$L__BB15_42:
	add.s32 	%r169, %r169, %r40;
	setp.lt.s32 	%p47, %r169, %r70;
	@%p47 bra 	$L__BB15_37;
$L__BB15_43:
	add.s32 	%r168, %r168, %r41;
	setp.lt.s32 	%p48, %r168, %r70;
	@%p48 bra 	$L__BB15_35;
$L__BB15_44:
	ret;

}
	// .globl	_Z13ant16_oc_kerniiiiiPKfS0_S0_S0_S0_S0_PfS1_
.visible .entry _Z13ant16_oc_kerniiiiiPKfS0_S0_S0_S0_S0_PfS1_(
	.param .u32 _Z13ant16_oc_kerniiiiiPKfS0_S0_S0_S0_S0_PfS1__param_0,
	.param .u32 _Z13ant16_oc_kerniiiiiPKfS0_S0_S0_S0_S0_PfS1__param_1,
	.param .u32 _Z13ant16_oc_kerniiiiiPKfS0_S0_S0_S0_S0_PfS1__param_2,
	.param .u32 _Z13ant16_oc_kerniiiiiPKfS0_S0_S0_S0_S0_PfS1__param_3,
	.param .u32 _Z13ant16_oc_kerniiiiiPKfS0_S0_S0_S0_S0_PfS1__param_4,
	.param .u64 .ptr .align 1 _Z13ant16_oc_kerniiiiiPKfS0_S0_S0_S0_S0_PfS1__param_5,
	.param .u64 .ptr .align 1 _Z13ant16_oc_kerniiiiiPKfS0_S0_S0_S0_S0_PfS1__param_6,
	.param .u64 .ptr .align 1 _Z13ant16_oc_kerniiiiiPKfS0_S0_S0_S0_S0_PfS1__param_7,
	.param .u64 .ptr .align 1 _Z13ant16_oc_kerniiiiiPKfS0_S0_S0_S0_S0_PfS1__param_8,
	.param .u64 .ptr .align 1 _Z13ant16_oc_kerniiiiiPKfS0_S0_S0_S0_S0_PfS1__param_9,
	.param .u64 .ptr .align 1 _Z13ant16_oc_kerniiiiiPKfS0_S0_S0_S0_S0_PfS1__param_10,
	.param .u64 .ptr .align 1 _Z13ant16_oc_kerniiiiiPKfS0_S0_S0_S0_S0_PfS1__param_11,
	.param .u64 .ptr .align 1 _Z13ant16_oc_kerniiiiiPKfS0_S0_S0_S0_S0_PfS1__param_12
)
{
	.reg .pred 	%p<77>;
	.reg .b32 	%r<204>;
	.reg .b32 	%f<265>;
	.reg .b64 	%rd<57>;

	ld.param.u32 	%r45, [_Z13ant16_oc_kerniiiiiPKfS0_S0_S0_S0_S0_PfS1__param_0];
	ld.param.u32 	%r41, [_Z13ant16_oc_kerniiiiiPKfS0_S0_S0_S0_S0_PfS1__param_1];
	ld.param.u32 	%r42, [_Z13ant16_oc_kerniiiiiPKfS0_S0_S0_S0_S0_PfS1__param_2];
	ld.param.u32 	%r43, [_Z13ant16_oc_kerniiiiiPKfS0_S0_S0_S0_S0_PfS1__param_3];
	ld.param.u32 	%r44, [_Z13ant16_oc_kerniiiiiPKfS0_S0_S0_S0_S0_PfS1__param_4];
	ld.param.u64 	%rd11, [_Z13ant16_oc_kerniiiiiPKfS0_S0_S0_S0_S0_PfS1__param_5];
	cvta.to.global.u64 	%rd1, %rd11;
	mul.lo.s32 	%r1, %r45, 12;
	mov.u32 	%r195, %ctaid.x;
	setp.ge.s32 	%p1, %r195, %r41;
	@%p1 bra 	$L__BB16_25;
	ld.param.u64 	%rd54, [_Z13ant16_oc_kerniiiiiPKfS0_S0_S0_S0_S0_PfS1__param_10];
	ld.param.u64 	%rd53, [_Z13ant16_oc_kerniiiiiPKfS0_S0_S0_S0_S0_PfS1__param_9];
	ld.param.u64 	%rd51, [_Z13ant16_oc_kerniiiiiPKfS0_S0_S0_S0_S0_PfS1__param_7];
	cvta.to.global.u64 	%rd2, %rd54;
	mov.u32 	%r46, s;
	add.s32 	%r3, %r46, %r1;
	mov.u32 	%r4, %tid.y;
	mov.u32 	%r5, %tid.x;
	mul.lo.s32 	%r6, %r43, %r4;
	mov.u32 	%r7, %ntid.x;
	mul.lo.s32 	%r8, %r43, %r42;
	mov.u32 	%r9, %ntid.y;
	mul.lo.s32 	%r10, %r7, 12;
	cvta.to.global.u64 	%rd3, %rd53;
	cvta.to.global.u64 	%rd4, %rd51;
$L__BB16_2:
	setp.ge.s32 	%p2, %r5, %r43;
	mad.lo.s32 	%r12, %r195, %r42, %r4;
	mul.lo.s32 	%r13, %r12, 3;
	add.s32 	%r14, %r13, 1;
	@%p2 bra 	$L__BB16_5;
	ld.param.u64 	%rd52, [_Z13ant16_oc_kerniiiiiPKfS0_S0_S0_S0_S0_PfS1__param_8];
	cvta.to.global.u64 	%rd12, %rd52;
	mul.wide.u32 	%rd13, %r13, 4;
	add.s64 	%rd14, %rd12, %rd13;
	ld.global.f32 	%f1, [%rd14];
	mul.wide.u32 	%rd15, %r14, 4;
	add.s64 	%rd16, %rd12, %rd15;
	ld.global.f32 	%f2, [%rd16];
	add.s32 	%r47, %r13, 2;
	mul.wide.u32 	%rd17, %r47, 4;
	add.s64 	%rd18, %rd12, %rd17;
	ld.global.f32 	%f3, [%rd18];
	mul.lo.s32 	%r15, %r195, %r43;
	mov.u32 	%r196, %r5;
$L__BB16_4:
	add.s32 	%r48, %r196, %r15;
	mul.lo.s32 	%r49, %r48, 3;
	mul.wide.s32 	%rd19, %r49, 4;
	add.s64 	%rd20, %rd1, %rd19;
	ld.global.f32 	%f61, [%rd20+8];
	mul.f32 	%f62, %f2, %f61;
	ld.global.f32 	%f63, [%rd20+4];
	mul.f32 	%f64, %f3, %f63;
	sub.f32 	%f65, %f62, %f64;
	add.s32 	%r50, %r196, %r6;
	mov.u32 	%r51, s;
	mad.lo.s32 	%r52, %r50, 12, %r51;
	st.shared.f32 	[%r52], %f65;
	ld.global.f32 	%f66, [%rd20];
	mul.f32 	%f67, %f3, %f66;
	mul.f32 	%f68, %f1, %f61;
	sub.f32 	%f69, %f67, %f68;
	st.shared.f32 	[%r52+4], %f69;
	mul.f32 	%f70, %f1, %f63;
	mul.f32 	%f71, %f2, %f66;
	sub.f32 	%f72, %f70, %f71;
	st.shared.f32 	[%r52+8], %f72;
	add.s32 	%r196, %r196, %r7;
	setp.lt.s32 	%p3, %r196, %r43;
	@%p3 bra 	$L__BB16_4;
$L__BB16_5:
	mul.lo.s32 	%r18, %r12, 9;
	mul.lo.s32 	%r53, %r12, 6;
	mad.lo.s32 	%r54, %r12, 3, %r53;
	add.s32 	%r55, %r54, 1;
	mul.wide.u32 	%rd21, %r55, 4;
	add.s64 	%rd22, %rd2, %rd21;
	ld.global.f32 	%f4, [%rd22];
	add.s32 	%r19, %r54, 2;
	@%p2 bra 	$L__BB16_8;
	mul.wide.u32 	%rd23, %r18, 4;
	add.s64 	%rd24, %rd2, %rd23;
	ld.global.f32 	%f5, [%rd24];
	mul.wide.u32 	%rd25, %r19, 4;
	add.s64 	%rd26, %rd2, %rd25;
	ld.global.f32 	%f6, [%rd26];
	add.s32 	%r56, %r19, 1;
	mul.wide.u32 	%rd27, %r56, 4;
	add.s64 	%rd28, %rd2, %rd27;
	ld.global.f32 	%f7, [%rd28];
	add.s32 	%r57, %r19, 2;
	mul.wide.u32 	%rd29, %r57, 4;
	add.s64 	%rd30, %rd2, %rd29;
	ld.global.f32 	%f8, [%rd30];
	add.s32 	%r58, %r19, 3;
	mul.wide.u32 	%rd31, %r58, 4;
	add.s64 	%rd32, %rd2, %rd31;
	ld.global.f32 	%f9, [%rd32];
	add.s32 	%r59, %r19, 4;
	mul.wide.u32 	%rd33, %r59, 4;
	add.s64 	%rd34, %rd2, %rd33;
	ld.global.f32 	%f10, [%rd34];
	add.s32 	%r60, %r19, 5;
	mul.wide.u32 	%rd35, %r60, 4;
	add.s64 	%rd36, %rd2, %rd35;
	ld.global.f32 	%f11, [%rd36];
	add.s32 	%r61, %r19, 6;
	mul.wide.u32 	%rd37, %r61, 4;
	add.s64 	%rd38, %rd2, %rd37;
	ld.global.f32 	%f12, [%rd38];
	mul.lo.s32 	%r20, %r195, %r43;
	mov.u32 	%r197, %r5;
$L__BB16_7:
	add.s32 	%r62, %r197, %r20;
	mul.lo.s32 	%r63, %r62, 3;
	mul.wide.s32 	%rd39, %r63, 4;
	add.s64 	%rd40, %rd1, %rd39;
	ld.global.f32 	%f73, [%rd40+8];
	mul.f32 	%f74, %f4, %f73;
	ld.global.f32 	%f75, [%rd40+4];
	mul.f32 	%f76, %f6, %f75;
	sub.f32 	%f77, %f74, %f76;
	add.s32 	%r64, %r197, %r6;
	mad.lo.s32 	%r65, %r64, 36, %r3;
	st.shared.f32 	[%r65], %f77;
	ld.global.f32 	%f78, [%rd40];
	mul.f32 	%f79, %f6, %f78;
	mul.f32 	%f80, %f5, %f73;
	sub.f32 	%f81, %f79, %f80;
	st.shared.f32 	[%r65+4], %f81;
	mul.f32 	%f82, %f5, %f75;
	mul.f32 	%f83, %f4, %f78;
	sub.f32 	%f84, %f82, %f83;
	st.shared.f32 	[%r65+8], %f84;
	mul.f32 	%f85, %f8, %f73;
	mul.f32 	%f86, %f9, %f75;
	sub.f32 	%f87, %f85, %f86;
	st.shared.f32 	[%r65+12], %f87;
	mul.f32 	%f88, %f9, %f78;
	mul.f32 	%f89, %f7, %f73;
	sub.f32 	%f90, %f88, %f89;
	st.shared.f32 	[%r65+16], %f90;
	mul.f32 	%f91, %f7, %f75;
	mul.f32 	%f92, %f8, %f78;
	sub.f32 	%f93, %f91, %f92;
	st.shared.f32 	[%r65+20], %f93;
	mul.f32 	%f94, %f11, %f73;
	mul.f32 	%f95, %f12, %f75;
	sub.f32 	%f96, %f94, %f95;
	st.shared.f32 	[%r65+24], %f96;
	mul.f32 	%f97, %f12, %f78;
	mul.f32 	%f98, %f10, %f73;
	sub.f32 	%f99, %f97, %f98;
	st.shared.f32 	[%r65+28], %f99;
	mul.f32 	%f100, %f10, %f75;
	mul.f32 	%f101, %f11, %f78;
	sub.f32 	%f102, %f100, %f101;
	st.shared.f32 	[%r65+32], %f102;
	add.s32 	%r197, %r197, %r7;
	setp.lt.s32 	%p5, %r197, %r43;
	@%p5 bra 	$L__BB16_7;
$L__BB16_8:
	setp.ge.s32 	%p6, %r4, %r43;
	bar.sync 	0;
	@%p6 bra 	$L__BB16_16;
	mul.lo.s32 	%r23, %r195, %r43;
	mov.u32 	%r198, %r4;
$L__BB16_10:
	setp.ge.s32 	%p7, %r5, %r8;
	mov.f32 	%f244, 0f00000000;
	mov.f32 	%f245, %f244;
	mov.f32 	%f246, %f244;
	@%p7 bra 	$L__BB16_13;
	mov.u32 	%r66, s;
	mad.lo.s32 	%r67, %r5, 12, %r66;
	add.s32 	%r200, %r67, 4;
	mad.lo.s32 	%r199, %r8, %r198, %r5;
	mov.f32 	%f246, 0f00000000;
	mov.u32 	%r201, %r5;
	mov.f32 	%f245, %f246;
	mov.f32 	%f244, %f246;
$L__BB16_12:
	mul.wide.s32 	%rd41, %r199, 4;
	add.s64 	%rd42, %rd4, %rd41;
	ld.global.f32 	%f105, [%rd42];
	ld.shared.f32 	%f106, [%r200+-4];
	fma.rn.f32 	%f244, %f105, %f106, %f244;
	ld.shared.f32 	%f107, [%r200];
	fma.rn.f32 	%f245, %f105, %f107, %f245;
	ld.shared.f32 	%f108, [%r200+4];
	fma.rn.f32 	%f246, %f105, %f108, %f246;
	add.s32 	%r201, %r201, %r7;
	add.s32 	%r200, %r200, %r10;
	add.s32 	%r199, %r199, %r7;
	setp.lt.s32 	%p8, %r201, %r8;
	@%p8 bra 	$L__BB16_12;
$L__BB16_13:
	setp.ne.s32 	%p9, %r5, 0;
	mov.b32 	%r68, %f244;
	shfl.sync.down.b32	%r69|%p10, %r68, 16, 31, -1;
	mov.b32 	%f109, %r69;
	add.f32 	%f110, %f244, %f109;
	mov.b32 	%r70, %f245;
	shfl.sync.down.b32	%r71|%p11, %r70, 16, 31, -1;
	mov.b32 	%f111, %r71;
	add.f32 	%f112, %f245, %f111;
	mov.b32 	%r72, %f246;
	shfl.sync.down.b32	%r73|%p12, %r72, 16, 31, -1;
	mov.b32 	%f113, %r73;
	add.f32 	%f114, %f246, %f113;
	mov.b32 	%r74, %f110;
	shfl.sync.down.b32	%r75|%p13, %r74, 8, 31, -1;
	mov.b32 	%f115, %r75;
	add.f32 	%f116, %f110, %f115;
	mov.b32 	%r76, %f112;
	shfl.sync.down.b32	%r77|%p14, %r76, 8, 31, -1;
	mov.b32 	%f117, %r77;
	add.f32 	%f118, %f112, %f117;
	mov.b32 	%r78, %f114;
	shfl.sync.down.b32	%r79|%p15, %r78, 8, 31, -1;
	mov.b32 	%f119, %r79;
	add.f32 	%f120, %f114, %f119;
	mov.b32 	%r80, %f116;
	shfl.sync.down.b32	%r81|%p16, %r80, 4, 31, -1;
	mov.b32 	%f121, %r81;
	add.f32 	%f122, %f116, %f121;
	mov.b32 	%r82, %f118;
	shfl.sync.down.b32	%r83|%p17, %r82, 4, 31, -1;
	mov.b32 	%f123, %r83;
	add.f32 	%f124, %f118, %f123;
	mov.b32 	%r84, %f120;
	shfl.sync.down.b32	%r85|%p18, %r84, 4, 31, -1;
	mov.b32 	%f125, %r85;
	add.f32 	%f126, %f120, %f125;
	mov.b32 	%r86, %f122;
	shfl.sync.down.b32	%r87|%p19, %r86, 2, 31, -1;
	mov.b32 	%f127, %r87;
	add.f32 	%f128, %f122, %f127;
	mov.b32 	%r88, %f124;
	shfl.sync.down.b32	%r89|%p20, %r88, 2, 31, -1;
	mov.b32 	%f129, %r89;
	add.f32 	%f130, %f124, %f129;
	mov.b32 	%r90, %f126;
	shfl.sync.down.b32	%r91|%p21, %r90, 2, 31, -1;
	mov.b32 	%f131, %r91;
	add.f32 	%f132, %f126, %f131;
	mov.b32 	%r92, %f128;
	shfl.sync.down.b32	%r93|%p22, %r92, 1, 31, -1;
	mov.b32 	%f133, %r93;
	add.f32 	%f22, %f128, %f133;
	mov.b32 	%r94, %f130;
	shfl.sync.down.b32	%r95|%p23, %r94, 1, 31, -1;
	mov.b32 	%f134, %r95;
	add.f32 	%f23, %f130, %f134;
	mov.b32 	%r96, %f132;
	shfl.sync.down.b32	%r97|%p24, %r96, 1, 31, -1;
	mov.b32 	%f135, %r97;
	add.f32 	%f24, %f132, %f135;
	@%p9 bra 	$L__BB16_15;
	ld.param.u64 	%rd55, [_Z13ant16_oc_kerniiiiiPKfS0_S0_S0_S0_S0_PfS1__param_11];
	add.f32 	%f136, %f24, 0f00000000;
	add.f32 	%f137, %f23, 0f00000000;
	add.f32 	%f138, %f22, 0f00000000;
	add.s32 	%r98, %r198, %r23;
	mul.lo.s32 	%r99, %r98, 3;
	cvta.to.global.u64 	%rd43, %rd55;
	mul.wide.s32 	%rd44, %r99, 4;
	add.s64 	%rd45, %rd43, %rd44;
	st.global.f32 	[%rd45], %f138;
	st.global.f32 	[%rd45+4], %f137;
	st.global.f32 	[%rd45+8], %f136;
$L__BB16_15:
	add.s32 	%r198, %r198, %r9;
	setp.lt.s32 	%p25, %r198, %r43;
	@%p25 bra 	$L__BB16_10;
$L__BB16_16:
	setp.ge.s32 	%p26, %r4, %r44;
	@%p26 bra 	$L__BB16_24;
	mul.lo.s32 	%r24, %r195, %r44;
	mov.u32 	%r202, %r4;
$L__BB16_18:
	setp.ge.s32 	%p27, %r5, %r8;
	mov.f32 	%f256, 0f00000000;
	mov.f32 	%f257, %f256;
	mov.f32 	%f258, %f256;
	mov.f32 	%f259, %f256;
	mov.f32 	%f260, %f256;
	mov.f32 	%f261, %f256;
	mov.f32 	%f262, %f256;
	mov.f32 	%f263, %f256;
	mov.f32 	%f264, %f256;
	@%p27 bra 	$L__BB16_21;
	mul.lo.s32 	%r36, %r8, %r202;
	mov.f32 	%f264, 0f00000000;
	mov.u32 	%r203, %r5;
	mov.f32 	%f263, %f264;
	mov.f32 	%f262, %f264;
	mov.f32 	%f261, %f264;
	mov.f32 	%f260, %f264;
	mov.f32 	%f259, %f264;
	mov.f32 	%f258, %f264;
	mov.f32 	%f257, %f264;
	mov.f32 	%f256, %f264;
$L__BB16_20:
	add.s32 	%r100, %r203, %r36;
	mul.wide.s32 	%rd46, %r100, 4;
	add.s64 	%rd47, %rd3, %rd46;
	ld.global.f32 	%f141, [%rd47];
	mad.lo.s32 	%r101, %r203, 36, %r3;
	ld.shared.f32 	%f142, [%r101];
	fma.rn.f32 	%f256, %f141, %f142, %f256;
	ld.shared.f32 	%f143, [%r101+4];
	fma.rn.f32 	%f257, %f141, %f143, %f257;
	ld.shared.f32 	%f144, [%r101+8];
	fma.rn.f32 	%f258, %f141, %f144, %f258;
	ld.shared.f32 	%f145, [%r101+12];
	fma.rn.f32 	%f259, %f141, %f145, %f259;
	ld.shared.f32 	%f146, [%r101+16];
	fma.rn.f32 	%f260, %f141, %f146, %f260;
	ld.shared.f32 	%f147, [%r101+20];
	fma.rn.f32 	%f261, %f141, %f147, %f261;
	ld.shared.f32 	%f148, [%r101+24];
	fma.rn.f32 	%f262, %f141, %f148, %f262;
	ld.shared.f32 	%f149, [%r101+28];
	fma.rn.f32 	%f263, %f141, %f149, %f263;
	ld.shared.f32 	%f150, [%r101+32];
	fma.rn.f32 	%f264, %f141, %f150, %f264;
	add.s32 	%r203, %r203, %r7;
	setp.lt.s32 	%p28, %r203, %r8;
	@%p28 bra 	$L__BB16_20;
$L__BB16_21:
	setp.ne.s32 	%p29, %r5, 0;
	mov.b32 	%r102, %f256;
	shfl.sync.down.b32	%r103|%p30, %r102, 16, 31, -1;
	mov.b32 	%f151, %r103;
	add.f32 	%f152, %f256, %f151;
	mov.b32 	%r104, %f257;
	shfl.sync.down.b32	%r105|%p31, %r104, 16, 31, -1;
	mov.b32 	%f153, %r105;
	add.f32 	%f154, %f257, %f153;
	mov.b32 	%r106, %f258;
	shfl.sync.down.b32	%r107|%p32, %r106, 16, 31, -1;
	mov.b32 	%f155, %r107;
	add.f32 	%f156, %f258, %f155;
	mov.b32 	%r108, %f259;
	shfl.sync.down.b32	%r109|%p33, %r108, 16, 31, -1;
	mov.b32 	%f157, %r109;
	add.f32 	%f158, %f259, %f157;
	mov.b32 	%r110, %f260;
	shfl.sync.down.b32	%r111|%p34, %r110, 16, 31, -1;
	mov.b32 	%f159, %r111;
	add.f32 	%f160, %f260, %f159;
	mov.b32 	%r112, %f261;
	shfl.sync.down.b32	%r113|%p35, %r112, 16, 31, -1;
	mov.b32 	%f161, %r113;
	add.f32 	%f162, %f261, %f161;
	mov.b32 	%r114, %f262;
	shfl.sync.down.b32	%r115|%p36, %r114, 16, 31, -1;
	mov.b32 	%f163, %r115;
	add.f32 	%f164, %f262, %f163;
	mov.b32 	%r116, %f263;
	shfl.sync.down.b32	%r117|%p37, %r116, 16, 31, -1;
	mov.b32 	%f165, %r117;
	add.f32 	%f166, %f263, %f165;
	mov.b32 	%r118, %f264;
	shfl.sync.down.b32	%r119|%p38, %r118, 16, 31, -1;
	mov.b32 	%f167, %r119;
	add.f32 	%f168, %f264, %f167;
	mov.b32 	%r120, %f152;
	shfl.sync.down.b32	%r121|%p39, %r120, 8, 31, -1;
	mov.b32 	%f169, %r121;
	add.f32 	%f170, %f152, %f169;
	mov.b32 	%r122, %f154;
	shfl.sync.down.b32	%r123|%p40, %r122, 8, 31, -1;
	mov.b32 	%f171, %r123;
	add.f32 	%f172, %f154, %f171;
	mov.b32 	%r124, %f156;
	shfl.sync.down.b32	%r125|%p41, %r124, 8, 31, -1;
	mov.b32 	%f173, %r125;
	add.f32 	%f174, %f156, %f173;
	mov.b32 	%r126, %f158;
	shfl.sync.down.b32	%r127|%p42, %r126, 8, 31, -1;
	mov.b32 	%f175, %r127;
	add.f32 	%f176, %f158, %f175;
	mov.b32 	%r128, %f160;
	shfl.sync.down.b32	%r129|%p43, %r128, 8, 31, -1;
	mov.b32 	%f177, %r129;
	add.f32 	%f178, %f160, %f177;
	mov.b32 	%r130, %f162;
	shfl.sync.down.b32	%r131|%p44, %r130, 8, 31, -1;
	mov.b32 	%f179, %r131;
	add.f32 	%f180, %f162, %f179;
	mov.b32 	%r132, %f164;
	shfl.sync.down.b32	%r133|%p45, %r132, 8, 31, -1;
	mov.b32 	%f181, %r133;
	add.f32 	%f182, %f164, %f181;
	mov.b32 	%r134, %f166;
	shfl.sync.down.b32	%r135|%p46, %r134, 8, 31, -1;
	mov.b32 	%f183, %r135;
	add.f32 	%f184, %f166, %f183;
	mov.b32 	%r136, %f168;
	shfl.sync.down.b32	%r137|%p47, %r136, 8, 31, -1;
	mov.b32 	%f185, %r137;
	add.f32 	%f186, %f168, %f185;
	mov.b32 	%r138, %f170;
	shfl.sync.down.b32	%r139|%p48, %r138, 4, 31, -1;
	mov.b32 	%f187, %r139;
	add.f32 	%f188, %f170, %f187;
	mov.b32 	%r140, %f172;
	shfl.sync.down.b32	%r141|%p49, %r140, 4, 31, -1;
	mov.b32 	%f189, %r141;
	add.f32 	%f190, %f172, %f189;
	mov.b32 	%r142, %f174;
	shfl.sync.down.b32	%r143|%p50, %r142, 4, 31, -1;
	mov.b32 	%f191, %r143;
	add.f32 	%f192, %f174, %f191;
	mov.b32 	%r144, %f176;
	shfl.sync.down.b32	%r145|%p51, %r144, 4, 31, -1;
	mov.b32 	%f193, %r145;
	add.f32 	%f194, %f176, %f193;
	mov.b32 	%r146, %f178;
	shfl.sync.down.b32	%r147|%p52, %r146, 4, 31, -1;
	mov.b32 	%f195, %r147;
	add.f32 	%f196, %f178, %f195;
	mov.b32 	%r148, %f180;
	shfl.sync.down.b32	%r149|%p53, %r148, 4, 31, -1;
	mov.b32 	%f197, %r149;
	add.f32 	%f198, %f180, %f197;
	mov.b32 	%r150, %f182;
	shfl.sync.down.b32	%r151|%p54, %r150, 4, 31, -1;
	mov.b32 	%f199, %r151;
	add.f32 	%f200, %f182, %f199;
	mov.b32 	%r152, %f184;
	shfl.sync.down.b32	%r153|%p55, %r152, 4, 31, -1;
	mov.b32 	%f201, %r153;
	add.f32 	%f202, %f184, %f201;
	mov.b32 	%r154, %f186;
	shfl.sync.down.b32	%r155|%p56, %r154, 4, 31, -1;
	mov.b32 	%f203, %r155;
	add.f32 	%f204, %f186, %f203;
	mov.b32 	%r156, %f188;
	shfl.sync.down.b32	%r157|%p57, %r156, 2, 31, -1;
	mov.b32 	%f205, %r157;
	add.f32 	%f206, %f188, %f205;
	mov.b32 	%r158, %f190;
	shfl.sync.down.b32	%r159|%p58, %r158, 2, 31, -1;
	mov.b32 	%f207, %r159;
	add.f32 	%f208, %f190, %f207;
	mov.b32 	%r160, %f192;
	shfl.sync.down.b32	%r161|%p59, %r160, 2, 31, -1;
	mov.b32 	%f209, %r161;
	add.f32 	%f210, %f192, %f209;
	mov.b32 	%r162, %f194;
	shfl.sync.down.b32	%r163|%p60, %r162, 2, 31, -1;
	mov.b32 	%f211, %r163;
	add.f32 	%f212, %f194, %f211;
	mov.b32 	%r164, %f196;
	shfl.sync.down.b32	%r165|%p61, %r164, 2, 31, -1;
	mov.b32 	%f213, %r165;
	add.f32 	%f214, %f196, %f213;
	mov.b32 	%r166, %f198;
	shfl.sync.down.b32	%r167|%p62, %r166, 2, 31, -1;
	mov.b32 	%f215, %r167;
	add.f32 	%f216, %f198, %f215;
	mov.b32 	%r168, %f200;
	shfl.sync.down.b32	%r169|%p63, %r168, 2, 31, -1;
	mov.b32 	%f217, %r169;
	add.f32 	%f218, %f200, %f217;
	mov.b32 	%r170, %f202;
	shfl.sync.down.b32	%r171|%p64, %r170, 2, 31, -1;
	mov.b32 	%f219, %r171;
	add.f32 	%f220, %f202, %f219;
	mov.b32 	%r172, %f204;
	shfl.sync.down.b32	%r173|%p65, %r172, 2, 31, -1;
	mov.b32 	%f221, %r173;
	add.f32 	%f222, %f204, %f221;
	mov.b32 	%r174, %f206;
	shfl.sync.down.b32	%r175|%p66, %r174, 1, 31, -1;
	mov.b32 	%f223, %r175;
	add.f32 	%f52, %f206, %f223;
	mov.b32 	%r176, %f208;
	shfl.sync.down.b32	%r177|%p67, %r176, 1, 31, -1;
	mov.b32 	%f224, %r177;
	add.f32 	%f53, %f208, %f224;
	mov.b32 	%r178, %f210;
	shfl.sync.down.b32	%r179|%p68, %r178, 1, 31, -1;
	mov.b32 	%f225, %r179;
	add.f32 	%f54, %f210, %f225;
	mov.b32 	%r180, %f212;
	shfl.sync.down.b32	%r181|%p69, %r180, 1, 31, -1;
	mov.b32 	%f226, %r181;
	add.f32 	%f55, %f212, %f226;
	mov.b32 	%r182, %f214;
	shfl.sync.down.b32	%r183|%p70, %r182, 1, 31, -1;
	mov.b32 	%f227, %r183;
	add.f32 	%f56, %f214, %f227;
	mov.b32 	%r184, %f216;
	shfl.sync.down.b32	%r185|%p71, %r184, 1, 31, -1;
	mov.b32 	%f228, %r185;
	add.f32 	%f57, %f216, %f228;
	mov.b32 	%r186, %f218;
	shfl.sync.down.b32	%r187|%p72, %r186, 1, 31, -1;
	mov.b32 	%f229, %r187;
	add.f32 	%f58, %f218, %f229;
	mov.b32 	%r188, %f220;
	shfl.sync.down.b32	%r189|%p73, %r188, 1, 31, -1;
	mov.b32 	%f230, %r189;
	add.f32 	%f59, %f220, %f230;
	mov.b32 	%r190, %f222;
	shfl.sync.down.b32	%r191|%p74, %r190, 1, 31, -1;
	mov.b32 	%f231, %r191;
	add.f32 	%f60, %f222, %f231;
	@%p29 bra 	$L__BB16_23;
	ld.param.u64 	%rd56, [_Z13ant16_oc_kerniiiiiPKfS0_S0_S0_S0_S0_PfS1__param_12];
	add.f32 	%f232, %f52, 0f00000000;
	add.f32 	%f233, %f53, 0f00000000;
	add.f32 	%f234, %f54, 0f00000000;
	add.f32 	%f235, %f55, 0f00000000;
	add.f32 	%f236, %f56, 0f00000000;
	add.f32 	%f237, %f57, 0f00000000;
	add.f32 	%f238, %f58, 0f00000000;
	add.f32 	%f239, %f59, 0f00000000;
	add.f32 	%f240, %f60, 0f00000000;
	add.s32 	%r192, %r202, %r24;
	mul.lo.s32 	%r193, %r192, 9;
	cvta.to.global.u64 	%rd48, %rd56;
	mul.wide.s32 	%rd49, %r193, 4;
	add.s64 	%rd50, %rd48, %rd49;
	st.global.f32 	[%rd50], %f232;
	st.global.f32 	[%rd50+4], %f233;
	st.global.f32 	[%rd50+8], %f234;
	st.global.f32 	[%rd50+12], %f235;
	st.global.f32 	[%rd50+16], %f236;
	st.global.f32 	[%rd50+20], %f237;
	st.global.f32 	[%rd50+24], %f238;
	st.global.f32 	[%rd50+28], %f239;
	st.global.f32 	[%rd50+32], %f240;
$L__BB16_23:
	add.s32 	%r202, %r202, %r9;
	setp.lt.s32 	%p75, %r202, %r44;
	@%p75 bra 	$L__BB16_18;
$L__BB16_24:
	mov.u32 	%r194, %nctaid.x;
	add.s32 	%r195, %r195, %r194;
	setp.lt.s32 	%p76, %r195, %r41;
	@%p76 bra 	$L__BB16_2;
$L__BB16_25:
	ret;

}
	// .globl	_Z22ant16_oc_backward_kerniiiiiiiPKfS0_S0_S0_S0_S0_PfS1_
.visible .entry _Z22ant16_oc_backward_kerniiiiiiiPKfS0_S0_S0_S0_S0_PfS1_(
	.param .u32 _Z22ant16_oc_backward_kerniiiiiiiPKfS0_S0_S0_S0_S0_PfS1__param_0,
	.param .u32 _Z22ant16_oc_backward_kerniiiiiiiPKfS0_S0_S0_S0_S0_PfS1__param_1,
	.param .u32 _Z22ant16_oc_backward_kerniiiiiiiPKfS0_S0_S0_S0_S0_PfS1__param_2,
	.param .u32 _Z22ant16_oc_backward_kerniiiiiiiPKfS0_S0_S0_S0_S0_PfS1__param_3,
	.param .u32 _Z22ant16_oc_backward_kerniiiiiiiPKfS0_S0_S0_S0_S0_PfS1__param_4,
	.param .u32 _Z22ant16_oc_backward_kerniiiiiiiPKfS0_S0_S0_S0_S0_PfS1__param_5,
	.param .u32 _Z22ant16_oc_backward_kerniiiiiiiPKfS0_S0_S0_S0_S0_PfS1__param_6,
	.param .u64 .ptr .align 1 _Z22ant16_oc_backward_kerniiiiiiiPKfS0_S0_S0_S0_S0_PfS1__param_7,
	.param .u64 .ptr .align 1 _Z22ant16_oc_backward_kerniiiiiiiPKfS0_S0_S0_S0_S0_PfS1__param_8,
	.param .u64 .ptr .align 1 _Z22ant16_oc_backward_kerniiiiiiiPKfS0_S0_S0_S0_S0_PfS1__param_9,
	.param .u64 .ptr .align 1 _Z22ant16_oc_backward_kerniiiiiiiPKfS0_S0_S0_S0_S0_PfS1__param_10,
	.param .u64 .ptr .align 1 _Z22ant16_oc_backward_kerniiiiiiiPKfS0_S0_S0_S0_S0_PfS1__param_11,
	.param .u64 .ptr .align 1 _Z22ant16_oc_backward_kerniiiiiiiPKfS0_S0_S0_S0_S0_PfS1__param_12,
	.param .u64 .ptr .align 1 _Z22ant16_oc_backward_kerniiiiiiiPKfS0_S0_S0_S0_S0_PfS1__param_13,
	.param .u64 .ptr .align 1 _Z22ant16_oc_backward_kerniiiiiiiPKfS0_S0_S0_S0_S0_PfS1__param_14
)
{
	.reg .pred 	%p<51>;
	.reg .b32 	%r<160>;
	.reg .b32 	%f<193>;
	.reg .b64 	%rd<61>;

	ld.param.u32 	%r48, [_Z22ant16_oc_backward_kerniiiiiiiPKfS0_S0_S0_S0_S0_PfS1__param_3];
	ld.param.u32 	%r49, [_Z22ant16_oc_backward_kerniiiiiiiPKfS0_S0_S0_S0_S0_PfS1__param_4];
	ld.param.u32 	%r50, [_Z22ant16_oc_backward_kerniiiiiiiPKfS0_S0_S0_S0_S0_PfS1__param_5];
	ld.param.u32 	%r51, [_Z22ant16_oc_backward_kerniiiiiiiPKfS0_S0_S0_S0_S0_PfS1__param_6];
	mov.u32 	%r149, %ctaid.x;
	setp.ge.s32 	%p1, %r149, %r48;
	@%p1 bra 	$L__BB17_31;
	ld.param.u64 	%rd58, [_Z22ant16_oc_backward_kerniiiiiiiPKfS0_S0_S0_S0_S0_PfS1__param_12];
	ld.param.u64 	%rd57, [_Z22ant16_oc_backward_kerniiiiiiiPKfS0_S0_S0_S0_S0_PfS1__param_11];
	ld.param.u64 	%rd55, [_Z22ant16_oc_backward_kerniiiiiiiPKfS0_S0_S0_S0_S0_PfS1__param_9];
	ld.param.u64 	%rd53, [_Z22ant16_oc_backward_kerniiiiiiiPKfS0_S0_S0_S0_S0_PfS1__param_7];
	ld.param.u32 	%r148, [_Z22ant16_oc_backward_kerniiiiiiiPKfS0_S0_S0_S0_S0_PfS1__param_1];
	cvta.to.global.u64 	%rd1, %rd58;
	shl.b32 	%r52, %r148, 2;
	mov.u32 	%r53, s;
	add.s32 	%r2, %r53, %r52;
	mov.u32 	%r3, %tid.y;
	mov.u32 	%r4, %tid.x;
	mul.lo.s32 	%r5, %r50, %r3;
	mov.u32 	%r6, %ntid.x;
	mul.lo.s32 	%r7, %r51, %r3;
	mov.u32 	%r8, %ntid.y;
	mul.lo.s32 	%r9, %r6, 12;
	mul.lo.s32 	%r10, %r4, %r49;
	mul.lo.s32 	%r54, %r6, %r50;
	mul.lo.s32 	%r11, %r54, %r49;
	cvta.to.global.u64 	%rd2, %rd57;
	cvta.to.global.u64 	%rd3, %rd55;
	cvta.to.global.u64 	%rd4, %rd53;
$L__BB17_2:
	setp.ge.s32 	%p2, %r4, %r50;
	mad.lo.s32 	%r13, %r149, %r49, %r3;
	mul.lo.s32 	%r14, %r13, 3;
	add.s32 	%r15, %r14, 1;
	add.s32 	%r16, %r14, 2;
	@%p2 bra 	$L__BB17_5;
	ld.param.u64 	%rd56, [_Z22ant16_oc_backward_kerniiiiiiiPKfS0_S0_S0_S0_S0_PfS1__param_10];
	cvta.to.global.u64 	%rd13, %rd56;
	mul.wide.u32 	%rd14, %r14, 4;
	add.s64 	%rd15, %rd13, %rd14;
	ld.global.f32 	%f1, [%rd15];
	mul.wide.u32 	%rd16, %r15, 4;
	add.s64 	%rd17, %rd13, %rd16;
	ld.global.f32 	%f2, [%rd17];
	mul.wide.u32 	%rd18, %r16, 4;
	add.s64 	%rd19, %rd13, %rd18;
	ld.global.f32 	%f3, [%rd19];
	mul.lo.s32 	%r17, %r149, %r50;
	mov.u32 	%r150, %r4;
$L__BB17_4:
	add.s32 	%r55, %r150, %r17;
	mul.lo.s32 	%r56, %r55, 3;
	mul.wide.s32 	%rd20, %r56, 4;
	add.s64 	%rd21, %rd4, %rd20;
	ld.global.f32 	%f49, [%rd21+4];
	mul.f32 	%f50, %f3, %f49;
	ld.global.f32 	%f51, [%rd21+8];
	mul.f32 	%f52, %f2, %f51;
	sub.f32 	%f53, %f50, %f52;
	add.s32 	%r57, %r150, %r5;
	mov.u32 	%r58, s;
	mad.lo.s32 	%r59, %r57, 12, %r58;
	st.shared.f32 	[%r59], %f53;
	ld.global.f32 	%f54, [%rd21];
	mul.f32 	%f55, %f1, %f51;
	mul.f32 	%f56, %f3, %f54;
	sub.f32 	%f57, %f55, %f56;
	st.shared.f32 	[%r59+4], %f57;
	mul.f32 	%f58, %f2, %f54;
	mul.f32 	%f59, %f1, %f49;
	sub.f32 	%f60, %f58, %f59;
	st.shared.f32 	[%r59+8], %f60;
	add.s32 	%r150, %r150, %r6;
	setp.lt.s32 	%p3, %r150, %r50;
	@%p3 bra 	$L__BB17_4;
$L__BB17_5:
	setp.ge.s32 	%p4, %r4, %r51;
	mul.lo.s32 	%r20, %r13, 9;
	mul.lo.s32 	%r60, %r13, 6;
	add.s32 	%r61, %r15, %r60;
	mul.wide.u32 	%rd22, %r61, 4;
	add.s64 	%rd23, %rd1, %rd22;
	ld.global.f32 	%f4, [%rd23];
	add.s32 	%r21, %r16, %r60;
	@%p4 bra 	$L__BB17_8;
	mul.wide.u32 	%rd24, %r20, 4;
	add.s64 	%rd25, %rd1, %rd24;
	ld.global.f32 	%f5, [%rd25];
	mul.wide.u32 	%rd26, %r21, 4;
	add.s64 	%rd27, %rd1, %rd26;
	ld.global.f32 	%f6, [%rd27];
	add.s32 	%r62, %r21, 1;
	mul.wide.u32 	%rd28, %r62, 4;
	add.s64 	%rd29, %rd1, %rd28;
	ld.global.f32 	%f7, [%rd29];
	add.s32 	%r63, %r21, 2;
	mul.wide.u32 	%rd30, %r63, 4;
	add.s64 	%rd31, %rd1, %rd30;
	ld.global.f32 	%f8, [%rd31];
	add.s32 	%r64, %r21, 3;
	mul.wide.u32 	%rd32, %r64, 4;
	add.s64 	%rd33, %rd1, %rd32;
	ld.global.f32 	%f9, [%rd33];
	add.s32 	%r65, %r21, 4;
	mul.wide.u32 	%rd34, %r65, 4;
	add.s64 	%rd35, %rd1, %rd34;
	ld.global.f32 	%f10, [%rd35];
	add.s32 	%r66, %r21, 5;
	mul.wide.u32 	%rd36, %r66, 4;
	add.s64 	%rd37, %rd1, %rd36;
	ld.global.f32 	%f11, [%rd37];
	add.s32 	%r67, %r21, 6;
	mul.wide.u32 	%rd38, %r67, 4;
	add.s64 	%rd39, %rd1, %rd38;
	ld.global.f32 	%f12, [%rd39];
	mul.lo.s32 	%r22, %r149, %r51;
	mov.u32 	%r151, %r4;
$L__BB17_7:
	ld.param.u64 	%rd54, [_Z22ant16_oc_backward_kerniiiiiiiPKfS0_S0_S0_S0_S0_PfS1__param_8];
	add.s32 	%r68, %r151, %r22;
	mul.lo.s32 	%r69, %r68, 9;
	cvta.to.global.u64 	%rd40, %rd54;
	mul.wide.s32 	%rd41, %r69, 4;
	add.s64 	%rd42, %rd40, %rd41;
	ld.global.f32 	%f61, [%rd42+4];
	mul.f32 	%f62, %f6, %f61;
	ld.global.f32 	%f63, [%rd42+8];
	mul.f32 	%f64, %f4, %f63;
	sub.f32 	%f65, %f62, %f64;
	ld.global.f32 	%f66, [%rd42+16];
	fma.rn.f32 	%f67, %f9, %f66, %f65;
	ld.global.f32 	%f68, [%rd42+20];
	mul.f32 	%f69, %f8, %f68;
	sub.f32 	%f70, %f67, %f69;
	ld.global.f32 	%f71, [%rd42+28];
	fma.rn.f32 	%f72, %f12, %f71, %f70;
	ld.global.f32 	%f73, [%rd42+32];
	mul.f32 	%f74, %f11, %f73;
	sub.f32 	%f75, %f72, %f74;
	add.s32 	%r70, %r151, %r7;
	mad.lo.s32 	%r71, %r70, 12, %r2;
	st.shared.f32 	[%r71], %f75;
	ld.global.f32 	%f76, [%rd42];
	mul.f32 	%f77, %f5, %f63;
	mul.f32 	%f78, %f6, %f76;
	sub.f32 	%f79, %f77, %f78;
	ld.global.f32 	%f80, [%rd42+12];
	mul.f32 	%f81, %f9, %f80;
	sub.f32 	%f82, %f79, %f81;
	fma.rn.f32 	%f83, %f7, %f68, %f82;
	ld.global.f32 	%f84, [%rd42+24];
	mul.f32 	%f85, %f12, %f84;
	sub.f32 	%f86, %f83, %f85;
	fma.rn.f32 	%f87, %f10, %f73, %f86;
	st.shared.f32 	[%r71+4], %f87;
	mul.f32 	%f88, %f4, %f76;
	mul.f32 	%f89, %f5, %f61;
	sub.f32 	%f90, %f88, %f89;
	fma.rn.f32 	%f91, %f8, %f80, %f90;
	mul.f32 	%f92, %f7, %f66;
	sub.f32 	%f93, %f91, %f92;
	fma.rn.f32 	%f94, %f11, %f84, %f93;
	mul.f32 	%f95, %f10, %f71;
	sub.f32 	%f96, %f94, %f95;
	st.shared.f32 	[%r71+8], %f96;
	add.s32 	%r151, %r151, %r6;
	setp.lt.s32 	%p5, %r151, %r51;
	@%p5 bra 	$L__BB17_7;
$L__BB17_8:
	setp.ge.s32 	%p6, %r3, %r50;
	bar.sync 	0;
	@%p6 bra 	$L__BB17_25;
	mul.lo.s32 	%r25, %r149, %r50;
	mov.u32 	%r152, %r3;
$L__BB17_10:
	setp.lt.s32 	%p7, %r49, 1;
	mov.f32 	%f175, 0f00000000;
	mov.f32 	%f176, %f175;
	mov.f32 	%f177, %f175;
	@%p7 bra 	$L__BB17_16;
	mov.f32 	%f177, 0f00000000;
	mov.b32 	%r153, 0;
	mov.f32 	%f176, %f177;
	mov.f32 	%f175, %f177;
$L__BB17_12:
	setp.ge.s32 	%p8, %r4, %r50;
	@%p8 bra 	$L__BB17_15;
	mad.lo.s32 	%r73, %r153, %r50, %r4;
	mov.u32 	%r74, s;
	mad.lo.s32 	%r75, %r73, 12, %r74;
	add.s32 	%r155, %r75, 4;
	add.s32 	%r76, %r10, %r153;
	mad.lo.s32 	%r154, %r50, %r76, %r152;
	mov.u32 	%r156, %r4;
$L__BB17_14:
	mul.wide.s32 	%rd43, %r154, 4;
	add.s64 	%rd44, %rd3, %rd43;
	ld.global.f32 	%f99, [%rd44];
	ld.shared.f32 	%f100, [%r155+-4];
	fma.rn.f32 	%f175, %f99, %f100, %f175;
	ld.shared.f32 	%f101, [%r155];
	fma.rn.f32 	%f176, %f99, %f101, %f176;
	ld.shared.f32 	%f102, [%r155+4];
	fma.rn.f32 	%f177, %f99, %f102, %f177;
	add.s32 	%r156, %r156, %r6;
	add.s32 	%r155, %r155, %r9;
	add.s32 	%r154, %r154, %r11;
	setp.lt.s32 	%p9, %r156, %r50;
	@%p9 bra 	$L__BB17_14;
$L__BB17_15:
	add.s32 	%r153, %r153, 1;
	setp.ne.s32 	%p10, %r153, %r49;
	@%p10 bra 	$L__BB17_12;
$L__BB17_16:
	setp.lt.s32 	%p11, %r49, 1;
	mov.b32 	%r77, %f175;
	shfl.sync.down.b32	%r78|%p12, %r77, 16, 31, -1;
	mov.b32 	%f104, %r78;
	add.f32 	%f105, %f175, %f104;
	mov.b32 	%r79, %f176;
	shfl.sync.down.b32	%r80|%p13, %r79, 16, 31, -1;
	mov.b32 	%f106, %r80;
	add.f32 	%f107, %f176, %f106;
	mov.b32 	%r81, %f177;
	shfl.sync.down.b32	%r82|%p14, %r81, 16, 31, -1;
	mov.b32 	%f108, %r82;
	add.f32 	%f109, %f177, %f108;
	mov.b32 	%r83, %f105;
	shfl.sync.down.b32	%r84|%p15, %r83, 8, 31, -1;
	mov.b32 	%f110, %r84;
	add.f32 	%f111, %f105, %f110;
	mov.b32 	%r85, %f107;
	shfl.sync.down.b32	%r86|%p16, %r85, 8, 31, -1;
	mov.b32 	%f112, %r86;
	add.f32 	%f113, %f107, %f112;
	mov.b32 	%r87, %f109;
	shfl.sync.down.b32	%r88|%p17, %r87, 8, 31, -1;
	mov.b32 	%f114, %r88;
	add.f32 	%f115, %f109, %f114;
	mov.b32 	%r89, %f111;
	shfl.sync.down.b32	%r90|%p18, %r89, 4, 31, -1;
	mov.b32 	%f116, %r90;
	add.f32 	%f117, %f111, %f116;
	mov.b32 	%r91, %f113;
	shfl.sync.down.b32	%r92|%p19, %r91, 4, 31, -1;
	mov.b32 	%f118, %r92;
	add.f32 	%f119, %f113, %f118;
	mov.b32 	%r93, %f115;
	shfl.sync.down.b32	%r94|%p20, %r93, 4, 31, -1;
	mov.b32 	%f120, %r94;
	add.f32 	%f121, %f115, %f120;
	mov.b32 	%r95, %f117;
	shfl.sync.down.b32	%r96|%p21, %r95, 2, 31, -1;
	mov.b32 	%f122, %r96;
	add.f32 	%f123, %f117, %f122;
	mov.b32 	%r97, %f119;
	shfl.sync.down.b32	%r98|%p22, %r97, 2, 31, -1;
	mov.b32 	%f124, %r98;
	add.f32 	%f125, %f119, %f124;
	mov.b32 	%r99, %f121;
	shfl.sync.down.b32	%r100|%p23, %r99, 2, 31, -1;
	mov.b32 	%f126, %r100;
	add.f32 	%f127, %f121, %f126;
	mov.b32 	%r101, %f123;
	shfl.sync.down.b32	%r102|%p24, %r101, 1, 31, -1;
	mov.b32 	%f128, %r102;
	add.f32 	%f28, %f123, %f128;
	mov.b32 	%r103, %f125;
	shfl.sync.down.b32	%r104|%p25, %r103, 1, 31, -1;
	mov.b32 	%f129, %r104;
	add.f32 	%f29, %f125, %f129;
	mov.b32 	%r105, %f127;
	shfl.sync.down.b32	%r106|%p26, %r105, 1, 31, -1;
	mov.b32 	%f130, %r106;
	add.f32 	%f30, %f127, %f130;
	mov.f32 	%f187, 0f00000000;
	mov.f32 	%f188, %f187;
	mov.f32 	%f189, %f187;
	@%p11 bra 	$L__BB17_22;
	mov.f32 	%f189, 0f00000000;
	mov.b32 	%r157, 0;
	mov.f32 	%f188, %f189;
	mov.f32 	%f187, %f189;
$L__BB17_18:
	setp.ge.s32 	%p27, %r4, %r51;
	@%p27 bra 	$L__BB17_21;
	mul.lo.s32 	%r39, %r157, %r51;
	mov.u32 	%r158, %r4;
$L__BB17_20:
	mad.lo.s32 	%r108, %r158, %r49, %r157;
	mad.lo.s32 	%r109, %r108, %r50, %r152;
	mul.wide.s32 	%rd45, %r109, 4;
	add.s64 	%rd46, %rd2, %rd45;
	ld.global.f32 	%f132, [%rd46];
	add.s32 	%r110, %r158, %r39;
	mad.lo.s32 	%r111, %r110, 12, %r2;
	ld.shared.f32 	%f133, [%r111];
	fma.rn.f32 	%f187, %f132, %f133, %f187;
	ld.shared.f32 	%f134, [%r111+4];
	fma.rn.f32 	%f188, %f132, %f134, %f188;
	ld.shared.f32 	%f135, [%r111+8];
	fma.rn.f32 	%f189, %f132, %f135, %f189;
	add.s32 	%r158, %r158, %r6;
	setp.lt.s32 	%p28, %r158, %r51;
	@%p28 bra 	$L__BB17_20;
$L__BB17_21:
	add.s32 	%r157, %r157, 1;
	setp.ne.s32 	%p29, %r157, %r49;
	@%p29 bra 	$L__BB17_18;
$L__BB17_22:
	setp.ne.s32 	%p30, %r4, 0;
	mov.b32 	%r112, %f187;
	shfl.sync.down.b32	%r113|%p31, %r112, 16, 31, -1;
	mov.b32 	%f136, %r113;
	add.f32 	%f137, %f187, %f136;
	mov.b32 	%r114, %f188;
	shfl.sync.down.b32	%r115|%p32, %r114, 16, 31, -1;
	mov.b32 	%f138, %r115;
	add.f32 	%f139, %f188, %f138;
	mov.b32 	%r116, %f189;
	shfl.sync.down.b32	%r117|%p33, %r116, 16, 31, -1;
	mov.b32 	%f140, %r117;
	add.f32 	%f141, %f189, %f140;
	mov.b32 	%r118, %f137;
	shfl.sync.down.b32	%r119|%p34, %r118, 8, 31, -1;
	mov.b32 	%f142, %r119;
	add.f32 	%f143, %f137, %f142;
	mov.b32 	%r120, %f139;
	shfl.sync.down.b32	%r121|%p35, %r120, 8, 31, -1;
	mov.b32 	%f144, %r121;
	add.f32 	%f145, %f139, %f144;
	mov.b32 	%r122, %f141;
	shfl.sync.down.b32	%r123|%p36, %r122, 8, 31, -1;
	mov.b32 	%f146, %r123;
	add.f32 	%f147, %f141, %f146;
	mov.b32 	%r124, %f143;
	shfl.sync.down.b32	%r125|%p37, %r124, 4, 31, -1;
	mov.b32 	%f148, %r125;
	add.f32 	%f149, %f143, %f148;
	mov.b32 	%r126, %f145;
	shfl.sync.down.b32	%r127|%p38, %r126, 4, 31, -1;
	mov.b32 	%f150, %r127;
	add.f32 	%f151, %f145, %f150;
	mov.b32 	%r128, %f147;
	shfl.sync.down.b32	%r129|%p39, %r128, 4, 31, -1;
	mov.b32 	%f152, %r129;
	add.f32 	%f153, %f147, %f152;
	mov.b32 	%r130, %f149;
	shfl.sync.down.b32	%r131|%p40, %r130, 2, 31, -1;
	mov.b32 	%f154, %r131;
	add.f32 	%f155, %f149, %f154;
	mov.b32 	%r132, %f151;
	shfl.sync.down.b32	%r133|%p41, %r132, 2, 31, -1;
	mov.b32 	%f156, %r133;
	add.f32 	%f157, %f151, %f156;
	mov.b32 	%r134, %f153;
	shfl.sync.down.b32	%r135|%p42, %r134, 2, 31, -1;
	mov.b32 	%f158, %r135;
	add.f32 	%f159, %f153, %f158;
	mov.b32 	%r136, %f155;
	shfl.sync.down.b32	%r137|%p43, %r136, 1, 31, -1;
	mov.b32 	%f160, %r137;
	add.f32 	%f161, %f155, %f160;
	mov.b32 	%r138, %f157;
	shfl.sync.down.b32	%r139|%p44, %r138, 1, 31, -1;
	mov.b32 	%f162, %r139;
	add.f32 	%f163, %f157, %f162;
	mov.b32 	%r140, %f159;
	shfl.sync.down.b32	%r141|%p45, %r140, 1, 31, -1;
	mov.b32 	%f164, %r141;
	add.f32 	%f165, %f159, %f164;
	add.f32 	%f166, %f28, 0f00000000;
	add.f32 	%f46, %f166, %f161;
	add.f32 	%f167, %f29, 0f00000000;
	add.f32 	%f47, %f167, %f163;
	add.f32 	%f168, %f30, 0f00000000;
	add.f32 	%f48, %f168, %f165;
	@%p30 bra 	$L__BB17_24;
	ld.param.u64 	%rd59, [_Z22ant16_oc_backward_kerniiiiiiiPKfS0_S0_S0_S0_S0_PfS1__param_13];
	add.s32 	%r142, %r152, %r25;
	mul.lo.s32 	%r143, %r142, 3;
	cvta.to.global.u64 	%rd47, %rd59;
	mul.wide.s32 	%rd48, %r143, 4;
	add.s64 	%rd49, %rd47, %rd48;
	st.global.f32 	[%rd49], %f46;
	st.global.f32 	[%rd49+4], %f47;
	st.global.f32 	[%rd49+8], %f48;
$L__BB17_24:
	add.s32 	%r152, %r152, %r8;
	setp.lt.s32 	%p46, %r152, %r50;
	@%p46 bra 	$L__BB17_10;
$L__BB17_25:
	setp.ge.s32 	%p47, %r3, %r51;
	@%p47 bra 	$L__BB17_30;
	mul.lo.s32 	%r26, %r149, %r51;
	mov.u32 	%r159, %r3;
$L__BB17_27:
	setp.ne.s32 	%p48, %r4, 0;
	@%p48 bra 	$L__BB17_29;
	ld.param.u64 	%rd60, [_Z22ant16_oc_backward_kerniiiiiiiPKfS0_S0_S0_S0_S0_PfS1__param_14];
	add.s32 	%r144, %r159, %r26;
	mul.lo.s32 	%r145, %r144, 9;
	cvta.to.global.u64 	%rd50, %rd60;
	mul.wide.s32 	%rd51, %r145, 4;
	add.s64 	%rd52, %rd50, %rd51;
	mov.b32 	%r146, 0;
	st.global.u32 	[%rd52], %r146;
	st.global.u32 	[%rd52+4], %r146;
	st.global.u32 	[%rd52+8], %r146;
	st.global.u32 	[%rd52+12], %r146;
	st.global.u32 	[%rd52+16], %r146;
	st.global.u32 	[%rd52+20], %r146;
	st.global.u32 	[%rd52+24], %r146;
	st.global.u32 	[%rd52+28], %r146;
	st.global.u32 	[%rd52+32], %r146;
$L__BB17_29:
	add.s32 	%r159, %r159, %r8;
	setp.lt.s32 	%p49, %r159, %r51;
	@%p49 bra 	$L__BB17_27;
$L__BB17_30:
	mov.u32 	%r147, %nctaid.x;
	add.s32 	%r149, %r149, %r147;
	setp.lt.s32 	%p50, %r149, %r48;
	@%p50 bra 	$L__BB17_2;
$L__BB17_31:
	ret;

}
	// .globl	_Z22ant16_oc_backleft_kerniiiiPKfS0_S0_S0_S0_S0_PfS1_
.visible .entry _Z22ant16_oc_backleft_kerniiiiPKfS0_S0_S0_S0_S0_PfS1_(
	.param .u32 _Z22ant16_oc_backleft_kerniiiiPKfS0_S0_S0_S0_S0_PfS1__param_0,
	.param .u32 _Z22ant16_oc_backleft_kerniiiiPKfS0_S0_S0_S0_S0_PfS1__param_1,
	.param .u32 _Z22ant16_oc_backleft_kerniiiiPKfS0_S0_S0_S0_S0_PfS1__param_2,
	.param .u32 _Z22ant16_oc_backleft_kerniiiiPKfS0_S0_S0_S0_S0_PfS1__param_3,
	.param .u64 .ptr .align 1 _Z22ant16_oc_backleft_kerniiiiPKfS0_S0_S0_S0_S0_PfS1__param_4,
	.param .u64 .ptr .align 1 _Z22ant16_oc_backleft_kerniiiiPKfS0_S0_S0_S0_S0_PfS1__param_5,
	.param .u64 .ptr .align 1 _Z22ant16_oc_backleft_kerniiiiPKfS0_S0_S0_S0_S0_PfS1__param_6,
	.param .u64 .ptr .align 1 _Z22ant16_oc_backleft_kerniiiiPKfS0_S0_S0_S0_S0_PfS1__param_7,
	.param .u64 .ptr .align 1 _Z22ant16_oc_backleft_kerniiiiPKfS0_S0_S0_S0_S0_PfS1__param_8,
	.param .u64 .ptr .align 1 _Z22ant16_oc_backleft_kerniiiiPKfS0_S0_S0_S0_S0_PfS1__param_9,
	.param .u64 .ptr .align 1 _Z22ant16_oc_backleft_kerniiiiPKfS0_S0_S0_S0_S0_PfS1__param_10,
	.param .u64 .ptr .align 1 _Z22ant16_oc_backleft_kerniiiiPKfS0_S0_S0_S0_S0_PfS1__param_11
)
{
	.reg .pred 	%p<211>;
	.reg .b32 	%r<519>;
	.reg .b32 	%f<800>;
	.reg .b64 	%rd<141>;

	ld.param.u32 	%r56, [_Z22ant16_oc_backleft_kerniiiiPKfS0_S0_S0_S0_S0_PfS1__param_0];
	ld.param.u32 	%r57, [_Z22ant16_oc_backleft_kerniiiiPKfS0_S0_S0_S0_S0_PfS1__param_1];
	ld.param.u32 	%r58, [_Z22ant16_oc_backleft_kerniiiiPKfS0_S0_S0_S0_S0_PfS1__param_2];
	ld.param.u32 	%r59, [_Z22ant16_oc_backleft_kerniiiiPKfS0_S0_S0_S0_S0_PfS1__param_3];
	ld.param.u64 	%rd12, [_Z22ant16_oc_backleft_kerniiiiPKfS0_S0_S0_S0_S0_PfS1__param_4];
	ld.param.u64 	%rd13, [_Z22ant16_oc_backleft_kerniiiiPKfS0_S0_S0_S0_S0_PfS1__param_6];
	ld.param.u64 	%rd8, [_Z22ant16_oc_backleft_kerniiiiPKfS0_S0_S0_S0_S0_PfS1__param_7];
	ld.param.u64 	%rd14, [_Z22ant16_oc_backleft_kerniiiiPKfS0_S0_S0_S0_S0_PfS1__param_8];
	ld.param.u64 	%rd9, [_Z22ant16_oc_backleft_kerniiiiPKfS0_S0_S0_S0_S0_PfS1__param_9];
	ld.param.u64 	%rd10, [_Z22ant16_oc_backleft_kerniiiiPKfS0_S0_S0_S0_S0_PfS1__param_10];
	ld.param.u64 	%rd11, [_Z22ant16_oc_backleft_kerniiiiPKfS0_S0_S0_S0_S0_PfS1__param_11];
	cvta.to.global.u64 	%rd1, %rd14;
	cvta.to.global.u64 	%rd2, %rd13;
	cvta.to.global.u64 	%rd3, %rd12;
	cvta.to.global.u64 	%rd4, %rd11;
	cvta.to.global.u64 	%rd5, %rd10;
	mov.u32 	%r501, %ctaid.x;
	setp.ge.s32 	%p1, %r501, %r56;
	@%p1 bra 	$L__BB18_47;
	mov.u32 	%r2, %tid.x;
	mov.u32 	%r3, %ntid.y;
	mov.u32 	%r4, %tid.y;
	mov.u32 	%r5, %ntid.x;
	setp.lt.s32 	%p2, %r59, 1;
	mov.u32 	%r6, %nctaid.x;
	@%p2 bra 	$L__BB18_24;
	and.b32  	%r7, %r58, 2147483644;
	mul.lo.s32 	%r334, %r3, %r58;
	shl.b32 	%r8, %r334, 2;
	cvta.to.global.u64 	%rd6, %rd8;
	cvta.to.global.u64 	%rd7, %rd9;
$L__BB18_3:
	setp.lt.s32 	%p137, %r2, %r58;
	mov.f32 	%f757, 0f00000000;
	mov.f32 	%f756, %f757;
	mov.f32 	%f755, %f757;
	@%p137 bra 	$L__BB18_10;
$L__BB18_4:
	setp.ne.s32 	%p145, %r2, 0;
	mov.b32 	%r358, %f755;
	shfl.sync.down.b32	%r359|%p146, %r358, 16, 31, -1;
	mov.b32 	%f578, %r359;
	add.f32 	%f579, %f755, %f578;
	mov.b32 	%r360, %f756;
	shfl.sync.down.b32	%r361|%p147, %r360, 16, 31, -1;
	mov.b32 	%f580, %r361;
	add.f32 	%f581, %f756, %f580;
	mov.b32 	%r362, %f757;
	shfl.sync.down.b32	%r363|%p148, %r362, 16, 31, -1;
	mov.b32 	%f582, %r363;
	add.f32 	%f583, %f757, %f582;
	mov.b32 	%r364, %f579;
	shfl.sync.down.b32	%r365|%p149, %r364, 8, 31, -1;
	mov.b32 	%f584, %r365;
	add.f32 	%f585, %f579, %f584;
	mov.b32 	%r366, %f581;
	shfl.sync.down.b32	%r367|%p150, %r366, 8, 31, -1;
	mov.b32 	%f586, %r367;
	add.f32 	%f587, %f581, %f586;
	mov.b32 	%r368, %f583;
	shfl.sync.down.b32	%r369|%p151, %r368, 8, 31, -1;
	mov.b32 	%f588, %r369;
	add.f32 	%f589, %f583, %f588;
	mov.b32 	%r370, %f585;
	shfl.sync.down.b32	%r371|%p152, %r370, 4, 31, -1;
	mov.b32 	%f590, %r371;
	add.f32 	%f591, %f585, %f590;
	mov.b32 	%r372, %f587;
	shfl.sync.down.b32	%r373|%p153, %r372, 4, 31, -1;
	mov.b32 	%f592, %r373;
	add.f32 	%f593, %f587, %f592;
	mov.b32 	%r374, %f589;
	shfl.sync.down.b32	%r375|%p154, %r374, 4, 31, -1;
	mov.b32 	%f594, %r375;
	add.f32 	%f595, %f589, %f594;
	mov.b32 	%r376, %f591;
	shfl.sync.down.b32	%r377|%p155, %r376, 2, 31, -1;
	mov.b32 	%f596, %r377;
	add.f32 	%f597, %f591, %f596;
	mov.b32 	%r378, %f593;
	shfl.sync.down.b32	%r379|%p156, %r378, 2, 31, -1;
	mov.b32 	%f598, %r379;
	add.f32 	%f599, %f593, %f598;
	mov.b32 	%r380, %f595;
	shfl.sync.down.b32	%r381|%p157, %r380, 2, 31, -1;
	mov.b32 	%f600, %r381;
	add.f32 	%f601, %f595, %f600;
	mov.b32 	%r382, %f597;
	shfl.sync.down.b32	%r383|%p158, %r382, 1, 31, -1;
	mov.b32 	%f602, %r383;
	add.f32 	%f4, %f597, %f602;
	mov.b32 	%r384, %f599;
	shfl.sync.down.b32	%r385|%p159, %r384, 1, 31, -1;
	mov.b32 	%f603, %r385;
	add.f32 	%f5, %f599, %f603;
	mov.b32 	%r386, %f601;
	shfl.sync.down.b32	%r387|%p160, %r386, 1, 31, -1;
	mov.b32 	%f604, %r387;
	add.f32 	%f6, %f601, %f604;
	@%p145 bra 	$L__BB18_6;
	ld.param.u64 	%rd139, [_Z22ant16_oc_backleft_kerniiiiPKfS0_S0_S0_S0_S0_PfS1__param_10];
	mad.lo.s32 	%r388, %r501, %r57, %r4;
	mul.lo.s32 	%r389, %r388, 3;
	cvta.to.global.u64 	%rd107, %rd139;
	mul.wide.u32 	%rd108, %r389, 4;
	add.s64 	%rd109, %rd107, %rd108;
	st.global.f32 	[%rd109], %f4;
	add.s32 	%r390, %r389, 1;
	mul.wide.u32 	%rd110, %r390, 4;
	add.s64 	%rd111, %rd107, %rd110;
	st.global.f32 	[%rd111], %f5;
	add.s32 	%r391, %r389, 2;
	mul.wide.u32 	%rd112, %r391, 4;
	add.s64 	%rd113, %rd107, %rd112;
	st.global.f32 	[%rd113], %f6;
$L__BB18_6:
	setp.lt.s32 	%p161, %r2, %r58;
	mov.f32 	%f775, 0f00000000;
	mov.f32 	%f774, %f775;
	mov.f32 	%f773, %f775;
	mov.f32 	%f772, %f775;
	mov.f32 	%f771, %f775;
	mov.f32 	%f770, %f775;
	mov.f32 	%f769, %f775;
	mov.f32 	%f768, %f775;
	mov.f32 	%f767, %f775;
	@%p161 bra 	$L__BB18_20;
$L__BB18_7:
	setp.ne.s32 	%p164, %r2, 0;
	mov.b32 	%r400, %f774;
	shfl.sync.down.b32	%r401|%p165, %r400, 16, 31, -1;
	mov.b32 	%f644, %r401;
	add.f32 	%f645, %f774, %f644;
	mov.b32 	%r402, %f775;
	shfl.sync.down.b32	%r403|%p166, %r402, 16, 31, -1;
	mov.b32 	%f646, %r403;
	add.f32 	%f647, %f775, %f646;
	mov.b32 	%r404, %f773;
	shfl.sync.down.b32	%r405|%p167, %r404, 16, 31, -1;
	mov.b32 	%f648, %r405;
	add.f32 	%f649, %f773, %f648;
	mov.b32 	%r406, %f772;
	shfl.sync.down.b32	%r407|%p168, %r406, 16, 31, -1;
	mov.b32 	%f650, %r407;
	add.f32 	%f651, %f772, %f650;
	mov.b32 	%r408, %f771;
	shfl.sync.down.b32	%r409|%p169, %r408, 16, 31, -1;
	mov.b32 	%f652, %r409;
	add.f32 	%f653, %f771, %f652;
	mov.b32 	%r410, %f770;
	shfl.sync.down.b32	%r411|%p170, %r410, 16, 31, -1;
	mov.b32 	%f654, %r411;
	add.f32 	%f655, %f770, %f654;
	mov.b32 	%r412, %f769;
	shfl.sync.down.b32	%r413|%p171, %r412, 16, 31, -1;
	mov.b32 	%f656, %r413;
	add.f32 	%f657, %f769, %f656;
	mov.b32 	%r414, %f768;
	shfl.sync.down.b32	%r415|%p172, %r414, 16, 31, -1;
	mov.b32 	%f658, %r415;
	add.f32 	%f659, %f768, %f658;
	mov.b32 	%r416, %f767;
	shfl.sync.down.b32	%r417|%p173, %r416, 16, 31, -1;
	mov.b32 	%f660, %r417;
	add.f32 	%f661, %f767, %f660;
	mov.b32 	%r418, %f645;
	shfl.sync.down.b32	%r419|%p174, %r418, 8, 31, -1;
	mov.b32 	%f662, %r419;
	add.f32 	%f663, %f645, %f662;
	mov.b32 	%r420, %f647;
	shfl.sync.down.b32	%r421|%p175, %r420, 8, 31, -1;
	mov.b32 	%f664, %r421;
	add.f32 	%f665, %f647, %f664;
	mov.b32 	%r422, %f649;
	shfl.sync.down.b32	%r423|%p176, %r422, 8, 31, -1;
	mov.b32 	%f666, %r423;
	add.f32 	%f667, %f649, %f666;
	mov.b32 	%r424, %f651;
	shfl.sync.down.b32	%r425|%p177, %r424, 8, 31, -1;
	mov.b32 	%f668, %r425;
	add.f32 	%f669, %f651, %f668;
	mov.b32 	%r426, %f653;
	shfl.sync.down.b32	%r427|%p178, %r426, 8, 31, -1;
	mov.b32 	%f670, %r427;
	add.f32 	%f671, %f653, %f670;
	mov.b32 	%r428, %f655;
	shfl.sync.down.b32	%r429|%p179, %r428, 8, 31, -1;
	mov.b32 	%f672, %r429;
	add.f32 	%f673, %f655, %f672;
	mov.b32 	%r430, %f657;
	shfl.sync.down.b32	%r431|%p180, %r430, 8, 31, -1;
	mov.b32 	%f674, %r431;
	add.f32 	%f675, %f657, %f674;
	mov.b32 	%r432, %f659;
	shfl.sync.down.b32	%r433|%p181, %r432, 8, 31, -1;
	mov.b32 	%f676, %r433;
	add.f32 	%f677, %f659, %f676;
	mov.b32 	%r434, %f661;
	shfl.sync.down.b32	%r435|%p182, %r434, 8, 31, -1;
	mov.b32 	%f678, %r435;
	add.f32 	%f679, %f661, %f678;
	mov.b32 	%r436, %f663;
	shfl.sync.down.b32	%r437|%p183, %r436, 4, 31, -1;
	mov.b32 	%f680, %r437;
	add.f32 	%f681, %f663, %f680;
	mov.b32 	%r438, %f665;
	shfl.sync.down.b32	%r439|%p184, %r438, 4, 31, -1;
	mov.b32 	%f682, %r439;
	add.f32 	%f683, %f665, %f682;
	mov.b32 	%r440, %f667;
	shfl.sync.down.b32	%r441|%p185, %r440, 4, 31, -1;
	mov.b32 	%f684, %r441;
	add.f32 	%f685, %f667, %f684;
	mov.b32 	%r442, %f669;
	shfl.sync.down.b32	%r443|%p186, %r442, 4, 31, -1;
	mov.b32 	%f686, %r443;
	add.f32 	%f687, %f669, %f686;
	mov.b32 	%r444, %f671;
	shfl.sync.down.b32	%r445|%p187, %r444, 4, 31, -1;
	mov.b32 	%f688, %r445;
	add.f32 	%f689, %f671, %f688;
	mov.b32 	%r446, %f673;
	shfl.sync.down.b32	%r447|%p188, %r446, 4, 31, -1;
	mov.b32 	%f690, %r447;
	add.f32 	%f691, %f673, %f690;
	mov.b32 	%r448, %f675;
	shfl.sync.down.b32	%r449|%p189, %r448, 4, 31, -1;
	mov.b32 	%f692, %r449;
	add.f32 	%f693, %f675, %f692;
	mov.b32 	%r450, %f677;
	shfl.sync.down.b32	%r451|%p190, %r450, 4, 31, -1;
	mov.b32 	%f694, %r451;
	add.f32 	%f695, %f677, %f694;
	mov.b32 	%r452, %f679;
	shfl.sync.down.b32	%r453|%p191, %r452, 4, 31, -1;
	mov.b32 	%f696, %r453;
	add.f32 	%f697, %f679, %f696;
	mov.b32 	%r454, %f681;
	shfl.sync.down.b32	%r455|%p192, %r454, 2, 31, -1;
	mov.b32 	%f698, %r455;
	add.f32 	%f699, %f681, %f698;
	mov.b32 	%r456, %f683;
	shfl.sync.down.b32	%r457|%p193, %r456, 2, 31, -1;
	mov.b32 	%f700, %r457;
	add.f32 	%f701, %f683, %f700;
	mov.b32 	%r458, %f685;
	shfl.sync.down.b32	%r459|%p194, %r458, 2, 31, -1;
	mov.b32 	%f702, %r459;
	add.f32 	%f703, %f685, %f702;
	mov.b32 	%r460, %f687;
	shfl.sync.down.b32	%r461|%p195, %r460, 2, 31, -1;
	mov.b32 	%f704, %r461;
	add.f32 	%f705, %f687, %f704;
	mov.b32 	%r462, %f689;
	shfl.sync.down.b32	%r463|%p196, %r462, 2, 31, -1;
	mov.b32 	%f706, %r463;
	add.f32 	%f707, %f689, %f706;
	mov.b32 	%r464, %f691;
	shfl.sync.down.b32	%r465|%p197, %r464, 2, 31, -1;
	mov.b32 	%f708, %r465;
	add.f32 	%f709, %f691, %f708;
	mov.b32 	%r466, %f693;
	shfl.sync.down.b32	%r467|%p198, %r466, 2, 31, -1;
	mov.b32 	%f710, %r467;
	add.f32 	%f711, %f693, %f710;
	mov.b32 	%r468, %f695;
	shfl.sync.down.b32	%r469|%p199, %r468, 2, 31, -1;
	mov.b32 	%f712, %r469;
	add.f32 	%f713, %f695, %f712;
	mov.b32 	%r470, %f697;
	shfl.sync.down.b32	%r471|%p200, %r470, 2, 31, -1;
	mov.b32 	%f714, %r471;
	add.f32 	%f715, %f697, %f714;
	mov.b32 	%r472, %f699;
	shfl.sync.down.b32	%r473|%p201, %r472, 1, 31, -1;
	mov.b32 	%f716, %r473;
	add.f32 	%f16, %f699, %f716;
	mov.b32 	%r474, %f701;
	shfl.sync.down.b32	%r475|%p202, %r474, 1, 31, -1;
	mov.b32 	%f717, %r475;
	add.f32 	%f17, %f701, %f717;
	mov.b32 	%r476, %f703;
	shfl.sync.down.b32	%r477|%p203, %r476, 1, 31, -1;
	mov.b32 	%f718, %r477;
	add.f32 	%f18, %f703, %f718;
	mov.b32 	%r478, %f705;
	shfl.sync.down.b32	%r479|%p204, %r478, 1, 31, -1;
	mov.b32 	%f719, %r479;
	add.f32 	%f19, %f705, %f719;
	mov.b32 	%r480, %f707;
	shfl.sync.down.b32	%r481|%p205, %r480, 1, 31, -1;
	mov.b32 	%f720, %r481;
	add.f32 	%f20, %f707, %f720;
	mov.b32 	%r482, %f709;
	shfl.sync.down.b32	%r483|%p206, %r482, 1, 31, -1;
	mov.b32 	%f721, %r483;
	add.f32 	%f21, %f709, %f721;
	mov.b32 	%r484, %f711;
	shfl.sync.down.b32	%r485|%p207, %r484, 1, 31, -1;
	mov.b32 	%f722, %r485;
	add.f32 	%f22, %f711, %f722;
	mov.b32 	%r486, %f713;
	shfl.sync.down.b32	%r487|%p208, %r486, 1, 31, -1;
	mov.b32 	%f723, %r487;
	add.f32 	%f23, %f713, %f723;
	mov.b32 	%r488, %f715;
	shfl.sync.down.b32	%r489|%p209, %r488, 1, 31, -1;
	mov.b32 	%f724, %r489;
	add.f32 	%f24, %f715, %f724;
	@%p164 bra 	$L__BB18_9;
	ld.param.u64 	%rd140, [_Z22ant16_oc_backleft_kerniiiiPKfS0_S0_S0_S0_S0_PfS1__param_11];
	mad.lo.s32 	%r490, %r501, %r57, %r4;
	mul.lo.s32 	%r491, %r490, 9;
	cvta.to.global.u64 	%rd120, %rd140;
	mul.wide.u32 	%rd121, %r491, 4;
	add.s64 	%rd122, %rd120, %rd121;
	st.global.f32 	[%rd122], %f16;
	add.s32 	%r492, %r491, 1;
	mul.wide.u32 	%rd123, %r492, 4;
	add.s64 	%rd124, %rd120, %rd123;
	st.global.f32 	[%rd124], %f17;
	add.s32 	%r493, %r491, 2;
	mul.wide.u32 	%rd125, %r493, 4;
	add.s64 	%rd126, %rd120, %rd125;
	st.global.f32 	[%rd126], %f18;
	add.s32 	%r494, %r491, 3;
	mul.wide.u32 	%rd127, %r494, 4;
	add.s64 	%rd128, %rd120, %rd127;
	st.global.f32 	[%rd128], %f19;
	add.s32 	%r495, %r491, 4;
	mul.wide.u32 	%rd129, %r495, 4;
	add.s64 	%rd130, %rd120, %rd129;
	st.global.f32 	[%rd130], %f20;
	add.s32 	%r496, %r491, 5;
	mul.wide.u32 	%rd131, %r496, 4;
	add.s64 	%rd132, %rd120, %rd131;
	st.global.f32 	[%rd132], %f21;
	add.s32 	%r497, %r491, 6;
	mul.wide.u32 	%rd133, %r497, 4;
	add.s64 	%rd134, %rd120, %rd133;
	st.global.f32 	[%rd134], %f22;
	add.s32 	%r498, %r491, 7;
	mul.wide.u32 	%rd135, %r498, 4;
	add.s64 	%rd136, %rd120, %rd135;
	st.global.f32 	[%rd136], %f23;
	add.s32 	%r499, %r491, 8;
	mul.wide.u32 	%rd137, %r499, 4;
	add.s64 	%rd138, %rd120, %rd137;
	st.global.f32 	[%rd138], %f24;
$L__BB18_9:
	mov.u32 	%r500, %nctaid.x;
	add.s32 	%r501, %r501, %r500;
	setp.lt.s32 	%p210, %r501, %r56;
	@%p210 bra 	$L__BB18_3;
	bra.uni 	$L__BB18_47;
$L__BB18_10:
	mul.lo.s32 	%r12, %r501, %r58;
	mov.f32 	%f755, 0f00000000;
	mov.u32 	%r502, %r2;
	mov.f32 	%f756, %f755;
	mov.f32 	%f757, %f755;
$L__BB18_11:
	add.s32 	%r336, %r58, -1;
	setp.lt.u32 	%p138, %r336, 3;
	add.s32 	%r337, %r502, %r12;
	mul.lo.s32 	%r338, %r337, 3;
	mul.wide.s32 	%rd85, %r338, 4;
	add.s64 	%rd86, %rd3, %rd85;
	ld.global.f32 	%f28, [%rd86+8];
	ld.global.f32 	%f29, [%rd86+4];
	ld.global.f32 	%f30, [%rd86];
	mov.b32 	%r510, 0;
	@%p138 bra 	$L__BB18_14;
	and.b32  	%r339, %r58, 2147483644;
	neg.s32 	%r508, %r339;
	mul.lo.s32 	%r340, %r58, %r501;
	mul.lo.s32 	%r503, %r340, 3;
	add.s32 	%r341, %r4, %r3;
	mad.lo.s32 	%r507, %r58, %r341, %r502;
	shl.b32 	%r342, %r3, 1;
	add.s32 	%r343, %r4, %r342;
	mad.lo.s32 	%r506, %r58, %r343, %r502;
	mad.lo.s32 	%r344, %r3, 3, %r4;
	mad.lo.s32 	%r505, %r58, %r344, %r502;
	mad.lo.s32 	%r504, %r4, %r58, %r502;
$L__BB18_13:
	.pragma "nounroll";
	mul.wide.s32 	%rd87, %r503, 4;
	add.s64 	%rd88, %rd2, %rd87;
	ld.global.f32 	%f474, [%rd88+4];
	ld.global.f32 	%f475, [%rd88+8];
	mul.f32 	%f476, %f29, %f475;
	mul.f32 	%f477, %f28, %f474;
	sub.f32 	%f478, %f476, %f477;
	ld.global.f32 	%f479, [%rd88];
	mul.f32 	%f480, %f28, %f479;
	mul.f32 	%f481, %f30, %f475;
	sub.f32 	%f482, %f480, %f481;
	mul.f32 	%f483, %f30, %f474;
	mul.f32 	%f484, %f29, %f479;
	sub.f32 	%f485, %f483, %f484;
	mul.wide.u32 	%rd89, %r504, 4;
	add.s64 	%rd90, %rd1, %rd89;
	ld.global.f32 	%f486, [%rd90];
	fma.rn.f32 	%f487, %f478, %f486, %f755;
	fma.rn.f32 	%f488, %f482, %f486, %f756;
	fma.rn.f32 	%f489, %f486, %f485, %f757;
	ld.global.f32 	%f490, [%rd88+16];
	ld.global.f32 	%f491, [%rd88+20];
	mul.f32 	%f492, %f29, %f491;
	mul.f32 	%f493, %f28, %f490;
	sub.f32 	%f494, %f492, %f493;
	ld.global.f32 	%f495, [%rd88+12];
	mul.f32 	%f496, %f28, %f495;
	mul.f32 	%f497, %f30, %f491;
	sub.f32 	%f498, %f496, %f497;
	mul.f32 	%f499, %f30, %f490;
	mul.f32 	%f500, %f29, %f495;
	sub.f32 	%f501, %f499, %f500;
	mul.wide.u32 	%rd91, %r507, 4;
	add.s64 	%rd92, %rd1, %rd91;
	ld.global.f32 	%f502, [%rd92];
	fma.rn.f32 	%f503, %f494, %f502, %f487;
	fma.rn.f32 	%f504, %f498, %f502, %f488;
	fma.rn.f32 	%f505, %f502, %f501, %f489;
	ld.global.f32 	%f506, [%rd88+28];
	ld.global.f32 	%f507, [%rd88+32];
	mul.f32 	%f508, %f29, %f507;
	mul.f32 	%f509, %f28, %f506;
	sub.f32 	%f510, %f508, %f509;
	ld.global.f32 	%f511, [%rd88+24];
	mul.f32 	%f512, %f28, %f511;
	mul.f32 	%f513, %f30, %f507;
	sub.f32 	%f514, %f512, %f513;
	mul.f32 	%f515, %f30, %f506;
	mul.f32 	%f516, %f29, %f511;
	sub.f32 	%f517, %f515, %f516;
	mul.wide.u32 	%rd93, %r506, 4;
	add.s64 	%rd94, %rd1, %rd93;
	ld.global.f32 	%f518, [%rd94];
	fma.rn.f32 	%f519, %f510, %f518, %f503;
	fma.rn.f32 	%f520, %f514, %f518, %f504;
	fma.rn.f32 	%f521, %f518, %f517, %f505;
	ld.global.f32 	%f522, [%rd88+40];
	ld.global.f32 	%f523, [%rd88+44];
	mul.f32 	%f524, %f29, %f523;
	mul.f32 	%f525, %f28, %f522;
	sub.f32 	%f526, %f524, %f525;
	ld.global.f32 	%f527, [%rd88+36];
	mul.f32 	%f528, %f28, %f527;
	mul.f32 	%f529, %f30, %f523;
	sub.f32 	%f530, %f528, %f529;
	mul.f32 	%f531, %f30, %f522;
	mul.f32 	%f532, %f29, %f527;
	sub.f32 	%f533, %f531, %f532;
	mul.wide.u32 	%rd95, %r505, 4;
	add.s64 	%rd96, %rd1, %rd95;
	ld.global.f32 	%f534, [%rd96];
	fma.rn.f32 	%f755, %f526, %f534, %f519;
	fma.rn.f32 	%f756, %f530, %f534, %f520;
	fma.rn.f32 	%f757, %f534, %f533, %f521;
	add.s32 	%r508, %r508, 4;
	add.s32 	%r507, %r507, %r8;
	add.s32 	%r506, %r506, %r8;
	add.s32 	%r505, %r505, %r8;
	add.s32 	%r504, %r504, %r8;
	add.s32 	%r503, %r503, 12;
	setp.ne.s32 	%p139, %r508, 0;
	mov.u32 	%r510, %r7;
	@%p139 bra 	$L__BB18_13;
$L__BB18_14:
	and.b32  	%r345, %r58, 3;
	setp.eq.s32 	%p140, %r345, 0;
	@%p140 bra 	$L__BB18_19;
	setp.eq.s32 	%p141, %r345, 1;
	@%p141 bra 	$L__BB18_17;
	add.s32 	%r346, %r510, %r12;
	mul.lo.s32 	%r347, %r346, 3;
	mul.wide.s32 	%rd97, %r347, 4;
	add.s64 	%rd98, %rd2, %rd97;
	ld.global.f32 	%f536, [%rd98+4];
	ld.global.f32 	%f537, [%rd98+8];
	mul.f32 	%f538, %f29, %f537;
	mul.f32 	%f539, %f28, %f536;
	sub.f32 	%f540, %f538, %f539;
	ld.global.f32 	%f541, [%rd98];
	mul.f32 	%f542, %f28, %f541;
	mul.f32 	%f543, %f30, %f537;
	sub.f32 	%f544, %f542, %f543;
	mul.f32 	%f545, %f30, %f536;
	mul.f32 	%f546, %f29, %f541;
	sub.f32 	%f547, %f545, %f546;
	mad.lo.s32 	%r348, %r510, %r3, %r4;
	mad.lo.s32 	%r349, %r348, %r58, %r502;
	mul.wide.u32 	%rd99, %r349, 4;
	add.s64 	%rd100, %rd1, %rd99;
	ld.global.f32 	%f548, [%rd100];
	fma.rn.f32 	%f549, %f540, %f548, %f755;
	fma.rn.f32 	%f550, %f544, %f548, %f756;
	fma.rn.f32 	%f551, %f548, %f547, %f757;
	ld.global.f32 	%f552, [%rd98+16];
	ld.global.f32 	%f553, [%rd98+20];
	mul.f32 	%f554, %f29, %f553;
	mul.f32 	%f555, %f28, %f552;
	sub.f32 	%f556, %f554, %f555;
	ld.global.f32 	%f557, [%rd98+12];
	mul.f32 	%f558, %f28, %f557;
	mul.f32 	%f559, %f30, %f553;
	sub.f32 	%f560, %f558, %f559;
	mul.f32 	%f561, %f30, %f552;
	mul.f32 	%f562, %f29, %f557;
	sub.f32 	%f563, %f561, %f562;
	add.s32 	%r350, %r348, %r3;
	mad.lo.s32 	%r351, %r350, %r58, %r502;
	mul.wide.u32 	%rd101, %r351, 4;
	add.s64 	%rd102, %rd1, %rd101;
	ld.global.f32 	%f564, [%rd102];
	fma.rn.f32 	%f755, %f556, %f564, %f549;
	fma.rn.f32 	%f756, %f560, %f564, %f550;
	fma.rn.f32 	%f757, %f564, %f563, %f551;
	add.s32 	%r510, %r510, 2;
$L__BB18_17:
	and.b32  	%r352, %r58, 1;
	setp.eq.b32 	%p142, %r352, 1;
	not.pred 	%p143, %p142;
	@%p143 bra 	$L__BB18_19;
	add.s32 	%r353, %r510, %r12;
	mul.lo.s32 	%r354, %r353, 3;
	mul.wide.s32 	%rd103, %r354, 4;
	add.s64 	%rd104, %rd2, %rd103;
	ld.global.f32 	%f565, [%rd104+4];
	ld.global.f32 	%f566, [%rd104+8];
	mul.f32 	%f567, %f29, %f566;
	mul.f32 	%f568, %f28, %f565;
	sub.f32 	%f569, %f567, %f568;
	ld.global.f32 	%f570, [%rd104];
	mul.f32 	%f571, %f28, %f570;
	mul.f32 	%f572, %f30, %f566;
	sub.f32 	%f573, %f571, %f572;
	mul.f32 	%f574, %f30, %f565;
	mul.f32 	%f575, %f29, %f570;
	sub.f32 	%f576, %f574, %f575;
	mad.lo.s32 	%r355, %r510, %r3, %r4;
	mad.lo.s32 	%r356, %r355, %r58, %r502;
	mul.wide.u32 	%rd105, %r356, 4;
	add.s64 	%rd106, %rd1, %rd105;
	ld.global.f32 	%f577, [%rd106];
	fma.rn.f32 	%f755, %f569, %f577, %f755;
	fma.rn.f32 	%f756, %f573, %f577, %f756;
	fma.rn.f32 	%f757, %f577, %f576, %f757;
$L__BB18_19:
	mov.u32 	%r357, %ntid.x;
	add.s32 	%r502, %r502, %r357;
	setp.lt.s32 	%p144, %r502, %r58;
	@%p144 bra 	$L__BB18_11;
	bra.uni 	$L__BB18_4;
$L__BB18_20:
	mul.lo.s32 	%r11, %r501, %r59;
	mov.f32 	%f767, 0f00000000;
	mov.u32 	%r511, %r2;
	mov.f32 	%f768, %f767;
	mov.f32 	%f769, %f767;
	mov.f32 	%f770, %f767;
	mov.f32 	%f771, %f767;
	mov.f32 	%f772, %f767;
	mov.f32 	%f773, %f767;
	mov.f32 	%f774, %f767;
	mov.f32 	%f775, %f767;
$L__BB18_21:
	mad.lo.s32 	%r393, %r501, %r58, %r511;
	mul.lo.s32 	%r394, %r393, 3;
	mul.wide.s32 	%rd114, %r394, 4;
	add.s64 	%rd115, %rd3, %rd114;
	ld.global.f32 	%f67, [%rd115+8];
	ld.global.f32 	%f68, [%rd115+4];
	ld.global.f32 	%f69, [%rd115];
	mov.b32 	%r512, 0;
$L__BB18_22:
	add.s32 	%r395, %r512, %r11;
	mul.lo.s32 	%r396, %r395, 9;
	mul.wide.s32 	%rd116, %r396, 4;
	add.s64 	%rd117, %rd6, %rd116;
	ld.global.f32 	%f607, [%rd117+4];
	ld.global.f32 	%f608, [%rd117+8];
	mul.f32 	%f609, %f68, %f608;
	mul.f32 	%f610, %f67, %f607;
	sub.f32 	%f611, %f609, %f610;
	ld.global.f32 	%f612, [%rd117];
	mul.f32 	%f613, %f67, %f612;
	mul.f32 	%f614, %f69, %f608;
	sub.f32 	%f615, %f613, %f614;
	mul.f32 	%f616, %f69, %f607;
	mul.f32 	%f617, %f68, %f612;
	sub.f32 	%f618, %f616, %f617;
	ld.global.f32 	%f619, [%rd117+16];
	ld.global.f32 	%f620, [%rd117+20];
	mul.f32 	%f621, %f68, %f620;
	mul.f32 	%f622, %f67, %f619;
	sub.f32 	%f623, %f621, %f622;
	ld.global.f32 	%f624, [%rd117+12];
	mul.f32 	%f625, %f67, %f624;
	mul.f32 	%f626, %f69, %f620;
	sub.f32 	%f627, %f625, %f626;
	mul.f32 	%f628, %f69, %f619;
	mul.f32 	%f629, %f68, %f624;
	sub.f32 	%f630, %f628, %f629;
	ld.global.f32 	%f631, [%rd117+28];
	ld.global.f32 	%f632, [%rd117+32];
	mul.f32 	%f633, %f68, %f632;
	mul.f32 	%f634, %f67, %f631;
	sub.f32 	%f635, %f633, %f634;
	ld.global.f32 	%f636, [%rd117+24];
	mul.f32 	%f637, %f67, %f636;
	mul.f32 	%f638, %f69, %f632;
	sub.f32 	%f639, %f637, %f638;
	mul.f32 	%f640, %f69, %f631;
	mul.f32 	%f641, %f68, %f636;
	sub.f32 	%f642, %f640, %f641;
	mad.lo.s32 	%r397, %r512, %r3, %r4;
	mad.lo.s32 	%r398, %r397, %r58, %r511;
	mul.wide.u32 	%rd118, %r398, 4;
	add.s64 	%rd119, %rd7, %rd118;
	ld.global.f32 	%f643, [%rd119];
	fma.rn.f32 	%f774, %f611, %f643, %f774;
	fma.rn.f32 	%f775, %f615, %f643, %f775;
	fma.rn.f32 	%f773, %f618, %f643, %f773;
	fma.rn.f32 	%f772, %f623, %f643, %f772;
	fma.rn.f32 	%f771, %f627, %f643, %f771;
	fma.rn.f32 	%f770, %f630, %f643, %f770;
	fma.rn.f32 	%f769, %f635, %f643, %f769;
	fma.rn.f32 	%f768, %f639, %f643, %f768;
	fma.rn.f32 	%f767, %f643, %f642, %f767;
	add.s32 	%r512, %r512, 1;
	setp.ne.s32 	%p162, %r512, %r59;
	@%p162 bra 	$L__BB18_22;
	mov.u32 	%r399, %ntid.x;
	add.s32 	%r511, %r511, %r399;
	setp.lt.s32 	%p163, %r511, %r58;
	@%p163 bra 	$L__BB18_21;
	bra.uni 	$L__BB18_7;
$L__BB18_24:
	setp.gt.s32 	%p3, %r58, 0;
	@%p3 bra 	$L__BB18_25;
	bra.uni 	$L__BB18_42;
$L__BB18_25:
	add.s32 	%r40, %r58, -1;
	and.b32  	%r41, %r58, 3;
	and.b32  	%r42, %r58, 2147483644;
	and.b32  	%r43, %r58, 1;
$L__BB18_26:
	setp.lt.s32 	%p67, %r2, %r58;
	mov.f32 	%f799, 0f00000000;
	mov.f32 	%f798, %f799;
	mov.f32 	%f797, %f799;
	@%p67 bra 	$L__BB18_32;
$L__BB18_27:
	setp.ne.s32 	%p74, %r2, 0;
	mov.b32 	%r208, %f797;
	shfl.sync.down.b32	%r209|%p75, %r208, 16, 31, -1;
	mov.b32 	%f363, %r209;
	add.f32 	%f364, %f797, %f363;
	mov.b32 	%r210, %f798;
	shfl.sync.down.b32	%r211|%p76, %r210, 16, 31, -1;
	mov.b32 	%f365, %r211;
	add.f32 	%f366, %f798, %f365;
	mov.b32 	%r212, %f799;
	shfl.sync.down.b32	%r213|%p77, %r212, 16, 31, -1;
	mov.b32 	%f367, %r213;
	add.f32 	%f368, %f799, %f367;
	mov.b32 	%r214, %f364;
	shfl.sync.down.b32	%r215|%p78, %r214, 8, 31, -1;
	mov.b32 	%f369, %r215;
	add.f32 	%f370, %f364, %f369;
	mov.b32 	%r216, %f366;
	shfl.sync.down.b32	%r217|%p79, %r216, 8, 31, -1;
	mov.b32 	%f371, %r217;
	add.f32 	%f372, %f366, %f371;
	mov.b32 	%r218, %f368;
	shfl.sync.down.b32	%r219|%p80, %r218, 8, 31, -1;
	mov.b32 	%f373, %r219;
	add.f32 	%f374, %f368, %f373;
	mov.b32 	%r220, %f370;
	shfl.sync.down.b32	%r221|%p81, %r220, 4, 31, -1;
	mov.b32 	%f375, %r221;
	add.f32 	%f376, %f370, %f375;
	mov.b32 	%r222, %f372;
	shfl.sync.down.b32	%r223|%p82, %r222, 4, 31, -1;
	mov.b32 	%f377, %r223;
	add.f32 	%f378, %f372, %f377;
	mov.b32 	%r224, %f374;
	shfl.sync.down.b32	%r225|%p83, %r224, 4, 31, -1;
	mov.b32 	%f379, %r225;
	add.f32 	%f380, %f374, %f379;
	mov.b32 	%r226, %f376;
	shfl.sync.down.b32	%r227|%p84, %r226, 2, 31, -1;
	mov.b32 	%f381, %r227;
	add.f32 	%f382, %f376, %f381;
	mov.b32 	%r228, %f378;
	shfl.sync.down.b32	%r229|%p85, %r228, 2, 31, -1;
	mov.b32 	%f383, %r229;
	add.f32 	%f384, %f378, %f383;
	mov.b32 	%r230, %f380;
	shfl.sync.down.b32	%r231|%p86, %r230, 2, 31, -1;
	mov.b32 	%f385, %r231;
	add.f32 	%f386, %f380, %f385;
	mov.b32 	%r232, %f382;
	shfl.sync.down.b32	%r233|%p87, %r232, 1, 31, -1;
	mov.b32 	%f387, %r233;
	add.f32 	%f91, %f382, %f387;
	mov.b32 	%r234, %f384;
	shfl.sync.down.b32	%r235|%p88, %r234, 1, 31, -1;
	mov.b32 	%f388, %r235;
	add.f32 	%f92, %f384, %f388;
	mov.b32 	%r236, %f386;
	shfl.sync.down.b32	%r237|%p89, %r236, 1, 31, -1;
	mov.b32 	%f389, %r237;
	add.f32 	%f93, %f386, %f389;
	@%p74 bra 	$L__BB18_29;
	mad.lo.s32 	%r238, %r501, %r57, %r4;
	mul.lo.s32 	%r239, %r238, 3;
	mul.wide.u32 	%rd61, %r239, 4;
	add.s64 	%rd62, %rd5, %rd61;
	st.global.f32 	[%rd62], %f91;
	add.s32 	%r240, %r239, 1;
	mul.wide.u32 	%rd63, %r240, 4;
	add.s64 	%rd64, %rd5, %rd63;
	st.global.f32 	[%rd64], %f92;
	add.s32 	%r241, %r239, 2;
	mul.wide.u32 	%rd65, %r241, 4;
	add.s64 	%rd66, %rd5, %rd65;
	st.global.f32 	[%rd66], %f93;
$L__BB18_29:
	setp.ne.s32 	%p90, %r2, 0;
	mov.b32 	%r242, 0;
	shfl.sync.down.b32	%r243|%p91, %r242, 16, 31, -1;
	mov.b32 	%f390, %r243;
	add.f32 	%f391, %f390, 0f00000000;
	shfl.sync.down.b32	%r244|%p92, %r242, 16, 31, -1;
	mov.b32 	%f392, %r244;
	add.f32 	%f393, %f392, 0f00000000;
	shfl.sync.down.b32	%r245|%p93, %r242, 16, 31, -1;
	mov.b32 	%f394, %r245;
	add.f32 	%f395, %f394, 0f00000000;
	shfl.sync.down.b32	%r246|%p94, %r242, 16, 31, -1;
	mov.b32 	%f396, %r246;
	add.f32 	%f397, %f396, 0f00000000;
	shfl.sync.down.b32	%r247|%p95, %r242, 16, 31, -1;
	mov.b32 	%f398, %r247;
	add.f32 	%f399, %f398, 0f00000000;
	shfl.sync.down.b32	%r248|%p96, %r242, 16, 31, -1;
	mov.b32 	%f400, %r248;
	add.f32 	%f401, %f400, 0f00000000;
	shfl.sync.down.b32	%r249|%p97, %r242, 16, 31, -1;
	mov.b32 	%f402, %r249;
	add.f32 	%f403, %f402, 0f00000000;
	shfl.sync.down.b32	%r250|%p98, %r242, 16, 31, -1;
	mov.b32 	%f404, %r250;
	add.f32 	%f405, %f404, 0f00000000;
	shfl.sync.down.b32	%r251|%p99, %r242, 16, 31, -1;
	mov.b32 	%f406, %r251;
	add.f32 	%f407, %f406, 0f00000000;
	mov.b32 	%r252, %f391;
	shfl.sync.down.b32	%r253|%p100, %r252, 8, 31, -1;
	mov.b32 	%f408, %r253;
	add.f32 	%f409, %f391, %f408;
	mov.b32 	%r254, %f393;
	shfl.sync.down.b32	%r255|%p101, %r254, 8, 31, -1;
	mov.b32 	%f410, %r255;
	add.f32 	%f411, %f393, %f410;
	mov.b32 	%r256, %f395;
	shfl.sync.down.b32	%r257|%p102, %r256, 8, 31, -1;
	mov.b32 	%f412, %r257;
	add.f32 	%f413, %f395, %f412;
	mov.b32 	%r258, %f397;
	shfl.sync.down.b32	%r259|%p103, %r258, 8, 31, -1;
	mov.b32 	%f414, %r259;
	add.f32 	%f415, %f397, %f414;
	mov.b32 	%r260, %f399;
	shfl.sync.down.b32	%r261|%p104, %r260, 8, 31, -1;
	mov.b32 	%f416, %r261;
	add.f32 	%f417, %f399, %f416;
	mov.b32 	%r262, %f401;
	shfl.sync.down.b32	%r263|%p105, %r262, 8, 31, -1;
	mov.b32 	%f418, %r263;
	add.f32 	%f419, %f401, %f418;
	mov.b32 	%r264, %f403;
	shfl.sync.down.b32	%r265|%p106, %r264, 8, 31, -1;
	mov.b32 	%f420, %r265;
	add.f32 	%f421, %f403, %f420;
	mov.b32 	%r266, %f405;
	shfl.sync.down.b32	%r267|%p107, %r266, 8, 31, -1;
	mov.b32 	%f422, %r267;
	add.f32 	%f423, %f405, %f422;
	mov.b32 	%r268, %f407;
	shfl.sync.down.b32	%r269|%p108, %r268, 8, 31, -1;
	mov.b32 	%f424, %r269;
	add.f32 	%f425, %f407, %f424;
	mov.b32 	%r270, %f409;
	shfl.sync.down.b32	%r271|%p109, %r270, 4, 31, -1;
	mov.b32 	%f426, %r271;
	add.f32 	%f427, %f409, %f426;
	mov.b32 	%r272, %f411;
	shfl.sync.down.b32	%r273|%p110, %r272, 4, 31, -1;
	mov.b32 	%f428, %r273;
	add.f32 	%f429, %f411, %f428;
	mov.b32 	%r274, %f413;
	shfl.sync.down.b32	%r275|%p111, %r274, 4, 31, -1;
	mov.b32 	%f430, %r275;
	add.f32 	%f431, %f413, %f430;
	mov.b32 	%r276, %f415;
	shfl.sync.down.b32	%r277|%p112, %r276, 4, 31, -1;
	mov.b32 	%f432, %r277;
	add.f32 	%f433, %f415, %f432;
	mov.b32 	%r278, %f417;
	shfl.sync.down.b32	%r279|%p113, %r278, 4, 31, -1;
	mov.b32 	%f434, %r279;
	add.f32 	%f435, %f417, %f434;
	mov.b32 	%r280, %f419;
	shfl.sync.down.b32	%r281|%p114, %r280, 4, 31, -1;
	mov.b32 	%f436, %r281;
	add.f32 	%f437, %f419, %f436;
	mov.b32 	%r282, %f421;
	shfl.sync.down.b32	%r283|%p115, %r282, 4, 31, -1;
	mov.b32 	%f438, %r283;
	add.f32 	%f439, %f421, %f438;
	mov.b32 	%r284, %f423;
	shfl.sync.down.b32	%r285|%p116, %r284, 4, 31, -1;
	mov.b32 	%f440, %r285;
	add.f32 	%f441, %f423, %f440;
	mov.b32 	%r286, %f425;
	shfl.sync.down.b32	%r287|%p117, %r286, 4, 31, -1;
	mov.b32 	%f442, %r287;
	add.f32 	%f443, %f425, %f442;
	mov.b32 	%r288, %f427;
	shfl.sync.down.b32	%r289|%p118, %r288, 2, 31, -1;
	mov.b32 	%f444, %r289;
	add.f32 	%f445, %f427, %f444;
	mov.b32 	%r290, %f429;
	shfl.sync.down.b32	%r291|%p119, %r290, 2, 31, -1;
	mov.b32 	%f446, %r291;
	add.f32 	%f447, %f429, %f446;
	mov.b32 	%r292, %f431;
	shfl.sync.down.b32	%r293|%p120, %r292, 2, 31, -1;
	mov.b32 	%f448, %r293;
	add.f32 	%f449, %f431, %f448;
	mov.b32 	%r294, %f433;
	shfl.sync.down.b32	%r295|%p121, %r294, 2, 31, -1;
	mov.b32 	%f450, %r295;
	add.f32 	%f451, %f433, %f450;
	mov.b32 	%r296, %f435;
	shfl.sync.down.b32	%r297|%p122, %r296, 2, 31, -1;
	mov.b32 	%f452, %r297;
	add.f32 	%f453, %f435, %f452;
	mov.b32 	%r298, %f437;
	shfl.sync.down.b32	%r299|%p123, %r298, 2, 31, -1;
	mov.b32 	%f454, %r299;
	add.f32 	%f455, %f437, %f454;
	mov.b32 	%r300, %f439;
	shfl.sync.down.b32	%r301|%p124, %r300, 2, 31, -1;
	mov.b32 	%f456, %r301;
	add.f32 	%f457, %f439, %f456;
	mov.b32 	%r302, %f441;
	shfl.sync.down.b32	%r303|%p125, %r302, 2, 31, -1;
	mov.b32 	%f458, %r303;
	add.f32 	%f459, %f441, %f458;
	mov.b32 	%r304, %f443;
	shfl.sync.down.b32	%r305|%p126, %r304, 2, 31, -1;
	mov.b32 	%f460, %r305;
	add.f32 	%f461, %f443, %f460;
	mov.b32 	%r306, %f445;
	shfl.sync.down.b32	%r307|%p127, %r306, 1, 31, -1;
	mov.b32 	%f462, %r307;
	add.f32 	%f94, %f445, %f462;
	mov.b32 	%r308, %f447;
	shfl.sync.down.b32	%r309|%p128, %r308, 1, 31, -1;
	mov.b32 	%f463, %r309;
	add.f32 	%f95, %f447, %f463;
	mov.b32 	%r310, %f449;
	shfl.sync.down.b32	%r311|%p129, %r310, 1, 31, -1;
	mov.b32 	%f464, %r311;
	add.f32 	%f96, %f449, %f464;
	mov.b32 	%r312, %f451;
	shfl.sync.down.b32	%r313|%p130, %r312, 1, 31, -1;
	mov.b32 	%f465, %r313;
	add.f32 	%f97, %f451, %f465;
	mov.b32 	%r314, %f453;
	shfl.sync.down.b32	%r315|%p131, %r314, 1, 31, -1;
	mov.b32 	%f466, %r315;
	add.f32 	%f98, %f453, %f466;
	mov.b32 	%r316, %f455;
	shfl.sync.down.b32	%r317|%p132, %r316, 1, 31, -1;
	mov.b32 	%f467, %r317;
	add.f32 	%f99, %f455, %f467;
	mov.b32 	%r318, %f457;
	shfl.sync.down.b32	%r319|%p133, %r318, 1, 31, -1;
	mov.b32 	%f468, %r319;
	add.f32 	%f100, %f457, %f468;
	mov.b32 	%r320, %f459;
	shfl.sync.down.b32	%r321|%p134, %r320, 1, 31, -1;
	mov.b32 	%f469, %r321;
	add.f32 	%f101, %f459, %f469;
	mov.b32 	%r322, %f461;
	shfl.sync.down.b32	%r323|%p135, %r322, 1, 31, -1;
	mov.b32 	%f470, %r323;
	add.f32 	%f102, %f461, %f470;
	@%p90 bra 	$L__BB18_31;
	mad.lo.s32 	%r324, %r501, %r57, %r4;
	mul.lo.s32 	%r325, %r324, 9;
	mul.wide.u32 	%rd67, %r325, 4;
	add.s64 	%rd68, %rd4, %rd67;
	st.global.f32 	[%rd68], %f94;
	add.s32 	%r326, %r325, 1;
	mul.wide.u32 	%rd69, %r326, 4;
	add.s64 	%rd70, %rd4, %rd69;
	st.global.f32 	[%rd70], %f95;
	add.s32 	%r327, %r325, 2;
	mul.wide.u32 	%rd71, %r327, 4;
	add.s64 	%rd72, %rd4, %rd71;
	st.global.f32 	[%rd72], %f96;
	add.s32 	%r328, %r325, 3;
	mul.wide.u32 	%rd73, %r328, 4;
	add.s64 	%rd74, %rd4, %rd73;
	st.global.f32 	[%rd74], %f97;
	add.s32 	%r329, %r325, 4;
	mul.wide.u32 	%rd75, %r329, 4;
	add.s64 	%rd76, %rd4, %rd75;
	st.global.f32 	[%rd76], %f98;
	add.s32 	%r330, %r325, 5;
	mul.wide.u32 	%rd77, %r330, 4;
	add.s64 	%rd78, %rd4, %rd77;
	st.global.f32 	[%rd78], %f99;
	add.s32 	%r331, %r325, 6;
	mul.wide.u32 	%rd79, %r331, 4;
	add.s64 	%rd80, %rd4, %rd79;
	st.global.f32 	[%rd80], %f100;
	add.s32 	%r332, %r325, 7;
	mul.wide.u32 	%rd81, %r332, 4;
	add.s64 	%rd82, %rd4, %rd81;
	st.global.f32 	[%rd82], %f101;
	add.s32 	%r333, %r325, 8;
	mul.wide.u32 	%rd83, %r333, 4;
	add.s64 	%rd84, %rd4, %rd83;
	st.global.f32 	[%rd84], %f102;
$L__BB18_31:
	add.s32 	%r501, %r501, %r6;
	setp.lt.s32 	%p136, %r501, %r56;
	@%p136 bra 	$L__BB18_26;
	bra.uni 	$L__BB18_47;
$L__BB18_32:
	mul.lo.s32 	%r46, %r501, %r58;
	mov.f32 	%f797, 0f00000000;
	mov.u32 	%r514, %r2;
	mov.f32 	%f798, %f797;
	mov.f32 	%f799, %f797;
$L__BB18_33:
	setp.lt.u32 	%p68, %r40, 3;
	add.s32 	%r185, %r514, %r46;
	mul.lo.s32 	%r186, %r185, 3;
	mul.wide.s32 	%rd39, %r186, 4;
	add.s64 	%rd40, %rd3, %rd39;
	ld.global.f32 	%f106, [%rd40+8];
	ld.global.f32 	%f107, [%rd40+4];
	ld.global.f32 	%f108, [%rd40];
	mov.b32 	%r517, 0;
	@%p68 bra 	$L__BB18_36;
	mov.b32 	%r515, 0;
$L__BB18_35:
	.pragma "nounroll";
	add.s32 	%r188, %r515, %r46;
	mul.lo.s32 	%r189, %r188, 3;
	mul.wide.s32 	%rd41, %r189, 4;
	add.s64 	%rd42, %rd2, %rd41;
	ld.global.f32 	%f259, [%rd42+4];
	ld.global.f32 	%f260, [%rd42+8];
	mul.f32 	%f261, %f107, %f260;
	mul.f32 	%f262, %f106, %f259;
	sub.f32 	%f263, %f261, %f262;
	ld.global.f32 	%f264, [%rd42];
	mul.f32 	%f265, %f106, %f264;
	mul.f32 	%f266, %f108, %f260;
	sub.f32 	%f267, %f265, %f266;
	mul.f32 	%f268, %f108, %f259;
	mul.f32 	%f269, %f107, %f264;
	sub.f32 	%f270, %f268, %f269;
	mad.lo.s32 	%r190, %r515, %r3, %r4;
	mad.lo.s32 	%r191, %r190, %r58, %r514;
	mul.wide.u32 	%rd43, %r191, 4;
	add.s64 	%rd44, %rd1, %rd43;
	ld.global.f32 	%f271, [%rd44];
	fma.rn.f32 	%f272, %f263, %f271, %f797;
	fma.rn.f32 	%f273, %f267, %f271, %f798;
	fma.rn.f32 	%f274, %f271, %f270, %f799;
	ld.global.f32 	%f275, [%rd42+16];
	ld.global.f32 	%f276, [%rd42+20];
	mul.f32 	%f277, %f107, %f276;
	mul.f32 	%f278, %f106, %f275;
	sub.f32 	%f279, %f277, %f278;
	ld.global.f32 	%f280, [%rd42+12];
	mul.f32 	%f281, %f106, %f280;
	mul.f32 	%f282, %f108, %f276;
	sub.f32 	%f283, %f281, %f282;
	mul.f32 	%f284, %f108, %f275;
	mul.f32 	%f285, %f107, %f280;
	sub.f32 	%f286, %f284, %f285;
	add.s32 	%r192, %r190, %r3;
	mad.lo.s32 	%r193, %r192, %r58, %r514;
	mul.wide.u32 	%rd45, %r193, 4;
	add.s64 	%rd46, %rd1, %rd45;
	ld.global.f32 	%f287, [%rd46];
	fma.rn.f32 	%f288, %f279, %f287, %f272;
	fma.rn.f32 	%f289, %f283, %f287, %f273;
	fma.rn.f32 	%f290, %f287, %f286, %f274;
	ld.global.f32 	%f291, [%rd42+28];
	ld.global.f32 	%f292, [%rd42+32];
	mul.f32 	%f293, %f107, %f292;
	mul.f32 	%f294, %f106, %f291;
	sub.f32 	%f295, %f293, %f294;
	ld.global.f32 	%f296, [%rd42+24];
	mul.f32 	%f297, %f106, %f296;
	mul.f32 	%f298, %f108, %f292;
	sub.f32 	%f299, %f297, %f298;
	mul.f32 	%f300, %f108, %f291;
	mul.f32 	%f301, %f107, %f296;
	sub.f32 	%f302, %f300, %f301;
	add.s32 	%r194, %r192, %r3;
	mad.lo.s32 	%r195, %r194, %r58, %r514;
	mul.wide.u32 	%rd47, %r195, 4;
	add.s64 	%rd48, %rd1, %rd47;
	ld.global.f32 	%f303, [%rd48];
	fma.rn.f32 	%f304, %f295, %f303, %f288;
	fma.rn.f32 	%f305, %f299, %f303, %f289;
	fma.rn.f32 	%f306, %f303, %f302, %f290;
	ld.global.f32 	%f307, [%rd42+40];
	ld.global.f32 	%f308, [%rd42+44];
	mul.f32 	%f309, %f107, %f308;
	mul.f32 	%f310, %f106, %f307;
	sub.f32 	%f311, %f309, %f310;
	ld.global.f32 	%f312, [%rd42+36];
	mul.f32 	%f313, %f106, %f312;
	mul.f32 	%f314, %f108, %f308;
	sub.f32 	%f315, %f313, %f314;
	mul.f32 	%f316, %f108, %f307;
	mul.f32 	%f317, %f107, %f312;
	sub.f32 	%f318, %f316, %f317;
	add.s32 	%r196, %r194, %r3;
	mad.lo.s32 	%r197, %r196, %r58, %r514;
	mul.wide.u32 	%rd49, %r197, 4;
	add.s64 	%rd50, %rd1, %rd49;
	ld.global.f32 	%f319, [%rd50];
	fma.rn.f32 	%f797, %f311, %f319, %f304;
	fma.rn.f32 	%f798, %f315, %f319, %f305;
	fma.rn.f32 	%f799, %f319, %f318, %f306;
	add.s32 	%r515, %r515, 4;
	setp.ne.s32 	%p69, %r515, %r42;
	mov.u32 	%r517, %r42;
	@%p69 bra 	$L__BB18_35;
$L__BB18_36:
	setp.eq.s32 	%p70, %r41, 0;
	@%p70 bra 	$L__BB18_41;
	setp.eq.s32 	%p71, %r41, 1;
	@%p71 bra 	$L__BB18_39;
	add.s32 	%r198, %r517, %r46;
	mul.lo.s32 	%r199, %r198, 3;
	mul.wide.s32 	%rd51, %r199, 4;
	add.s64 	%rd52, %rd2, %rd51;
	ld.global.f32 	%f321, [%rd52+4];
	ld.global.f32 	%f322, [%rd52+8];
	mul.f32 	%f323, %f107, %f322;
	mul.f32 	%f324, %f106, %f321;
	sub.f32 	%f325, %f323, %f324;
	ld.global.f32 	%f326, [%rd52];
	mul.f32 	%f327, %f106, %f326;
	mul.f32 	%f328, %f108, %f322;
	sub.f32 	%f329, %f327, %f328;
	mul.f32 	%f330, %f108, %f321;
	mul.f32 	%f331, %f107, %f326;
	sub.f32 	%f332, %f330, %f331;
	mad.lo.s32 	%r200, %r517, %r3, %r4;
	mad.lo.s32 	%r201, %r200, %r58, %r514;
	mul.wide.u32 	%rd53, %r201, 4;
	add.s64 	%rd54, %rd1, %rd53;
	ld.global.f32 	%f333, [%rd54];
	fma.rn.f32 	%f334, %f325, %f333, %f797;
	fma.rn.f32 	%f335, %f329, %f333, %f798;
	fma.rn.f32 	%f336, %f333, %f332, %f799;
	ld.global.f32 	%f337, [%rd52+16];
	ld.global.f32 	%f338, [%rd52+20];
	mul.f32 	%f339, %f107, %f338;
	mul.f32 	%f340, %f106, %f337;
	sub.f32 	%f341, %f339, %f340;
	ld.global.f32 	%f342, [%rd52+12];
	mul.f32 	%f343, %f106, %f342;
	mul.f32 	%f344, %f108, %f338;
	sub.f32 	%f345, %f343, %f344;
	mul.f32 	%f346, %f108, %f337;
	mul.f32 	%f347, %f107, %f342;
	sub.f32 	%f348, %f346, %f347;
	add.s32 	%r202, %r200, %r3;
	mad.lo.s32 	%r203, %r202, %r58, %r514;
	mul.wide.u32 	%rd55, %r203, 4;
	add.s64 	%rd56, %rd1, %rd55;
	ld.global.f32 	%f349, [%rd56];
	fma.rn.f32 	%f797, %f341, %f349, %f334;
	fma.rn.f32 	%f798, %f345, %f349, %f335;
	fma.rn.f32 	%f799, %f349, %f348, %f336;
	add.s32 	%r517, %r517, 2;
$L__BB18_39:
	setp.eq.s32 	%p72, %r43, 0;
	@%p72 bra 	$L__BB18_41;
	add.s32 	%r204, %r517, %r46;
	mul.lo.s32 	%r205, %r204, 3;
	mul.wide.s32 	%rd57, %r205, 4;
	add.s64 	%rd58, %rd2, %rd57;
	ld.global.f32 	%f350, [%rd58+4];
	ld.global.f32 	%f351, [%rd58+8];
	mul.f32 	%f352, %f107, %f351;
	mul.f32 	%f353, %f106, %f350;
	sub.f32 	%f354, %f352, %f353;
	ld.global.f32 	%f355, [%rd58];
	mul.f32 	%f356, %f106, %f355;
	mul.f32 	%f357, %f108, %f351;
	sub.f32 	%f358, %f356, %f357;
	mul.f32 	%f359, %f108, %f350;
	mul.f32 	%f360, %f107, %f355;
	sub.f32 	%f361, %f359, %f360;
	mad.lo.s32 	%r206, %r517, %r3, %r4;
	mad.lo.s32 	%r207, %r206, %r58, %r514;
	mul.wide.u32 	%rd59, %r207, 4;
	add.s64 	%rd60, %rd1, %rd59;
	ld.global.f32 	%f362, [%rd60];
	fma.rn.f32 	%f797, %f354, %f362, %f797;
	fma.rn.f32 	%f798, %f358, %f362, %f798;
	fma.rn.f32 	%f799, %f362, %f361, %f799;
$L__BB18_41:
	add.s32 	%r514, %r514, %r5;
	setp.lt.s32 	%p73, %r514, %r58;
	@%p73 bra 	$L__BB18_33;
	bra.uni 	$L__BB18_27;
$L__BB18_42:
	setp.ne.s32 	%p4, %r2, 0;
	mov.b32 	%r60, 0;
	shfl.sync.down.b32	%r61|%p5, %r60, 16, 31, -1;
	mov.b32 	%f148, %r61;
	add.f32 	%f149, %f148, 0f00000000;
	shfl.sync.down.b32	%r62|%p6, %r60, 16, 31, -1;
	mov.b32 	%f150, %r62;
	add.f32 	%f151, %f150, 0f00000000;
	shfl.sync.down.b32	%r63|%p7, %r60, 16, 31, -1;
	mov.b32 	%f152, %r63;
	add.f32 	%f153, %f152, 0f00000000;
	mov.b32 	%r64, %f149;
	shfl.sync.down.b32	%r65|%p8, %r64, 8, 31, -1;
	mov.b32 	%f154, %r65;
	add.f32 	%f155, %f149, %f154;
	mov.b32 	%r66, %f151;
	shfl.sync.down.b32	%r67|%p9, %r66, 8, 31, -1;
	mov.b32 	%f156, %r67;
	add.f32 	%f157, %f151, %f156;
	mov.b32 	%r68, %f153;
	shfl.sync.down.b32	%r69|%p10, %r68, 8, 31, -1;
	mov.b32 	%f158, %r69;
	add.f32 	%f159, %f153, %f158;
	mov.b32 	%r70, %f155;
	shfl.sync.down.b32	%r71|%p11, %r70, 4, 31, -1;
	mov.b32 	%f160, %r71;
	add.f32 	%f161, %f155, %f160;
	mov.b32 	%r72, %f157;
	shfl.sync.down.b32	%r73|%p12, %r72, 4, 31, -1;
	mov.b32 	%f162, %r73;
	add.f32 	%f163, %f157, %f162;
	mov.b32 	%r74, %f159;
	shfl.sync.down.b32	%r75|%p13, %r74, 4, 31, -1;
	mov.b32 	%f164, %r75;
	add.f32 	%f165, %f159, %f164;
	mov.b32 	%r76, %f161;
	shfl.sync.down.b32	%r77|%p14, %r76, 2, 31, -1;
	mov.b32 	%f166, %r77;
	add.f32 	%f167, %f161, %f166;
	mov.b32 	%r78, %f163;
	shfl.sync.down.b32	%r79|%p15, %r78, 2, 31, -1;
	mov.b32 	%f168, %r79;
	add.f32 	%f169, %f163, %f168;
	mov.b32 	%r80, %f165;
	shfl.sync.down.b32	%r81|%p16, %r80, 2, 31, -1;
	mov.b32 	%f170, %r81;
	add.f32 	%f171, %f165, %f170;
	mov.b32 	%r82, %f167;
	shfl.sync.down.b32	%r83|%p17, %r82, 1, 31, -1;
	mov.b32 	%f172, %r83;
	add.f32 	%f136, %f167, %f172;
	mov.b32 	%r84, %f169;
	shfl.sync.down.b32	%r85|%p18, %r84, 1, 31, -1;
	mov.b32 	%f173, %r85;
	add.f32 	%f137, %f169, %f173;
	mov.b32 	%r86, %f171;
	shfl.sync.down.b32	%r87|%p19, %r86, 1, 31, -1;
	mov.b32 	%f174, %r87;
	add.f32 	%f138, %f171, %f174;
	@%p4 bra 	$L__BB18_44;
	mad.lo.s32 	%r88, %r501, %r57, %r4;
	mul.lo.s32 	%r89, %r88, 3;
	mul.wide.u32 	%rd15, %r89, 4;
	add.s64 	%rd16, %rd5, %rd15;
	st.global.f32 	[%rd16], %f136;
	add.s32 	%r90, %r89, 1;
	mul.wide.u32 	%rd17, %r90, 4;
	add.s64 	%rd18, %rd5, %rd17;
	st.global.f32 	[%rd18], %f137;
	add.s32 	%r91, %r89, 2;
	mul.wide.u32 	%rd19, %r91, 4;
	add.s64 	%rd20, %rd5, %rd19;
	st.global.f32 	[%rd20], %f138;
$L__BB18_44:
	setp.ne.s32 	%p20, %r2, 0;
	mov.b32 	%r92, 0;
	shfl.sync.down.b32	%r93|%p21, %r92, 16, 31, -1;
	mov.b32 	%f175, %r93;
	add.f32 	%f176, %f175, 0f00000000;
	shfl.sync.down.b32	%r94|%p22, %r92, 16, 31, -1;
	mov.b32 	%f177, %r94;
	add.f32 	%f178, %f177, 0f00000000;
	shfl.sync.down.b32	%r95|%p23, %r92, 16, 31, -1;
	mov.b32 	%f179, %r95;
	add.f32 	%f180, %f179, 0f00000000;
	shfl.sync.down.b32	%r96|%p24, %r92, 16, 31, -1;
	mov.b32 	%f181, %r96;
	add.f32 	%f182, %f181, 0f00000000;
	shfl.sync.down.b32	%r97|%p25, %r92, 16, 31, -1;
	mov.b32 	%f183, %r97;
	add.f32 	%f184, %f183, 0f00000000;
	shfl.sync.down.b32	%r98|%p26, %r92, 16, 31, -1;
	mov.b32 	%f185, %r98;
	add.f32 	%f186, %f185, 0f00000000;
	shfl.sync.down.b32	%r99|%p27, %r92, 16, 31, -1;
	mov.b32 	%f187, %r99;
	add.f32 	%f188, %f187, 0f00000000;
	shfl.sync.down.b32	%r100|%p28, %r92, 16, 31, -1;
	mov.b32 	%f189, %r100;
	add.f32 	%f190, %f189, 0f00000000;
	shfl.sync.down.b32	%r101|%p29, %r92, 16, 31, -1;
	mov.b32 	%f191, %r101;
	add.f32 	%f192, %f191, 0f00000000;
	mov.b32 	%r102, %f176;
	shfl.sync.down.b32	%r103|%p30, %r102, 8, 31, -1;
	mov.b32 	%f193, %r103;
	add.f32 	%f194, %f176, %f193;
	mov.b32 	%r104, %f178;
	shfl.sync.down.b32	%r105|%p31, %r104, 8, 31, -1;
	mov.b32 	%f195, %r105;
	add.f32 	%f196, %f178, %f195;
	mov.b32 	%r106, %f180;
	shfl.sync.down.b32	%r107|%p32, %r106, 8, 31, -1;
	mov.b32 	%f197, %r107;
	add.f32 	%f198, %f180, %f197;
	mov.b32 	%r108, %f182;
	shfl.sync.down.b32	%r109|%p33, %r108, 8, 31, -1;
	mov.b32 	%f199, %r109;
	add.f32 	%f200, %f182, %f199;
	mov.b32 	%r110, %f184;
	shfl.sync.down.b32	%r111|%p34, %r110, 8, 31, -1;
	mov.b32 	%f201, %r111;
	add.f32 	%f202, %f184, %f201;
	mov.b32 	%r112, %f186;
	shfl.sync.down.b32	%r113|%p35, %r112, 8, 31, -1;
	mov.b32 	%f203, %r113;
	add.f32 	%f204, %f186, %f203;
	mov.b32 	%r114, %f188;
	shfl.sync.down.b32	%r115|%p36, %r114, 8, 31, -1;
	mov.b32 	%f205, %r115;
	add.f32 	%f206, %f188, %f205;
	mov.b32 	%r116, %f190;
	shfl.sync.down.b32	%r117|%p37, %r116, 8, 31, -1;
	mov.b32 	%f207, %r117;
	add.f32 	%f208, %f190, %f207;
	mov.b32 	%r118, %f192;
	shfl.sync.down.b32	%r119|%p38, %r118, 8, 31, -1;
	mov.b32 	%f209, %r119;
	add.f32 	%f210, %f192, %f209;
	mov.b32 	%r120, %f194;
	shfl.sync.down.b32	%r121|%p39, %r120, 4, 31, -1;
	mov.b32 	%f211, %r121;
	add.f32 	%f212, %f194, %f211;
	mov.b32 	%r122, %f196;
	shfl.sync.down.b32	%r123|%p40, %r122, 4, 31, -1;
	mov.b32 	%f213, %r123;
	add.f32 	%f214, %f196, %f213;
	mov.b32 	%r124, %f198;
	shfl.sync.down.b32	%r125|%p41, %r124, 4, 31, -1;
	mov.b32 	%f215, %r125;
	add.f32 	%f216, %f198, %f215;
	mov.b32 	%r126, %f200;
	shfl.sync.down.b32	%r127|%p42, %r126, 4, 31, -1;
	mov.b32 	%f217, %r127;
	add.f32 	%f218, %f200, %f217;
	mov.b32 	%r128, %f202;
	shfl.sync.down.b32	%r129|%p43, %r128, 4, 31, -1;
	mov.b32 	%f219, %r129;
	add.f32 	%f220, %f202, %f219;
	mov.b32 	%r130, %f204;
	shfl.sync.down.b32	%r131|%p44, %r130, 4, 31, -1;
	mov.b32 	%f221, %r131;
	add.f32 	%f222, %f204, %f221;
	mov.b32 	%r132, %f206;
	shfl.sync.down.b32	%r133|%p45, %r132, 4, 31, -1;
	mov.b32 	%f223, %r133;
	add.f32 	%f224, %f206, %f223;
	mov.b32 	%r134, %f208;
	shfl.sync.down.b32	%r135|%p46, %r134, 4, 31, -1;
	mov.b32 	%f225, %r135;
	add.f32 	%f226, %f208, %f225;
	mov.b32 	%r136, %f210;
	shfl.sync.down.b32	%r137|%p47, %r136, 4, 31, -1;
	mov.b32 	%f227, %r137;
	add.f32 	%f228, %f210, %f227;
	mov.b32 	%r138, %f212;
	shfl.sync.down.b32	%r139|%p48, %r138, 2, 31, -1;
	mov.b32 	%f229, %r139;
	add.f32 	%f230, %f212, %f229;
	mov.b32 	%r140, %f214;
	shfl.sync.down.b32	%r141|%p49, %r140, 2, 31, -1;
	mov.b32 	%f231, %r141;
	add.f32 	%f232, %f214, %f231;
	mov.b32 	%r142, %f216;
	shfl.sync.down.b32	%r143|%p50, %r142, 2, 31, -1;
	mov.b32 	%f233, %r143;
	add.f32 	%f234, %f216, %f233;
	mov.b32 	%r144, %f218;
	shfl.sync.down.b32	%r145|%p51, %r144, 2, 31, -1;
	mov.b32 	%f235, %r145;
	add.f32 	%f236, %f218, %f235;
	mov.b32 	%r146, %f220;
	shfl.sync.down.b32	%r147|%p52, %r146, 2, 31, -1;
	mov.b32 	%f237, %r147;
	add.f32 	%f238, %f220, %f237;
	mov.b32 	%r148, %f222;
	shfl.sync.down.b32	%r149|%p53, %r148, 2, 31, -1;
	mov.b32 	%f239, %r149;
	add.f32 	%f240, %f222, %f239;
	mov.b32 	%r150, %f224;
	shfl.sync.down.b32	%r151|%p54, %r150, 2, 31, -1;
	mov.b32 	%f241, %r151;
	add.f32 	%f242, %f224, %f241;
	mov.b32 	%r152, %f226;
	shfl.sync.down.b32	%r153|%p55, %r152, 2, 31, -1;
	mov.b32 	%f243, %r153;
	add.f32 	%f244, %f226, %f243;
	mov.b32 	%r154, %f228;
	shfl.sync.down.b32	%r155|%p56, %r154, 2, 31, -1;
	mov.b32 	%f245, %r155;
	add.f32 	%f246, %f228, %f245;
	mov.b32 	%r156, %f230;
	shfl.sync.down.b32	%r157|%p57, %r156, 1, 31, -1;
	mov.b32 	%f247, %r157;
	add.f32 	%f139, %f230, %f247;
	mov.b32 	%r158, %f232;
	shfl.sync.down.b32	%r159|%p58, %r158, 1, 31, -1;
	mov.b32 	%f248, %r159;
	add.f32 	%f140, %f232, %f248;
	mov.b32 	%r160, %f234;
	shfl.sync.down.b32	%r161|%p59, %r160, 1, 31, -1;
	mov.b32 	%f249, %r161;
	add.f32 	%f141, %f234, %f249;
	mov.b32 	%r162, %f236;
	shfl.sync.down.b32	%r163|%p60, %r162, 1, 31, -1;
	mov.b32 	%f250, %r163;
	add.f32 	%f142, %f236, %f250;
	mov.b32 	%r164, %f238;
	shfl.sync.down.b32	%r165|%p61, %r164, 1, 31, -1;
	mov.b32 	%f251, %r165;
	add.f32 	%f143, %f238, %f251;
	mov.b32 	%r166, %f240;
	shfl.sync.down.b32	%r167|%p62, %r166, 1, 31, -1;
	mov.b32 	%f252, %r167;
	add.f32 	%f144, %f240, %f252;
	mov.b32 	%r168, %f242;
	shfl.sync.down.b32	%r169|%p63, %r168, 1, 31, -1;
	mov.b32 	%f253, %r169;
	add.f32 	%f145, %f242, %f253;
	mov.b32 	%r170, %f244;
	shfl.sync.down.b32	%r171|%p64, %r170, 1, 31, -1;
	mov.b32 	%f254, %r171;
	add.f32 	%f146, %f244, %f254;
	mov.b32 	%r172, %f246;
	shfl.sync.down.b32	%r173|%p65, %r172, 1, 31, -1;
	mov.b32 	%f255, %r173;
	add.f32 	%f147, %f246, %f255;
	@%p20 bra 	$L__BB18_46;
	mad.lo.s32 	%r174, %r501, %r57, %r4;
	mul.lo.s32 	%r175, %r174, 9;
	mul.wide.u32 	%rd21, %r175, 4;
	add.s64 	%rd22, %rd4, %rd21;
	st.global.f32 	[%rd22], %f139;
	add.s32 	%r176, %r175, 1;
	mul.wide.u32 	%rd23, %r176, 4;
	add.s64 	%rd24, %rd4, %rd23;
	st.global.f32 	[%rd24], %f140;
	add.s32 	%r177, %r175, 2;
	mul.wide.u32 	%rd25, %r177, 4;
	add.s64 	%rd26, %rd4, %rd25;
	st.global.f32 	[%rd26], %f141;
	add.s32 	%r178, %r175, 3;
	mul.wide.u32 	%rd27, %r178, 4;
	add.s64 	%rd28, %rd4, %rd27;
	st.global.f32 	[%rd28], %f142;
	add.s32 	%r179, %r175, 4;
	mul.wide.u32 	%rd29, %r179, 4;
	add.s64 	%rd30, %rd4, %rd29;
	st.global.f32 	[%rd30], %f143;
	add.s32 	%r180, %r175, 5;
	mul.wide.u32 	%rd31, %r180, 4;
	add.s64 	%rd32, %rd4, %rd31;
	st.global.f32 	[%rd32], %f144;
	add.s32 	%r181, %r175, 6;
	mul.wide.u32 	%rd33, %r181, 4;
	add.s64 	%rd34, %rd4, %rd33;
	st.global.f32 	[%rd34], %f145;
	add.s32 	%r182, %r175, 7;
	mul.wide.u32 	%rd35, %r182, 4;
	add.s64 	%rd36, %rd4, %rd35;
	st.global.f32 	[%rd36], %f146;
	add.s32 	%r183, %r175, 8;
	mul.wide.u32 	%rd37, %r183, 4;
	add.s64 	%rd38, %rd4, %rd37;
	st.global.f32 	[%rd38], %f147;
$L__BB18_46:
	add.s32 	%r501, %r501, %r6;
	setp.lt.s32 	%p66, %r501, %r56;
	@%p66 bra 	$L__BB18_42;
$L__BB18_47:
	ret;

}
	// .globl	_Z21ant16_oc_wtsback_kerniiiiPKfS0_S0_S0_S0_S0_PfS1_
.visible .entry _Z21ant16_oc_wtsback_kerniiiiPKfS0_S0_S0_S0_S0_PfS1_(
	.param .u32 _Z21ant16_oc_wtsback_kerniiiiPKfS0_S0_S0_S0_S0_PfS1__param_0,
	.param .u32 _Z21ant16_oc_wtsback_kerniiiiPKfS0_S0_S0_S0_S0_PfS1__param_1,
	.param .u32 _Z21ant16_oc_wtsback_kerniiiiPKfS0_S0_S0_S0_S0_PfS1__param_2,
	.param .u32 _Z21ant16_oc_wtsback_kerniiiiPKfS0_S0_S0_S0_S0_PfS1__param_3,
	.param .u64 .ptr .align 1 _Z21ant16_oc_wtsback_kerniiiiPKfS0_S0_S0_S0_S0_PfS1__param_4,
	.param .u64 .ptr .align 1 _Z21ant16_oc_wtsback_kerniiiiPKfS0_S0_S0_S0_S0_PfS1__param_5,
	.param .u64 .ptr .align 1 _Z21ant16_oc_wtsback_kerniiiiPKfS0_S0_S0_S0_S0_PfS1__param_6,
	.param .u64 .ptr .align 1 _Z21ant16_oc_wtsback_kerniiiiPKfS0_S0_S0_S0_S0_PfS1__param_7,
	.param .u64 .ptr .align 1 _Z21ant16_oc_wtsback_kerniiiiPKfS0_S0_S0_S0_S0_PfS1__param_8,
	.param .u64 .ptr .align 1 _Z21ant16_oc_wtsback_kerniiiiPKfS0_S0_S0_S0_S0_PfS1__param_9,
	.param .u64 .ptr .align 1 _Z21ant16_oc_wtsback_kerniiiiPKfS0_S0_S0_S0_S0_PfS1__param_10,
	.param .u64 .ptr .align 1 _Z21ant16_oc_wtsback_kerniiiiPKfS0_S0_S0_S0_S0_PfS1__param_11
)
{
	.reg .pred 	%p<24>;
	.reg .b32 	%r<96>;
	.reg .b32 	%f<125>;
	.reg .b64 	%rd<55>;

	ld.param.u32 	%r33, [_Z21ant16_oc_wtsback_kerniiiiPKfS0_S0_S0_S0_S0_PfS1__param_0];
	ld.param.u32 	%r35, [_Z21ant16_oc_wtsback_kerniiiiPKfS0_S0_S0_S0_S0_PfS1__param_2];
	ld.param.u32 	%r36, [_Z21ant16_oc_wtsback_kerniiiiPKfS0_S0_S0_S0_S0_PfS1__param_3];
	ld.param.u64 	%rd12, [_Z21ant16_oc_wtsback_kerniiiiPKfS0_S0_S0_S0_S0_PfS1__param_4];
	ld.param.u64 	%rd6, [_Z21ant16_oc_wtsback_kerniiiiPKfS0_S0_S0_S0_S0_PfS1__param_6];
	ld.param.u64 	%rd8, [_Z21ant16_oc_wtsback_kerniiiiPKfS0_S0_S0_S0_S0_PfS1__param_8];
	cvta.to.global.u64 	%rd1, %rd12;
	mov.u32 	%r90, %ctaid.x;
	setp.ge.s32 	%p1, %r90, %r35;
	@%p1 bra 	$L__BB19_21;
	cvta.to.global.u64 	%rd2, %rd8;
	mov.u32 	%r2, %ctaid.y;
	mov.u32 	%r3, %tid.x;
	mov.u32 	%r4, %tid.y;
	mov.u32 	%r5, %ntid.x;
	mov.u32 	%r6, %ntid.y;
	mov.u32 	%r7, %nctaid.y;
	mov.u32 	%r8, %nctaid.x;
	cvta.to.global.u64 	%rd3, %rd6;
	mov.u32 	%r87, %r90;
$L__BB19_2:
	setp.ge.u32 	%p2, %r2, %r35;
	@%p2 bra 	$L__BB19_10;
	mov.u32 	%r88, %r2;
$L__BB19_4:
	setp.ge.s32 	%p3, %r3, %r33;
	mov.f32 	%f122, 0f00000000;
	@%p3 bra 	$L__BB19_7;
	mov.f32 	%f122, 0f00000000;
	mov.u32 	%r89, %r3;
$L__BB19_6:
	ld.param.u32 	%r84, [_Z21ant16_oc_wtsback_kerniiiiPKfS0_S0_S0_S0_S0_PfS1__param_1];
	mad.lo.s32 	%r37, %r89, %r84, %r4;
	mul.lo.s32 	%r38, %r37, 3;
	add.s32 	%r39, %r38, 1;
	mul.wide.u32 	%rd13, %r39, 4;
	add.s64 	%rd14, %rd2, %rd13;
	ld.global.f32 	%f11, [%rd14];
	mul.lo.s32 	%r40, %r89, %r35;
	add.s32 	%r41, %r40, %r87;
	mul.lo.s32 	%r42, %r41, 3;
	mul.wide.s32 	%rd15, %r42, 4;
	add.s64 	%rd16, %rd1, %rd15;
	ld.global.f32 	%f12, [%rd16+8];
	mul.f32 	%f13, %f11, %f12;
	add.s32 	%r43, %r40, %r88;
	mul.lo.s32 	%r44, %r43, 3;
	mul.wide.s32 	%rd17, %r44, 4;
	add.s64 	%rd18, %rd3, %rd17;
	ld.global.f32 	%f14, [%rd18];
	mul.f32 	%f15, %f13, %f14;
	add.s32 	%r45, %r38, 2;
	mul.wide.u32 	%rd19, %r45, 4;
	add.s64 	%rd20, %rd2, %rd19;
	ld.global.f32 	%f16, [%rd20];
	ld.global.f32 	%f17, [%rd16+4];
	mul.f32 	%f18, %f17, %f16;
	mul.f32 	%f19, %f18, %f14;
	sub.f32 	%f20, %f15, %f19;
	mul.wide.u32 	%rd21, %r38, 4;
	add.s64 	%rd22, %rd2, %rd21;
	ld.global.f32 	%f21, [%rd22];
	mul.f32 	%f22, %f12, %f21;
	ld.global.f32 	%f23, [%rd18+4];
	mul.f32 	%f24, %f22, %f23;
	sub.f32 	%f25, %f20, %f24;
	ld.global.f32 	%f26, [%rd16];
	mul.f32 	%f27, %f16, %f26;
	fma.rn.f32 	%f28, %f27, %f23, %f25;
	mul.f32 	%f29, %f21, %f17;
	ld.global.f32 	%f30, [%rd18+8];
	fma.rn.f32 	%f31, %f29, %f30, %f28;
	mul.f32 	%f32, %f26, %f11;
	mul.f32 	%f33, %f32, %f30;
	sub.f32 	%f34, %f31, %f33;
	add.f32 	%f122, %f122, %f34;
	add.s32 	%r89, %r89, %r5;
	setp.lt.s32 	%p4, %r89, %r33;
	@%p4 bra 	$L__BB19_6;
$L__BB19_7:
	setp.ne.s32 	%p5, %r3, 0;
	mov.b32 	%r46, %f122;
	shfl.sync.down.b32	%r47|%p6, %r46, 16, 31, -1;
	mov.b32 	%f35, %r47;
	add.f32 	%f36, %f122, %f35;
	mov.b32 	%r48, %f36;
	shfl.sync.down.b32	%r49|%p7, %r48, 8, 31, -1;
	mov.b32 	%f37, %r49;
	add.f32 	%f38, %f36, %f37;
	mov.b32 	%r50, %f38;
	shfl.sync.down.b32	%r51|%p8, %r50, 4, 31, -1;
	mov.b32 	%f39, %r51;
	add.f32 	%f40, %f38, %f39;
	mov.b32 	%r52, %f40;
	shfl.sync.down.b32	%r53|%p9, %r52, 2, 31, -1;
	mov.b32 	%f41, %r53;
	add.f32 	%f42, %f40, %f41;
	mov.b32 	%r54, %f42;
	shfl.sync.down.b32	%r55|%p10, %r54, 1, 31, -1;
	mov.b32 	%f43, %r55;
	add.f32 	%f4, %f42, %f43;
	@%p5 bra 	$L__BB19_9;
	ld.param.u64 	%rd53, [_Z21ant16_oc_wtsback_kerniiiiPKfS0_S0_S0_S0_S0_PfS1__param_10];
	mad.lo.s32 	%r56, %r88, %r6, %r4;
	mad.lo.s32 	%r57, %r56, %r35, %r87;
	cvta.to.global.u64 	%rd23, %rd53;
	mul.wide.u32 	%rd24, %r57, 4;
	add.s64 	%rd25, %rd23, %rd24;
	st.global.f32 	[%rd25], %f4;
$L__BB19_9:
	add.s32 	%r88, %r88, %r7;
	setp.lt.s32 	%p11, %r88, %r35;
	@%p11 bra 	$L__BB19_4;
$L__BB19_10:
	add.s32 	%r87, %r87, %r8;
	setp.lt.s32 	%p12, %r87, %r35;
	@%p12 bra 	$L__BB19_2;
	ld.param.u64 	%rd52, [_Z21ant16_oc_wtsback_kerniiiiPKfS0_S0_S0_S0_S0_PfS1__param_9];
	ld.param.u64 	%rd51, [_Z21ant16_oc_wtsback_kerniiiiPKfS0_S0_S0_S0_S0_PfS1__param_7];
	ld.param.u32 	%r85, [_Z21ant16_oc_wtsback_kerniiiiPKfS0_S0_S0_S0_S0_PfS1__param_1];
	cvta.to.global.u64 	%rd4, %rd52;
	mul.lo.s32 	%r58, %r5, %r36;
	mul.lo.s32 	%r9, %r58, 9;
	mul.lo.s32 	%r59, %r5, %r35;
	mul.lo.s32 	%r10, %r59, 3;
	mul.lo.s32 	%r60, %r5, %r85;
	mul.lo.s32 	%r11, %r60, 9;
	cvta.to.global.u64 	%rd5, %rd51;
$L__BB19_12:
	setp.ge.s32 	%p13, %r2, %r36;
	@%p13 bra 	$L__BB19_20;
	mov.u32 	%r91, %r2;
$L__BB19_14:
	setp.ge.s32 	%p14, %r3, %r33;
	mov.f32 	%f124, 0f00000000;
	@%p14 bra 	$L__BB19_17;
	ld.param.u32 	%r86, [_Z21ant16_oc_wtsback_kerniiiiPKfS0_S0_S0_S0_S0_PfS1__param_1];
	mad.lo.s32 	%r61, %r3, %r86, %r4;
	mad.lo.s32 	%r92, %r61, 9, 4;
	mad.lo.s32 	%r62, %r3, %r35, %r90;
	mul.lo.s32 	%r93, %r62, 3;
	mad.lo.s32 	%r63, %r3, %r36, %r91;
	mul.lo.s32 	%r94, %r63, 9;
	mov.f32 	%f124, 0f00000000;
	mov.u32 	%r95, %r3;
$L__BB19_16:
	add.s32 	%r64, %r92, -4;
	add.s32 	%r65, %r92, -3;
	mul.wide.u32 	%rd26, %r65, 4;
	add.s64 	%rd27, %rd4, %rd26;
	ld.global.f32 	%f46, [%rd27];
	mul.wide.s32 	%rd28, %r93, 4;
	add.s64 	%rd29, %rd1, %rd28;
	ld.global.f32 	%f47, [%rd29+8];
	mul.f32 	%f48, %f46, %f47;
	mul.wide.s32 	%rd30, %r94, 4;
	add.s64 	%rd31, %rd5, %rd30;
	ld.global.f32 	%f49, [%rd31];
	mul.f32 	%f50, %f48, %f49;
	add.s32 	%r66, %r92, -2;
	mul.wide.u32 	%rd32, %r66, 4;
	add.s64 	%rd33, %rd4, %rd32;
	ld.global.f32 	%f51, [%rd33];
	ld.global.f32 	%f52, [%rd29+4];
	mul.f32 	%f53, %f52, %f51;
	mul.f32 	%f54, %f53, %f49;
	sub.f32 	%f55, %f50, %f54;
	mul.wide.u32 	%rd34, %r64, 4;
	add.s64 	%rd35, %rd4, %rd34;
	ld.global.f32 	%f56, [%rd35];
	mul.f32 	%f57, %f47, %f56;
	ld.global.f32 	%f58, [%rd31+4];
	mul.f32 	%f59, %f57, %f58;
	sub.f32 	%f60, %f55, %f59;
	ld.global.f32 	%f61, [%rd29];
	mul.f32 	%f62, %f51, %f61;
	fma.rn.f32 	%f63, %f62, %f58, %f60;
	mul.f32 	%f64, %f56, %f52;
	ld.global.f32 	%f65, [%rd31+8];
	fma.rn.f32 	%f66, %f64, %f65, %f63;
	mul.f32 	%f67, %f61, %f46;
	mul.f32 	%f68, %f67, %f65;
	sub.f32 	%f69, %f66, %f68;
	add.s32 	%r67, %r92, 4;
	mul.wide.u32 	%rd36, %r92, 4;
	add.s64 	%rd37, %rd4, %rd36;
	ld.global.f32 	%f70, [%rd37];
	mul.f32 	%f71, %f70, %f47;
	ld.global.f32 	%f72, [%rd31+12];
	fma.rn.f32 	%f73, %f71, %f72, %f69;
	add.s32 	%r68, %r92, 1;
	mul.wide.u32 	%rd38, %r68, 4;
	add.s64 	%rd39, %rd4, %rd38;
	ld.global.f32 	%f74, [%rd39];
	mul.f32 	%f75, %f52, %f74;
	mul.f32 	%f76, %f75, %f72;
	sub.f32 	%f77, %f73, %f76;
	add.s32 	%r69, %r92, -1;
	mul.wide.u32 	%rd40, %r69, 4;
	add.s64 	%rd41, %rd4, %rd40;
	ld.global.f32 	%f78, [%rd41];
	mul.f32 	%f79, %f47, %f78;
	ld.global.f32 	%f80, [%rd31+16];
	mul.f32 	%f81, %f79, %f80;
	sub.f32 	%f82, %f77, %f81;
	mul.f32 	%f83, %f74, %f61;
	fma.rn.f32 	%f84, %f80, %f83, %f82;
	mul.f32 	%f85, %f78, %f52;
	ld.global.f32 	%f86, [%rd31+20];
	fma.rn.f32 	%f87, %f85, %f86, %f84;
	mul.f32 	%f88, %f61, %f70;
	mul.f32 	%f89, %f88, %f86;
	sub.f32 	%f90, %f87, %f89;
	add.s32 	%r70, %r92, 3;
	mul.wide.u32 	%rd42, %r70, 4;
	add.s64 	%rd43, %rd4, %rd42;
	ld.global.f32 	%f91, [%rd43];
	mul.f32 	%f92, %f91, %f47;
	ld.global.f32 	%f93, [%rd31+24];
	fma.rn.f32 	%f94, %f92, %f93, %f90;
	mul.wide.u32 	%rd44, %r67, 4;
	add.s64 	%rd45, %rd4, %rd44;
	ld.global.f32 	%f95, [%rd45];
	mul.f32 	%f96, %f52, %f95;
	mul.f32 	%f97, %f96, %f93;
	sub.f32 	%f98, %f94, %f97;
	add.s32 	%r71, %r92, 2;
	mul.wide.u32 	%rd46, %r71, 4;
	add.s64 	%rd47, %rd4, %rd46;
	ld.global.f32 	%f99, [%rd47];
	mul.f32 	%f100, %f47, %f99;
	ld.global.f32 	%f101, [%rd31+28];
	mul.f32 	%f102, %f100, %f101;
	sub.f32 	%f103, %f98, %f102;
	mul.f32 	%f104, %f95, %f61;
	fma.rn.f32 	%f105, %f101, %f104, %f103;
	mul.f32 	%f106, %f99, %f52;
	ld.global.f32 	%f107, [%rd31+32];
	fma.rn.f32 	%f108, %f106, %f107, %f105;
	mul.f32 	%f109, %f61, %f91;
	mul.f32 	%f110, %f109, %f107;
	sub.f32 	%f111, %f108, %f110;
	add.f32 	%f124, %f124, %f111;
	add.s32 	%r95, %r95, %r5;
	add.s32 	%r94, %r94, %r9;
	add.s32 	%r93, %r93, %r10;
	add.s32 	%r92, %r92, %r11;
	setp.lt.s32 	%p15, %r95, %r33;
	@%p15 bra 	$L__BB19_16;
$L__BB19_17:
	setp.ne.s32 	%p16, %r3, 0;
	mov.b32 	%r72, %f124;
	shfl.sync.down.b32	%r73|%p17, %r72, 16, 31, -1;
	mov.b32 	%f112, %r73;
	add.f32 	%f113, %f124, %f112;
	mov.b32 	%r74, %f113;
	shfl.sync.down.b32	%r75|%p18, %r74, 8, 31, -1;
	mov.b32 	%f114, %r75;
	add.f32 	%f115, %f113, %f114;
	mov.b32 	%r76, %f115;
	shfl.sync.down.b32	%r77|%p19, %r76, 4, 31, -1;
	mov.b32 	%f116, %r77;
	add.f32 	%f117, %f115, %f116;
	mov.b32 	%r78, %f117;
	shfl.sync.down.b32	%r79|%p20, %r78, 2, 31, -1;
	mov.b32 	%f118, %r79;
	add.f32 	%f119, %f117, %f118;
	mov.b32 	%r80, %f119;
	shfl.sync.down.b32	%r81|%p21, %r80, 1, 31, -1;
	mov.b32 	%f120, %r81;
	add.f32 	%f8, %f119, %f120;
	@%p16 bra 	$L__BB19_19;
	ld.param.u64 	%rd54, [_Z21ant16_oc_wtsback_kerniiiiPKfS0_S0_S0_S0_S0_PfS1__param_11];
	mad.lo.s32 	%r82, %r91, %r6, %r4;
	mad.lo.s32 	%r83, %r82, %r35, %r90;
	cvta.to.global.u64 	%rd48, %rd54;
	mul.wide.u32 	%rd49, %r83, 4;
	add.s64 	%rd50, %rd48, %rd49;
	st.global.f32 	[%rd50], %f8;
$L__BB19_19:
	add.s32 	%r91, %r91, %r7;
	setp.lt.s32 	%p22, %r91, %r36;
	@%p22 bra 	$L__BB19_14;
$L__BB19_20:
	add.s32 	%r90, %r90, %r8;
	setp.lt.s32 	%p23, %r90, %r35;
	@%p23 bra 	$L__BB19_12;
$L__BB19_21:
	ret;

}
	// .globl	_Z12bee_fwd_kerniiPKfS0_S0_S0_S0_S0_PfS1_S1_S1_S1_S1_S1_S1_S1_S1_S1_S1_S1_
.visible .entry _Z12bee_fwd_kerniiPKfS0_S0_S0_S0_S0_PfS1_S1_S1_S1_S1_S1_S1_S1_S1_S1_S1_S1_(
	.param .u32 _Z12bee_fwd_kerniiPKfS0_S0_S0_S0_S0_PfS1_S1_S1_S1_S1_S1_S1_S1_S1_S1_S1_S1__param_0,
	.param .u32 _Z12bee_fwd_kerniiPKfS0_S0_S0_S0_S0_PfS1_S1_S1_S1_S1_S1_S1_S1_S1_S1_S1_S1__param_1,
	.param .u64 .ptr .align 1 _Z12bee_fwd_kerniiPKfS0_S0_S0_S0_S0_PfS1_S1_S1_S1_S1_S1_S1_S1_S1_S1_S1_S1__param_2,
	.param .u64 .ptr .align 1 _Z12bee_fwd_kerniiPKfS0_S0_S0_S0_S0_PfS1_S1_S1_S1_S1_S1_S1_S1_S1_S1_S1_S1__param_3,
	.param .u64 .ptr .align 1 _Z12bee_fwd_kerniiPKfS0_S0_S0_S0_S0_PfS1_S1_S1_S1_S1_S1_S1_S1_S1_S1_S1_S1__param_4,
	.param .u64 .ptr .align 1 _Z12bee_fwd_kerniiPKfS0_S0_S0_S0_S0_PfS1_S1_S1_S1_S1_S1_S1_S1_S1_S1_S1_S1__param_5,
	.param .u64 .ptr .align 1 _Z12bee_fwd_kerniiPKfS0_S0_S0_S0_S0_PfS1_S1_S1_S1_S1_S1_S1_S1_S1_S1_S1_S1__param_6,
	.param .u64 .ptr .align 1 _Z12bee_fwd_kerniiPKfS0_S0_S0_S0_S0_PfS1_S1_S1_S1_S1_S1_S1_S1_S1_S1_S1_S1__param_7,
	.param .u64 .ptr .align 1 _Z12bee_fwd_kerniiPKfS0_S0_S0_S0_S0_PfS1_S1_S1_S1_S1_S1_S1_S1_S1_S1_S1_S1__param_8,
	.param .u64 .ptr .align 1 _Z12bee_fwd_kerniiPKfS0_S0_S0_S0_S0_PfS1_S1_S1_S1_S1_S1_S1_S1_S1_S1_S1_S1__param_9,
	.param .u64 .ptr .align 1 _Z12bee_fwd_kerniiPKfS0_S0_S0_S0_S0_PfS1_S1_S1_S1_S1_S1_S1_S1_S1_S1_S1_S1__param_10,
	.param .u64 .ptr .align 1 _Z12bee_fwd_kerniiPKfS0_S0_S0_S0_S0_PfS1_S1_S1_S1_S1_S1_S1_S1_S1_S1_S1_S1__param_11,
	.param .u64 .ptr .align 1 _Z12bee_fwd_kerniiPKfS0_S0_S0_S0_S0_PfS1_S1_S1_S1_S1_S1_S1_S1_S1_S1_S1_S1__param_12,
	.param .u64 .ptr .align 1 _Z12bee_fwd_kerniiPKfS0_S0_S0_S0_S0_PfS1_S1_S1_S1_S1_S1_S1_S1_S1_S1_S1_S1__param_13,
	.param .u64 .ptr .align 1 _Z12bee_fwd_kerniiPKfS0_S0_S0_S0_S0_PfS1_S1_S1_S1_S1_S1_S1_S1_S1_S1_S1_S1__param_14,
	.param .u64 .ptr .align 1 _Z12bee_fwd_kerniiPKfS0_S0_S0_S0_S0_PfS1_S1_S1_S1_S1_S1_S1_S1_S1_S1_S1_S1__param_15,
	.param .u64 .ptr .align 1 _Z12bee_fwd_kerniiPKfS0_S0_S0_S0_S0_PfS1_S1_S1_S1_S1_S1_S1_S1_S1_S1_S1_S1__param_16,
	.param .u64 .ptr .align 1 _Z12bee_fwd_kerniiPKfS0_S0_S0_S0_S0_PfS1_S1_S1_S1_S1_S1_S1_S1_S1_S1_S1_S1__param_17,
	.param .u64 .ptr .align 1 _Z12bee_fwd_kerniiPKfS0_S0_S0_S0_S0_PfS1_S1_S1_S1_S1_S1_S1_S1_S1_S1_S1_S1__param_18,
	.param .u64 .ptr .align 1 _Z12bee_fwd_kerniiPKfS0_S0_S0_S0_S0_PfS1_S1_S1_S1_S1_S1_S1_S1_S1_S1_S1_S1__param_19,
	.param .u64 .ptr .align 1 _Z12bee_fwd_kerniiPKfS0_S0_S0_S0_S0_PfS1_S1_S1_S1_S1_S1_S1_S1_S1_S1_S1_S1__param_20
)
{
	.reg .pred 	%p<5>;
	.reg .b32 	%r<17>;
	.reg .b32 	%f<144>;
	.reg .b64 	%rd<80>;

	ld.param.u32 	%r8, [_Z12bee_fwd_kerniiPKfS0_S0_S0_S0_S0_PfS1_S1_S1_S1_S1_S1_S1_S1_S1_S1_S1_S1__param_0];
	ld.param.u32 	%r9, [_Z12bee_fwd_kerniiPKfS0_S0_S0_S0_S0_PfS1_S1_S1_S1_S1_S1_S1_S1_S1_S1_S1_S1__param_1];
	mov.u32 	%r15, %ctaid.x;
	setp.ge.s32 	%p1, %r15, %r8;
	@%p1 bra 	$L__BB20_6;
	ld.param.u64 	%rd78, [_Z12bee_fwd_kerniiPKfS0_S0_S0_S0_S0_PfS1_S1_S1_S1_S1_S1_S1_S1_S1_S1_S1_S1__param_19];
	ld.param.u64 	%rd77, [_Z12bee_fwd_kerniiPKfS0_S0_S0_S0_S0_PfS1_S1_S1_S1_S1_S1_S1_S1_S1_S1_S1_S1__param_18];
	ld.param.u64 	%rd76, [_Z12bee_fwd_kerniiPKfS0_S0_S0_S0_S0_PfS1_S1_S1_S1_S1_S1_S1_S1_S1_S1_S1_S1__param_17];
	ld.param.u64 	%rd75, [_Z12bee_fwd_kerniiPKfS0_S0_S0_S0_S0_PfS1_S1_S1_S1_S1_S1_S1_S1_S1_S1_S1_S1__param_16];
	ld.param.u64 	%rd74, [_Z12bee_fwd_kerniiPKfS0_S0_S0_S0_S0_PfS1_S1_S1_S1_S1_S1_S1_S1_S1_S1_S1_S1__param_15];
	ld.param.u64 	%rd73, [_Z12bee_fwd_kerniiPKfS0_S0_S0_S0_S0_PfS1_S1_S1_S1_S1_S1_S1_S1_S1_S1_S1_S1__param_14];
	ld.param.u64 	%rd72, [_Z12bee_fwd_kerniiPKfS0_S0_S0_S0_S0_PfS1_S1_S1_S1_S1_S1_S1_S1_S1_S1_S1_S1__param_13];
	ld.param.u64 	%rd71, [_Z12bee_fwd_kerniiPKfS0_S0_S0_S0_S0_PfS1_S1_S1_S1_S1_S1_S1_S1_S1_S1_S1_S1__param_12];
	ld.param.u64 	%rd70, [_Z12bee_fwd_kerniiPKfS0_S0_S0_S0_S0_PfS1_S1_S1_S1_S1_S1_S1_S1_S1_S1_S1_S1__param_11];
	ld.param.u64 	%rd69, [_Z12bee_fwd_kerniiPKfS0_S0_S0_S0_S0_PfS1_S1_S1_S1_S1_S1_S1_S1_S1_S1_S1_S1__param_10];
	ld.param.u64 	%rd68, [_Z12bee_fwd_kerniiPKfS0_S0_S0_S0_S0_PfS1_S1_S1_S1_S1_S1_S1_S1_S1_S1_S1_S1__param_9];
	ld.param.u64 	%rd66, [_Z12bee_fwd_kerniiPKfS0_S0_S0_S0_S0_PfS1_S1_S1_S1_S1_S1_S1_S1_S1_S1_S1_S1__param_7];
	ld.param.u64 	%rd62, [_Z12bee_fwd_kerniiPKfS0_S0_S0_S0_S0_PfS1_S1_S1_S1_S1_S1_S1_S1_S1_S1_S1_S1__param_3];
	ld.param.u64 	%rd61, [_Z12bee_fwd_kerniiPKfS0_S0_S0_S0_S0_PfS1_S1_S1_S1_S1_S1_S1_S1_S1_S1_S1_S1__param_2];
	mov.u32 	%r2, %tid.x;
	cvta.to.global.u64 	%rd1, %rd61;
	cvta.to.global.u64 	%rd2, %rd62;
	cvta.to.global.u64 	%rd3, %rd68;
	cvta.to.global.u64 	%rd4, %rd66;
	cvta.to.global.u64 	%rd5, %rd69;
	cvta.to.global.u64 	%rd6, %rd70;
	cvta.to.global.u64 	%rd7, %rd71;
	cvta.to.global.u64 	%rd8, %rd72;
	cvta.to.global.u64 	%rd9, %rd73;
	cvta.to.global.u64 	%rd10, %rd74;
	cvta.to.global.u64 	%rd11, %rd75;
	cvta.to.global.u64 	%rd12, %rd76;
	cvta.to.global.u64 	%rd13, %rd77;
	cvta.to.global.u64 	%rd14, %rd78;
$L__BB20_2:
	setp.ge.s32 	%p2, %r2, %r9;
	@%p2 bra 	$L__BB20_5;
	mul.lo.s32 	%r4, %r15, %r9;
	mov.u32 	%r16, %r2;
$L__BB20_4:
	ld.param.u64 	%rd79, [_Z12bee_fwd_kerniiPKfS0_S0_S0_S0_S0_PfS1_S1_S1_S1_S1_S1_S1_S1_S1_S1_S1_S1__param_20];
	ld.param.u64 	%rd67, [_Z12bee_fwd_kerniiPKfS0_S0_S0_S0_S0_PfS1_S1_S1_S1_S1_S1_S1_S1_S1_S1_S1_S1__param_8];
	ld.param.u64 	%rd65, [_Z12bee_fwd_kerniiPKfS0_S0_S0_S0_S0_PfS1_S1_S1_S1_S1_S1_S1_S1_S1_S1_S1_S1__param_6];
	ld.param.u64 	%rd64, [_Z12bee_fwd_kerniiPKfS0_S0_S0_S0_S0_PfS1_S1_S1_S1_S1_S1_S1_S1_S1_S1_S1_S1__param_5];
	ld.param.u64 	%rd63, [_Z12bee_fwd_kerniiPKfS0_S0_S0_S0_S0_PfS1_S1_S1_S1_S1_S1_S1_S1_S1_S1_S1_S1__param_4];
	add.s32 	%r10, %r16, %r4;
	mul.wide.s32 	%rd34, %r10, 4;
	add.s64 	%rd35, %rd1, %rd34;
	ld.global.nc.f32 	%f1, [%rd35];
	cvta.to.global.u64 	%rd36, %rd64;
	add.s64 	%rd37, %rd36, %rd34;
	ld.global.nc.f32 	%f2, [%rd37];
	mul.f32 	%f3, %f1, %f2;
	cvta.to.global.u64 	%rd38, %rd67;
	add.s64 	%rd39, %rd38, %rd34;
	st.global.f32 	[%rd39], %f3;
	mul.lo.s32 	%r11, %r10, 3;
	mul.wide.s32 	%rd40, %r11, 4;
	add.s64 	%rd41, %rd2, %rd40;
	ld.global.nc.f32 	%f4, [%rd41];
	cvta.to.global.u64 	%rd42, %rd65;
	add.s64 	%rd43, %rd42, %rd40;
	ld.global.nc.f32 	%f5, [%rd43];
	mul.f32 	%f6, %f4, %f5;
	ld.global.nc.f32 	%f7, [%rd41+4];
	ld.global.nc.f32 	%f8, [%rd43+4];
	mul.f32 	%f9, %f7, %f8;
	add.f32 	%f10, %f6, %f9;
	ld.global.nc.f32 	%f11, [%rd41+8];
	ld.global.nc.f32 	%f12, [%rd43+8];
	mul.f32 	%f13, %f11, %f12;
	add.f32 	%f14, %f10, %f13;
	add.s64 	%rd44, %rd3, %rd34;
	st.global.f32 	[%rd44], %f14;
	mul.lo.s32 	%r12, %r10, 9;
	cvta.to.global.u64 	%rd45, %rd63;
	mul.wide.s32 	%rd46, %r12, 4;
	add.s64 	%rd47, %rd45, %rd46;
	ld.global.nc.f32 	%f15, [%rd47];
	add.s64 	%rd48, %rd4, %rd46;
	ld.global.nc.f32 	%f16, [%rd48];
	ld.global.nc.f32 	%f17, [%rd47+4];
	ld.global.nc.f32 	%f18, [%rd48+4];
	mul.f32 	%f19, %f17, %f18;
	fma.rn.f32 	%f20, %f15, %f16, %f19;
	ld.global.nc.f32 	%f21, [%rd47+8];
	ld.global.nc.f32 	%f22, [%rd48+8];
	fma.rn.f32 	%f23, %f21, %f22, %f20;
	ld.global.nc.f32 	%f24, [%rd47+12];
	ld.global.nc.f32 	%f25, [%rd48+12];
	fma.rn.f32 	%f26, %f24, %f25, %f23;
	ld.global.nc.f32 	%f27, [%rd47+16];
	ld.global.nc.f32 	%f28, [%rd48+16];
	mul.f32 	%f29, %f27, %f28;
	add.f32 	%f30, %f26, %f29;
	ld.global.nc.f32 	%f31, [%rd47+20];
	ld.global.nc.f32 	%f32, [%rd48+20];
	fma.rn.f32 	%f33, %f31, %f32, %f30;
	ld.global.nc.f32 	%f34, [%rd47+24];
	ld.global.nc.f32 	%f35, [%rd48+24];
	fma.rn.f32 	%f36, %f34, %f35, %f33;
	ld.global.nc.f32 	%f37, [%rd47+28];
	ld.global.nc.f32 	%f38, [%rd48+28];
	mul.f32 	%f39, %f37, %f38;
	add.f32 	%f40, %f36, %f39;
	ld.global.nc.f32 	%f41, [%rd47+32];
	ld.global.nc.f32 	%f42, [%rd48+32];
	fma.rn.f32 	%f43, %f41, %f42, %f40;
	add.s64 	%rd49, %rd5, %rd34;
	st.global.f32 	[%rd49], %f43;
	mul.f32 	%f44, %f1, %f5;
	add.s64 	%rd50, %rd6, %rd40;
	st.global.f32 	[%rd50], %f44;
	mul.f32 	%f45, %f1, %f8;
	st.global.f32 	[%rd50+4], %f45;
	mul.f32 	%f46, %f1, %f12;
	st.global.f32 	[%rd50+8], %f46;
	mul.f32 	%f47, %f4, %f2;
	add.s64 	%rd51, %rd7, %rd40;
	st.global.f32 	[%rd51], %f47;
	mul.f32 	%f48, %f2, %f7;
	st.global.f32 	[%rd51+4], %f48;
	mul.f32 	%f49, %f11, %f2;
	st.global.f32 	[%rd51+8], %f49;
	mul.f32 	%f50, %f7, %f18;
	fma.rn.f32 	%f51, %f4, %f16, %f50;
	fma.rn.f32 	%f52, %f11, %f22, %f51;
	add.s64 	%rd52, %rd8, %rd40;
	st.global.f32 	[%rd52], %f52;
	mul.f32 	%f53, %f7, %f28;
	fma.rn.f32 	%f54, %f4, %f25, %f53;
	fma.rn.f32 	%f55, %f11, %f32, %f54;
	st.global.f32 	[%rd52+4], %f55;
	mul.f32 	%f56, %f7, %f38;
	fma.rn.f32 	%f57, %f4, %f35, %f56;
	fma.rn.f32 	%f58, %f11, %f42, %f57;
	st.global.f32 	[%rd52+8], %f58;
	mul.f32 	%f59, %f17, %f8;
	fma.rn.f32 	%f60, %f15, %f5, %f59;
	fma.rn.f32 	%f61, %f21, %f12, %f60;
	add.s64 	%rd53, %rd9, %rd40;
	st.global.f32 	[%rd53], %f61;
	mul.f32 	%f62, %f27, %f8;
	fma.rn.f32 	%f63, %f24, %f5, %f62;
	fma.rn.f32 	%f64, %f31, %f12, %f63;
	st.global.f32 	[%rd53+4], %f64;
	mul.f32 	%f65, %f37, %f8;
	fma.rn.f32 	%f66, %f34, %f5, %f65;
	fma.rn.f32 	%f67, %f41, %f12, %f66;
	st.global.f32 	[%rd53+8], %f67;
	mul.f32 	%f68, %f1, %f16;
	add.s64 	%rd54, %rd10, %rd46;
	st.global.f32 	[%rd54], %f68;
	mul.f32 	%f69, %f1, %f18;
	st.global.f32 	[%rd54+4], %f69;
	mul.f32 	%f70, %f1, %f22;
	st.global.f32 	[%rd54+8], %f70;
	mul.f32 	%f71, %f1, %f25;
	st.global.f32 	[%rd54+12], %f71;
	mul.f32 	%f72, %f1, %f28;
	st.global.f32 	[%rd54+16], %f72;
	mul.f32 	%f73, %f1, %f32;
	st.global.f32 	[%rd54+20], %f73;
	mul.f32 	%f74, %f1, %f35;
	st.global.f32 	[%rd54+24], %f74;
	mul.f32 	%f75, %f1, %f38;
	st.global.f32 	[%rd54+28], %f75;
	mul.f32 	%f76, %f1, %f42;
	st.global.f32 	[%rd54+32], %f76;
	mul.f32 	%f77, %f15, %f2;
	add.s64 	%rd55, %rd11, %rd46;
	st.global.f32 	[%rd55], %f77;
	mul.f32 	%f78, %f2, %f17;
	st.global.f32 	[%rd55+4], %f78;
	mul.f32 	%f79, %f21, %f2;
	st.global.f32 	[%rd55+8], %f79;
	mul.f32 	%f80, %f2, %f24;
	st.global.f32 	[%rd55+12], %f80;
	mul.f32 	%f81, %f27, %f2;
	st.global.f32 	[%rd55+16], %f81;
	mul.f32 	%f82, %f2, %f31;
	st.global.f32 	[%rd55+20], %f82;
	mul.f32 	%f83, %f34, %f2;
	st.global.f32 	[%rd55+24], %f83;
	mul.f32 	%f84, %f2, %f37;
	st.global.f32 	[%rd55+28], %f84;
	mul.f32 	%f85, %f41, %f2;
	st.global.f32 	[%rd55+32], %f85;
	add.s64 	%rd56, %rd12, %rd46;
	st.global.f32 	[%rd56], %f6;
	mul.f32 	%f86, %f4, %f8;
	st.global.f32 	[%rd56+4], %f86;
	mul.f32 	%f87, %f4, %f12;
	st.global.f32 	[%rd56+8], %f87;
	mul.f32 	%f88, %f7, %f5;
	st.global.f32 	[%rd56+12], %f88;
	st.global.f32 	[%rd56+16], %f9;
	mul.f32 	%f89, %f7, %f12;
	st.global.f32 	[%rd56+20], %f89;
	mul.f32 	%f90, %f11, %f5;
	st.global.f32 	[%rd56+24], %f90;
	mul.f32 	%f91, %f11, %f8;
	st.global.f32 	[%rd56+28], %f91;
	st.global.f32 	[%rd56+32], %f13;
	add.s64 	%rd57, %rd13, %rd46;
	st.global.f32 	[%rd57], %f23;
	mul.f32 	%f92, %f17, %f28;
	fma.rn.f32 	%f93, %f15, %f25, %f92;
	fma.rn.f32 	%f94, %f21, %f32, %f93;
	st.global.f32 	[%rd57+4], %f94;
	mul.f32 	%f95, %f17, %f38;
	fma.rn.f32 	%f96, %f15, %f35, %f95;
	fma.rn.f32 	%f97, %f21, %f42, %f96;
	st.global.f32 	[%rd57+8], %f97;
	mul.f32 	%f98, %f27, %f18;
	fma.rn.f32 	%f99, %f24, %f16, %f98;
	fma.rn.f32 	%f100, %f31, %f22, %f99;
	st.global.f32 	[%rd57+12], %f100;
	fma.rn.f32 	%f101, %f24, %f25, %f29;
	fma.rn.f32 	%f102, %f31, %f32, %f101;
	st.global.f32 	[%rd57+16], %f102;
	mul.f32 	%f103, %f27, %f38;
	fma.rn.f32 	%f104, %f24, %f35, %f103;
	fma.rn.f32 	%f105, %f31, %f42, %f104;
	st.global.f32 	[%rd57+20], %f105;
	mul.f32 	%f106, %f37, %f18;
	fma.rn.f32 	%f107, %f34, %f16, %f106;
	fma.rn.f32 	%f108, %f41, %f22, %f107;
	st.global.f32 	[%rd57+24], %f108;
	mul.f32 	%f109, %f37, %f28;
	fma.rn.f32 	%f110, %f34, %f25, %f109;
	fma.rn.f32 	%f111, %f41, %f32, %f110;
	st.global.f32 	[%rd57+28], %f111;
	fma.rn.f32 	%f112, %f34, %f35, %f39;
	fma.rn.f32 	%f113, %f41, %f42, %f112;
	st.global.f32 	[%rd57+32], %f113;
	sub.f32 	%f114, %f89, %f91;
	add.s64 	%rd58, %rd14, %rd40;
	st.global.f32 	[%rd58], %f114;
	sub.f32 	%f115, %f90, %f87;
	st.global.f32 	[%rd58+4], %f115;
	sub.f32 	%f116, %f86, %f88;
	st.global.f32 	[%rd58+8], %f116;
	mul.f32 	%f117, %f17, %f12;
	mul.f32 	%f118, %f21, %f8;
	sub.f32 	%f119, %f117, %f118;
	cvta.to.global.u64 	%rd59, %rd79;
	add.s64 	%rd60, %rd59, %rd46;
	st.global.f32 	[%rd60], %f119;
	mul.f32 	%f120, %f21, %f5;
	mul.f32 	%f121, %f15, %f12;
	sub.f32 	%f122, %f120, %f121;
	st.global.f32 	[%rd60+4], %f122;
	mul.f32 	%f123, %f15, %f8;
	mul.f32 	%f124, %f17, %f5;
	sub.f32 	%f125, %f123, %f124;
	st.global.f32 	[%rd60+8], %f125;
	mul.f32 	%f126, %f27, %f12;
	mul.f32 	%f127, %f31, %f8;
	sub.f32 	%f128, %f126, %f127;
	st.global.f32 	[%rd60+12], %f128;
	mul.f32 	%f129, %f31, %f5;
	mul.f32 	%f130, %f24, %f12;
	sub.f32 	%f131, %f129, %f130;
	st.global.f32 	[%rd60+16], %f131;
	mul.f32 	%f132, %f24, %f8;
	mul.f32 	%f133, %f27, %f5;
	sub.f32 	%f134, %f132, %f133;
	st.global.f32 	[%rd60+20], %f134;
	mul.f32 	%f135, %f37, %f12;
	mul.f32 	%f136, %f41, %f8;
	sub.f32 	%f137, %f135, %f136;
	st.global.f32 	[%rd60+24], %f137;
	mul.f32 	%f138, %f41, %f5;
	mul.f32 	%f139, %f34, %f12;
	sub.f32 	%f140, %f138, %f139;
	st.global.f32 	[%rd60+28], %f140;
	mul.f32 	%f141, %f34, %f8;
	mul.f32 	%f142, %f37, %f5;
	sub.f32 	%f143, %f141, %f142;
	st.global.f32 	[%rd60+32], %f143;
	mov.u32 	%r13, %ntid.x;
	add.s32 	%r16, %r16, %r13;
	setp.lt.s32 	%p3, %r16, %r9;
	@%p3 bra 	$L__BB20_4;
$L__BB20_5:
	mov.u32 	%r14, %nctaid.x;
	add.s32 	%r15, %r15, %r14;
	setp.lt.s32 	%p4, %r15, %r8;
	@%p4 bra 	$L__BB20_2;
$L__BB20_6:
	ret;

}
	// .globl	_Z12bee_bwl_kerniiPKfS0_S0_S0_S0_S0_S0_S0_S0_S0_S0_S0_S0_S0_S0_S0_PfS1_S1_
.visible .entry _Z12bee_bwl_kerniiPKfS0_S0_S0_S0_S0_S0_S0_S0_S0_S0_S0_S0_S0_S0_S0_PfS1_S1_(
	.param .u32 _Z12bee_bwl_kerniiPKfS0_S0_S0_S0_S0_S0_S0_S0_S0_S0_S0_S0_S0_S0_S0_PfS1_S1__param_0,
	.param .u32 _Z12bee_bwl_kerniiPKfS0_S0_S0_S0_S0_S0_S0_S0_S0_S0_S0_S0_S0_S0_S0_PfS1_S1__param_1,
	.param .u64 .ptr .align 1 _Z12bee_bwl_kerniiPKfS0_S0_S0_S0_S0_S0_S0_S0_S0_S0_S0_S0_S0_S0_S0_PfS1_S1__param_2,
	.param .u64 .ptr .align 1 _Z12bee_bwl_kerniiPKfS0_S0_S0_S0_S0_S0_S0_S0_S0_S0_S0_S0_S0_S0_S0_PfS1_S1__param_3,
	.param .u64 .ptr .align 1 _Z12bee_bwl_kerniiPKfS0_S0_S0_S0_S0_S0_S0_S0_S0_S0_S0_S0_S0_S0_S0_PfS1_S1__param_4,
	.param .u64 .ptr .align 1 _Z12bee_bwl_kerniiPKfS0_S0_S0_S0_S0_S0_S0_S0_S0_S0_S0_S0_S0_S0_S0_PfS1_S1__param_5,
	.param .u64 .ptr .align 1 _Z12bee_bwl_kerniiPKfS0_S0_S0_S0_S0_S0_S0_S0_S0_S0_S0_S0_S0_S0_S0_PfS1_S1__param_6,
	.param .u64 .ptr .align 1 _Z12bee_bwl_kerniiPKfS0_S0_S0_S0_S0_S0_S0_S0_S0_S0_S0_S0_S0_S0_S0_PfS1_S1__param_7,
	.param .u64 .ptr .align 1 _Z12bee_bwl_kerniiPKfS0_S0_S0_S0_S0_S0_S0_S0_S0_S0_S0_S0_S0_S0_S0_PfS1_S1__param_8,
	.param .u64 .ptr .align 1 _Z12bee_bwl_kerniiPKfS0_S0_S0_S0_S0_S0_S0_S0_S0_S0_S0_S0_S0_S0_S0_PfS1_S1__param_9,
	.param .u64 .ptr .align 1 _Z12bee_bwl_kerniiPKfS0_S0_S0_S0_S0_S0_S0_S0_S0_S0_S0_S0_S0_S0_S0_PfS1_S1__param_10,
	.param .u64 .ptr .align 1 _Z12bee_bwl_kerniiPKfS0_S0_S0_S0_S0_S0_S0_S0_S0_S0_S0_S0_S0_S0_S0_PfS1_S1__param_11,
	.param .u64 .ptr .align 1 _Z12bee_bwl_kerniiPKfS0_S0_S0_S0_S0_S0_S0_S0_S0_S0_S0_S0_S0_S0_S0_PfS1_S1__param_12,
	.param .u64 .ptr .align 1 _Z12bee_bwl_kerniiPKfS0_S0_S0_S0_S0_S0_S0_S0_S0_S0_S0_S0_S0_S0_S0_PfS1_S1__param_13,
	.param .u64 .ptr .align 1 _Z12bee_bwl_kerniiPKfS0_S0_S0_S0_S0_S0_S0_S0_S0_S0_S0_S0_S0_S0_S0_PfS1_S1__param_14,
	.param .u64 .ptr .align 1 _Z12bee_bwl_kerniiPKfS0_S0_S0_S0_S0_S0_S0_S0_S0_S0_S0_S0_S0_S0_S0_PfS1_S1__param_15,
	.param .u64 .ptr .align 1 _Z12bee_bwl_kerniiPKfS0_S0_S0_S0_S0_S0_S0_S0_S0_S0_S0_S0_S0_S0_S0_PfS1_S1__param_16,
	.param .u64 .ptr .align 1 _Z12bee_bwl_kerniiPKfS0_S0_S0_S0_S0_S0_S0_S0_S0_S0_S0_S0_S0_S0_S0_PfS1_S1__param_17,
	.param .u64 .ptr .align 1 _Z12bee_bwl_kerniiPKfS0_S0_S0_S0_S0_S0_S0_S0_S0_S0_S0_S0_S0_S0_S0_PfS1_S1__param_18,
	.param .u64 .ptr .align 1 _Z12bee_bwl_kerniiPKfS0_S0_S0_S0_S0_S0_S0_S0_S0_S0_S0_S0_S0_S0_S0_PfS1_S1__param_19,
	.param .u64 .ptr .align 1 _Z12bee_bwl_kerniiPKfS0_S0_S0_S0_S0_S0_S0_S0_S0_S0_S0_S0_S0_S0_S0_PfS1_S1__param_20
)
{
	.reg .pred 	%p<5>;
	.reg .b32 	%r<17>;
	.reg .b32 	%f<233>;
	.reg .b64 	%rd<80>;

	ld.param.u32 	%r8, [_Z12bee_bwl_kerniiPKfS0_S0_S0_S0_S0_S0_S0_S0_S0_S0_S0_S0_S0_S0_S0_PfS1_S1__param_0];
	ld.param.u32 	%r9, [_Z12bee_bwl_kerniiPKfS0_S0_S0_S0_S0_S0_S0_S0_S0_S0_S0_S0_S0_S0_S0_PfS1_S1__param_1];
	mov.u32 	%r15, %ctaid.x;
	setp.ge.s32 	%p1, %r15, %r8;
	@%p1 bra 	$L__BB21_6;
	ld.param.u64 	%rd78, [_Z12bee_bwl_kerniiPKfS0_S0_S0_S0_S0_S0_S0_S0_S0_S0_S0_S0_S0_S0_S0_PfS1_S1__param_19];
	ld.param.u64 	%rd77, [_Z12bee_bwl_kerniiPKfS0_S0_S0_S0_S0_S0_S0_S0_S0_S0_S0_S0_S0_S0_S0_PfS1_S1__param_18];
	ld.param.u64 	%rd76, [_Z12bee_bwl_kerniiPKfS0_S0_S0_S0_S0_S0_S0_S0_S0_S0_S0_S0_S0_S0_S0_PfS1_S1__param_17];
	ld.param.u64 	%rd75, [_Z12bee_bwl_kerniiPKfS0_S0_S0_S0_S0_S0_S0_S0_S0_S0_S0_S0_S0_S0_S0_PfS1_S1__param_16];
	ld.param.u64 	%rd74, [_Z12bee_bwl_kerniiPKfS0_S0_S0_S0_S0_S0_S0_S0_S0_S0_S0_S0_S0_S0_S0_PfS1_S1__param_15];
	ld.param.u64 	%rd73, [_Z12bee_bwl_kerniiPKfS0_S0_S0_S0_S0_S0_S0_S0_S0_S0_S0_S0_S0_S0_S0_PfS1_S1__param_14];
	ld.param.u64 	%rd72, [_Z12bee_bwl_kerniiPKfS0_S0_S0_S0_S0_S0_S0_S0_S0_S0_S0_S0_S0_S0_S0_PfS1_S1__param_13];
	ld.param.u64 	%rd71, [_Z12bee_bwl_kerniiPKfS0_S0_S0_S0_S0_S0_S0_S0_S0_S0_S0_S0_S0_S0_S0_PfS1_S1__param_12];
	ld.param.u64 	%rd70, [_Z12bee_bwl_kerniiPKfS0_S0_S0_S0_S0_S0_S0_S0_S0_S0_S0_S0_S0_S0_S0_PfS1_S1__param_11];
	ld.param.u64 	%rd69, [_Z12bee_bwl_kerniiPKfS0_S0_S0_S0_S0_S0_S0_S0_S0_S0_S0_S0_S0_S0_S0_PfS1_S1__param_10];
	ld.param.u64 	%rd68, [_Z12bee_bwl_kerniiPKfS0_S0_S0_S0_S0_S0_S0_S0_S0_S0_S0_S0_S0_S0_S0_PfS1_S1__param_9];
	ld.param.u64 	%rd66, [_Z12bee_bwl_kerniiPKfS0_S0_S0_S0_S0_S0_S0_S0_S0_S0_S0_S0_S0_S0_S0_PfS1_S1__param_7];
	ld.param.u64 	%rd65, [_Z12bee_bwl_kerniiPKfS0_S0_S0_S0_S0_S0_S0_S0_S0_S0_S0_S0_S0_S0_S0_PfS1_S1__param_6];
	ld.param.u64 	%rd64, [_Z12bee_bwl_kerniiPKfS0_S0_S0_S0_S0_S0_S0_S0_S0_S0_S0_S0_S0_S0_S0_PfS1_S1__param_5];
	ld.param.u64 	%rd63, [_Z12bee_bwl_kerniiPKfS0_S0_S0_S0_S0_S0_S0_S0_S0_S0_S0_S0_S0_S0_S0_PfS1_S1__param_4];
	ld.param.u64 	%rd62, [_Z12bee_bwl_kerniiPKfS0_S0_S0_S0_S0_S0_S0_S0_S0_S0_S0_S0_S0_S0_S0_PfS1_S1__param_3];
	ld.param.u64 	%rd61, [_Z12bee_bwl_kerniiPKfS0_S0_S0_S0_S0_S0_S0_S0_S0_S0_S0_S0_S0_S0_S0_PfS1_S1__param_2];
	mov.u32 	%r2, %tid.x;
	cvta.to.global.u64 	%rd1, %rd61;
	cvta.to.global.u64 	%rd2, %rd64;
	cvta.to.global.u64 	%rd3, %rd62;
	cvta.to.global.u64 	%rd4, %rd65;
	cvta.to.global.u64 	%rd5, %rd63;
	cvta.to.global.u64 	%rd6, %rd66;
	cvta.to.global.u64 	%rd7, %rd68;
	cvta.to.global.u64 	%rd8, %rd69;
	cvta.to.global.u64 	%rd9, %rd70;
	cvta.to.global.u64 	%rd10, %rd71;
	cvta.to.global.u64 	%rd11, %rd72;
	cvta.to.global.u64 	%rd12, %rd73;
	cvta.to.global.u64 	%rd13, %rd74;
	cvta.to.global.u64 	%rd14, %rd75;
	cvta.to.global.u64 	%rd15, %rd76;
	cvta.to.global.u64 	%rd16, %rd77;
	cvta.to.global.u64 	%rd17, %rd78;
$L__BB21_2:
	setp.ge.s32 	%p2, %r2, %r9;
	@%p2 bra 	$L__BB21_5;
	mul.lo.s32 	%r4, %r15, %r9;
	mov.u32 	%r16, %r2;
$L__BB21_4:
	ld.param.u64 	%rd79, [_Z12bee_bwl_kerniiPKfS0_S0_S0_S0_S0_S0_S0_S0_S0_S0_S0_S0_S0_S0_S0_PfS1_S1__param_20];
	ld.param.u64 	%rd67, [_Z12bee_bwl_kerniiPKfS0_S0_S0_S0_S0_S0_S0_S0_S0_S0_S0_S0_S0_S0_S0_PfS1_S1__param_8];
	add.s32 	%r10, %r16, %r4;
	mul.wide.s32 	%rd37, %r10, 4;
	add.s64 	%rd38, %rd1, %rd37;
	ld.global.nc.f32 	%f1, [%rd38];
	add.s64 	%rd39, %rd2, %rd37;
	ld.global.nc.f32 	%f2, [%rd39];
	fma.rn.f32 	%f3, %f1, %f2, 0f00000000;
	mul.lo.s32 	%r11, %r10, 3;
	mul.wide.s32 	%rd40, %r11, 4;
	add.s64 	%rd41, %rd3, %rd40;
	ld.global.nc.f32 	%f4, [%rd41];
	add.s64 	%rd42, %rd4, %rd37;
	ld.global.nc.f32 	%f5, [%rd42];
	fma.rn.f32 	%f6, %f4, %f5, 0f00000000;
	ld.global.nc.f32 	%f7, [%rd41+4];
	fma.rn.f32 	%f8, %f7, %f5, 0f00000000;
	ld.global.nc.f32 	%f9, [%rd41+8];
	fma.rn.f32 	%f10, %f9, %f5, 0f00000000;
	mul.lo.s32 	%r12, %r10, 9;
	mul.wide.s32 	%rd43, %r12, 4;
	add.s64 	%rd44, %rd5, %rd43;
	ld.global.nc.f32 	%f11, [%rd44];
	add.s64 	%rd45, %rd6, %rd37;
	ld.global.nc.f32 	%f12, [%rd45];
	fma.rn.f32 	%f13, %f11, %f12, 0f00000000;
	ld.global.nc.f32 	%f14, [%rd44+4];
	fma.rn.f32 	%f15, %f14, %f12, 0f00000000;
	ld.global.nc.f32 	%f16, [%rd44+8];
	fma.rn.f32 	%f17, %f16, %f12, 0f00000000;
	ld.global.nc.f32 	%f18, [%rd44+12];
	fma.rn.f32 	%f19, %f18, %f12, 0f00000000;
	ld.global.nc.f32 	%f20, [%rd44+16];
	fma.rn.f32 	%f21, %f20, %f12, 0f00000000;
	ld.global.nc.f32 	%f22, [%rd44+20];
	fma.rn.f32 	%f23, %f22, %f12, 0f00000000;
	ld.global.nc.f32 	%f24, [%rd44+24];
	fma.rn.f32 	%f25, %f24, %f12, 0f00000000;
	ld.global.nc.f32 	%f26, [%rd44+28];
	fma.rn.f32 	%f27, %f26, %f12, 0f00000000;
	ld.global.nc.f32 	%f28, [%rd44+32];
	fma.rn.f32 	%f29, %f28, %f12, 0f00000000;
	cvta.to.global.u64 	%rd46, %rd67;
	add.s64 	%rd47, %rd46, %rd40;
	ld.global.nc.f32 	%f30, [%rd47];
	ld.global.nc.f32 	%f31, [%rd47+4];
	mul.f32 	%f32, %f7, %f31;
	fma.rn.f32 	%f33, %f4, %f30, %f32;
	ld.global.nc.f32 	%f34, [%rd47+8];
	fma.rn.f32 	%f35, %f9, %f34, %f33;
	add.f32 	%f36, %f3, %f35;
	add.s64 	%rd48, %rd7, %rd40;
	ld.global.nc.f32 	%f37, [%rd48];
	fma.rn.f32 	%f38, %f1, %f37, %f6;
	ld.global.nc.f32 	%f39, [%rd48+4];
	fma.rn.f32 	%f40, %f1, %f39, %f8;
	ld.global.nc.f32 	%f41, [%rd48+8];
	fma.rn.f32 	%f42, %f1, %f41, %f10;
	add.s64 	%rd49, %rd8, %rd40;
	ld.global.nc.f32 	%f43, [%rd49];
	ld.global.nc.f32 	%f44, [%rd49+4];
	mul.f32 	%f45, %f18, %f44;
	fma.rn.f32 	%f46, %f11, %f43, %f45;
	ld.global.nc.f32 	%f47, [%rd49+8];
	fma.rn.f32 	%f48, %f24, %f47, %f46;
	add.f32 	%f49, %f38, %f48;
	mul.f32 	%f50, %f20, %f44;
	fma.rn.f32 	%f51, %f14, %f43, %f50;
	fma.rn.f32 	%f52, %f26, %f47, %f51;
	add.f32 	%f53, %f40, %f52;
	mul.f32 	%f54, %f22, %f44;
	fma.rn.f32 	%f55, %f16, %f43, %f54;
	fma.rn.f32 	%f56, %f28, %f47, %f55;
	add.f32 	%f57, %f42, %f56;
	add.s64 	%rd50, %rd9, %rd40;
	ld.global.nc.f32 	%f58, [%rd50];
	fma.rn.f32 	%f59, %f4, %f58, %f13;
	fma.rn.f32 	%f60, %f58, %f7, %f15;
	fma.rn.f32 	%f61, %f9, %f58, %f17;
	ld.global.nc.f32 	%f62, [%rd50+4];
	fma.rn.f32 	%f63, %f4, %f62, %f19;
	fma.rn.f32 	%f64, %f62, %f7, %f21;
	fma.rn.f32 	%f65, %f9, %f62, %f23;
	ld.global.nc.f32 	%f66, [%rd50+8];
	fma.rn.f32 	%f67, %f4, %f66, %f25;
	fma.rn.f32 	%f68, %f66, %f7, %f27;
	fma.rn.f32 	%f69, %f9, %f66, %f29;
	add.s64 	%rd51, %rd10, %rd43;
	ld.global.nc.f32 	%f70, [%rd51];
	ld.global.nc.f32 	%f71, [%rd51+4];
	mul.f32 	%f72, %f14, %f71;
	fma.rn.f32 	%f73, %f11, %f70, %f72;
	ld.global.nc.f32 	%f74, [%rd51+8];
	fma.rn.f32 	%f75, %f16, %f74, %f73;
	ld.global.nc.f32 	%f76, [%rd51+12];
	fma.rn.f32 	%f77, %f18, %f76, %f75;
	ld.global.nc.f32 	%f78, [%rd51+16];
	fma.rn.f32 	%f79, %f20, %f78, %f77;
	ld.global.nc.f32 	%f80, [%rd51+20];
	fma.rn.f32 	%f81, %f22, %f80, %f79;
	ld.global.nc.f32 	%f82, [%rd51+24];
	fma.rn.f32 	%f83, %f24, %f82, %f81;
	ld.global.nc.f32 	%f84, [%rd51+28];
	fma.rn.f32 	%f85, %f26, %f84, %f83;
	ld.global.nc.f32 	%f86, [%rd51+32];
	fma.rn.f32 	%f87, %f28, %f86, %f85;
	add.f32 	%f88, %f36, %f87;
	add.s64 	%rd52, %rd11, %rd43;
	ld.global.nc.f32 	%f89, [%rd52];
	fma.rn.f32 	%f90, %f1, %f89, %f59;
	ld.global.nc.f32 	%f91, [%rd52+4];
	fma.rn.f32 	%f92, %f1, %f91, %f60;
	ld.global.nc.f32 	%f93, [%rd52+8];
	fma.rn.f32 	%f94, %f1, %f93, %f61;
	ld.global.nc.f32 	%f95, [%rd52+12];
	fma.rn.f32 	%f96, %f1, %f95, %f63;
	ld.global.nc.f32 	%f97, [%rd52+16];
	fma.rn.f32 	%f98, %f1, %f97, %f64;
	ld.global.nc.f32 	%f99, [%rd52+20];
	fma.rn.f32 	%f100, %f1, %f99, %f65;
	ld.global.nc.f32 	%f101, [%rd52+24];
	fma.rn.f32 	%f102, %f1, %f101, %f67;
	ld.global.nc.f32 	%f103, [%rd52+28];
	fma.rn.f32 	%f104, %f1, %f103, %f68;
	ld.global.nc.f32 	%f105, [%rd52+32];
	fma.rn.f32 	%f106, %f1, %f105, %f69;
	add.s64 	%rd53, %rd12, %rd43;
	ld.global.nc.f32 	%f107, [%rd53];
	ld.global.nc.f32 	%f108, [%rd53+4];
	mul.f32 	%f109, %f7, %f108;
	fma.rn.f32 	%f110, %f4, %f107, %f109;
	ld.global.nc.f32 	%f111, [%rd53+8];
	fma.rn.f32 	%f112, %f9, %f111, %f110;
	add.f32 	%f113, %f49, %f112;
	ld.global.nc.f32 	%f114, [%rd53+12];
	ld.global.nc.f32 	%f115, [%rd53+16];
	mul.f32 	%f116, %f7, %f115;
	fma.rn.f32 	%f117, %f4, %f114, %f116;
	ld.global.nc.f32 	%f118, [%rd53+20];
	fma.rn.f32 	%f119, %f9, %f118, %f117;
	add.f32 	%f120, %f53, %f119;
	ld.global.nc.f32 	%f121, [%rd53+24];
	ld.global.nc.f32 	%f122, [%rd53+28];
	mul.f32 	%f123, %f7, %f122;
	fma.rn.f32 	%f124, %f4, %f121, %f123;
	ld.global.nc.f32 	%f125, [%rd53+32];
	fma.rn.f32 	%f126, %f9, %f125, %f124;
	add.f32 	%f127, %f57, %f126;
	add.s64 	%rd54, %rd13, %rd43;
	ld.global.nc.f32 	%f128, [%rd54];
	ld.global.nc.f32 	%f129, [%rd54+4];
	mul.f32 	%f130, %f18, %f129;
	fma.rn.f32 	%f131, %f11, %f128, %f130;
	ld.global.nc.f32 	%f132, [%rd54+8];
	fma.rn.f32 	%f133, %f24, %f132, %f131;
	add.f32 	%f134, %f90, %f133;
	mul.f32 	%f135, %f20, %f129;
	fma.rn.f32 	%f136, %f14, %f128, %f135;
	fma.rn.f32 	%f137, %f26, %f132, %f136;
	add.f32 	%f138, %f92, %f137;
	mul.f32 	%f139, %f22, %f129;
	fma.rn.f32 	%f140, %f16, %f128, %f139;
	fma.rn.f32 	%f141, %f28, %f132, %f140;
	add.f32 	%f142, %f94, %f141;
	ld.global.nc.f32 	%f143, [%rd54+12];
	ld.global.nc.f32 	%f144, [%rd54+16];
	mul.f32 	%f145, %f18, %f144;
	fma.rn.f32 	%f146, %f11, %f143, %f145;
	ld.global.nc.f32 	%f147, [%rd54+20];
	fma.rn.f32 	%f148, %f24, %f147, %f146;
	add.f32 	%f149, %f96, %f148;
	mul.f32 	%f150, %f20, %f144;
	fma.rn.f32 	%f151, %f14, %f143, %f150;
	fma.rn.f32 	%f152, %f26, %f147, %f151;
	add.f32 	%f153, %f98, %f152;
	mul.f32 	%f154, %f22, %f144;
	fma.rn.f32 	%f155, %f16, %f143, %f154;
	fma.rn.f32 	%f156, %f28, %f147, %f155;
	add.f32 	%f157, %f100, %f156;
	ld.global.nc.f32 	%f158, [%rd54+24];
	ld.global.nc.f32 	%f159, [%rd54+28];
	mul.f32 	%f160, %f18, %f159;
	fma.rn.f32 	%f161, %f11, %f158, %f160;
	ld.global.nc.f32 	%f162, [%rd54+32];
	fma.rn.f32 	%f163, %f24, %f162, %f161;
	add.f32 	%f164, %f102, %f163;
	mul.f32 	%f165, %f20, %f159;
	fma.rn.f32 	%f166, %f14, %f158, %f165;
	fma.rn.f32 	%f167, %f26, %f162, %f166;
	add.f32 	%f168, %f104, %f167;
	mul.f32 	%f169, %f22, %f159;
	fma.rn.f32 	%f170, %f16, %f158, %f169;
	fma.rn.f32 	%f171, %f28, %f162, %f170;
	add.f32 	%f172, %f106, %f171;
	add.s64 	%rd55, %rd14, %rd40;
	ld.global.nc.f32 	%f173, [%rd55+4];
	ld.global.nc.f32 	%f174, [%rd55+8];
	mul.f32 	%f175, %f7, %f174;
	mul.f32 	%f176, %f9, %f173;
	sub.f32 	%f177, %f175, %f176;
	add.f32 	%f178, %f113, %f177;
	ld.global.nc.f32 	%f179, [%rd55];
	mul.f32 	%f180, %f9, %f179;
	mul.f32 	%f181, %f4, %f174;
	sub.f32 	%f182, %f180, %f181;
	add.f32 	%f183, %f120, %f182;
	mul.f32 	%f184, %f4, %f173;
	mul.f32 	%f185, %f7, %f179;
	sub.f32 	%f186, %f184, %f185;
	add.f32 	%f187, %f127, %f186;
	add.s64 	%rd56, %rd15, %rd43;
	ld.global.nc.f32 	%f188, [%rd56+4];
	ld.global.nc.f32 	%f189, [%rd56+8];
	mul.f32 	%f190, %f7, %f189;
	mul.f32 	%f191, %f9, %f188;
	sub.f32 	%f192, %f190, %f191;
	add.f32 	%f193, %f134, %f192;
	ld.global.nc.f32 	%f194, [%rd56];
	mul.f32 	%f195, %f9, %f194;
	mul.f32 	%f196, %f4, %f189;
	sub.f32 	%f197, %f195, %f196;
	add.f32 	%f198, %f138, %f197;
	mul.f32 	%f199, %f4, %f188;
	mul.f32 	%f200, %f7, %f194;
	sub.f32 	%f201, %f199, %f200;
	add.f32 	%f202, %f142, %f201;
	ld.global.nc.f32 	%f203, [%rd56+16];
	ld.global.nc.f32 	%f204, [%rd56+20];
	mul.f32 	%f205, %f7, %f204;
	mul.f32 	%f206, %f9, %f203;
	sub.f32 	%f207, %f205, %f206;
	add.f32 	%f208, %f149, %f207;
	ld.global.nc.f32 	%f209, [%rd56+12];
	mul.f32 	%f210, %f9, %f209;
	mul.f32 	%f211, %f4, %f204;
	sub.f32 	%f212, %f210, %f211;
	add.f32 	%f213, %f153, %f212;
	mul.f32 	%f214, %f4, %f203;
	mul.f32 	%f215, %f7, %f209;
	sub.f32 	%f216, %f214, %f215;
	add.f32 	%f217, %f157, %f216;
	ld.global.nc.f32 	%f218, [%rd56+28];
	ld.global.nc.f32 	%f219, [%rd56+32];
	mul.f32 	%f220, %f7, %f219;
	mul.f32 	%f221, %f9, %f218;
	sub.f32 	%f222, %f220, %f221;
	add.f32 	%f223, %f164, %f222;
	ld.global.nc.f32 	%f224, [%rd56+24];
	mul.f32 	%f225, %f9, %f224;
	mul.f32 	%f226, %f4, %f219;
	sub.f32 	%f227, %f225, %f226;
	add.f32 	%f228, %f168, %f227;
	mul.f32 	%f229, %f4, %f218;
	mul.f32 	%f230, %f7, %f224;
	sub.f32 	%f231, %f229, %f230;
	add.f32 	%f232, %f172, %f231;
	add.s64 	%rd57, %rd16, %rd37;
	st.global.f32 	[%rd57], %f88;
	add.s64 	%rd58, %rd17, %rd40;
	st.global.f32 	[%rd58], %f178;
	st.global.f32 	[%rd58+4], %f183;
	st.global.f32 	[%rd58+8], %f187;
	cvta.to.global.u64 	%rd59, %rd79;
	add.s64 	%rd60, %rd59, %rd43;
	st.global.f32 	[%rd60], %f193;
	st.global.f32 	[%rd60+4], %f198;
	st.global.f32 	[%rd60+8], %f202;
	st.global.f32 	[%rd60+12], %f208;
	st.global.f32 	[%rd60+16], %f213;
	st.global.f32 	[%rd60+20], %f217;
	st.global.f32 	[%rd60+24], %f223;
	st.global.f32 	[%rd60+28], %f228;
	st.global.f32 	[%rd60+32], %f232;
	mov.u32 	%r13, %ntid.x;
	add.s32 	%r16, %r16, %r13;
	setp.lt.s32 	%p3, %r16, %r9;
	@%p3 bra 	$L__BB21_4;
$L__BB21_5:
	mov.u32 	%r14, %nctaid.x;
	add.s32 	%r15, %r15, %r14;
	setp.lt.s32 	%p4, %r15, %r8;
	@%p4 bra 	$L__BB21_2;
$L__BB21_6:
	ret;

}
	// .globl	_Z12bee_bwr_kerniiPKfS0_S0_S0_S0_S0_S0_S0_S0_S0_S0_S0_S0_S0_S0_S0_PfS1_S1_
.visible .entry _Z12bee_bwr_kerniiPKfS0_S0_S0_S0_S0_S0_S0_S0_S0_S0_S0_S0_S0_S0_S0_PfS1_S1_(
	.param .u32 _Z12bee_bwr_kerniiPKfS0_S0_S0_S0_S0_S0_S0_S0_S0_S0_S0_S0_S0_S0_S0_PfS1_S1__param_0,
	.param .u32 _Z12bee_bwr_kerniiPKfS0_S0_S0_S0_S0_S0_S0_S0_S0_S0_S0_S0_S0_S0_S0_PfS1_S1__param_1,
	.param .u64 .ptr .align 1 _Z12bee_bwr_kerniiPKfS0_S0_S0_S0_S0_S0_S0_S0_S0_S0_S0_S0_S0_S0_S0_PfS1_S1__param_2,
	.param .u64 .ptr .align 1 _Z12bee_bwr_kerniiPKfS0_S0_S0_S0_S0_S0_S0_S0_S0_S0_S0_S0_S0_S0_S0_PfS1_S1__param_3,
	.param .u64 .ptr .align 1 _Z12bee_bwr_kerniiPKfS0_S0_S0_S0_S0_S0_S0_S0_S0_S0_S0_S0_S0_S0_S0_PfS1_S1__param_4,
	.param .u64 .ptr .align 1 _Z12bee_bwr_kerniiPKfS0_S0_S0_S0_S0_S0_S0_S0_S0_S0_S0_S0_S0_S0_S0_PfS1_S1__param_5,
	.param .u64 .ptr .align 1 _Z12bee_bwr_kerniiPKfS0_S0_S0_S0_S0_S0_S0_S0_S0_S0_S0_S0_S0_S0_S0_PfS1_S1__param_6,
	.param .u64 .ptr .align 1 _Z12bee_bwr_kerniiPKfS0_S0_S0_S0_S0_S0_S0_S0_S0_S0_S0_S0_S0_S0_S0_PfS1_S1__param_7,
	.param .u64 .ptr .align 1 _Z12bee_bwr_kerniiPKfS0_S0_S0_S0_S0_S0_S0_S0_S0_S0_S0_S0_S0_S0_S0_PfS1_S1__param_8,
	.param .u64 .ptr .align 1 _Z12bee_bwr_kerniiPKfS0_S0_S0_S0_S0_S0_S0_S0_S0_S0_S0_S0_S0_S0_S0_PfS1_S1__param_9,
	.param .u64 .ptr .align 1 _Z12bee_bwr_kerniiPKfS0_S0_S0_S0_S0_S0_S0_S0_S0_S0_S0_S0_S0_S0_S0_PfS1_S1__param_10,
	.param .u64 .ptr .align 1 _Z12bee_bwr_kerniiPKfS0_S0_S0_S0_S0_S0_S0_S0_S0_S0_S0_S0_S0_S0_S0_PfS1_S1__param_11,
	.param .u64 .ptr .align 1 _Z12bee_bwr_kerniiPKfS0_S0_S0_S0_S0_S0_S0_S0_S0_S0_S0_S0_S0_S0_S0_PfS1_S1__param_12,
	.param .u64 .ptr .align 1 _Z12bee_bwr_kerniiPKfS0_S0_S0_S0_S0_S0_S0_S0_S0_S0_S0_S0_S0_S0_S0_PfS1_S1__param_13,
	.param .u64 .ptr .align 1 _Z12bee_bwr_kerniiPKfS0_S0_S0_S0_S0_S0_S0_S0_S0_S0_S0_S0_S0_S0_S0_PfS1_S1__param_14,
	.param .u64 .ptr .align 1 _Z12bee_bwr_kerniiPKfS0_S0_S0_S0_S0_S0_S0_S0_S0_S0_S0_S0_S0_S0_S0_PfS1_S1__param_15,
	.param .u64 .ptr .align 1 _Z12bee_bwr_kerniiPKfS0_S0_S0_S0_S0_S0_S0_S0_S0_S0_S0_S0_S0_S0_S0_PfS1_S1__param_16,
	.param .u64 .ptr .align 1 _Z12bee_bwr_kerniiPKfS0_S0_S0_S0_S0_S0_S0_S0_S0_S0_S0_S0_S0_S0_S0_PfS1_S1__param_17,
	.param .u64 .ptr .align 1 _Z12bee_bwr_kerniiPKfS0_S0_S0_S0_S0_S0_S0_S0_S0_S0_S0_S0_S0_S0_S0_PfS1_S1__param_18,
	.param .u64 .ptr .align 1 _Z12bee_bwr_kerniiPKfS0_S0_S0_S0_S0_S0_S0_S0_S0_S0_S0_S0_S0_S0_S0_PfS1_S1__param_19,
	.param .u64 .ptr .align 1 _Z12bee_bwr_kerniiPKfS0_S0_S0_S0_S0_S0_S0_S0_S0_S0_S0_S0_S0_S0_S0_PfS1_S1__param_20
)
{
	.reg .pred 	%p<5>;
	.reg .b32 	%r<17>;
	.reg .b32 	%f<227>;
	.reg .b64 	%rd<80>;

	ld.param.u32 	%r8, [_Z12bee_bwr_kerniiPKfS0_S0_S0_S0_S0_S0_S0_S0_S0_S0_S0_S0_S0_S0_S0_PfS1_S1__param_0];
	ld.param.u32 	%r9, [_Z12bee_bwr_kerniiPKfS0_S0_S0_S0_S0_S0_S0_S0_S0_S0_S0_S0_S0_S0_S0_PfS1_S1__param_1];
	mov.u32 	%r15, %ctaid.x;
	setp.ge.s32 	%p1, %r15, %r8;
	@%p1 bra 	$L__BB22_6;
	ld.param.u64 	%rd78, [_Z12bee_bwr_kerniiPKfS0_S0_S0_S0_S0_S0_S0_S0_S0_S0_S0_S0_S0_S0_S0_PfS1_S1__param_19];
	ld.param.u64 	%rd77, [_Z12bee_bwr_kerniiPKfS0_S0_S0_S0_S0_S0_S0_S0_S0_S0_S0_S0_S0_S0_S0_PfS1_S1__param_18];
	ld.param.u64 	%rd76, [_Z12bee_bwr_kerniiPKfS0_S0_S0_S0_S0_S0_S0_S0_S0_S0_S0_S0_S0_S0_S0_PfS1_S1__param_17];
	ld.param.u64 	%rd75, [_Z12bee_bwr_kerniiPKfS0_S0_S0_S0_S0_S0_S0_S0_S0_S0_S0_S0_S0_S0_S0_PfS1_S1__param_16];
	ld.param.u64 	%rd74, [_Z12bee_bwr_kerniiPKfS0_S0_S0_S0_S0_S0_S0_S0_S0_S0_S0_S0_S0_S0_S0_PfS1_S1__param_15];
	ld.param.u64 	%rd73, [_Z12bee_bwr_kerniiPKfS0_S0_S0_S0_S0_S0_S0_S0_S0_S0_S0_S0_S0_S0_S0_PfS1_S1__param_14];
	ld.param.u64 	%rd72, [_Z12bee_bwr_kerniiPKfS0_S0_S0_S0_S0_S0_S0_S0_S0_S0_S0_S0_S0_S0_S0_PfS1_S1__param_13];
	ld.param.u64 	%rd71, [_Z12bee_bwr_kerniiPKfS0_S0_S0_S0_S0_S0_S0_S0_S0_S0_S0_S0_S0_S0_S0_PfS1_S1__param_12];
	ld.param.u64 	%rd70, [_Z12bee_bwr_kerniiPKfS0_S0_S0_S0_S0_S0_S0_S0_S0_S0_S0_S0_S0_S0_S0_PfS1_S1__param_11];
	ld.param.u64 	%rd69, [_Z12bee_bwr_kerniiPKfS0_S0_S0_S0_S0_S0_S0_S0_S0_S0_S0_S0_S0_S0_S0_PfS1_S1__param_10];
	ld.param.u64 	%rd68, [_Z12bee_bwr_kerniiPKfS0_S0_S0_S0_S0_S0_S0_S0_S0_S0_S0_S0_S0_S0_S0_PfS1_S1__param_9];
	ld.param.u64 	%rd66, [_Z12bee_bwr_kerniiPKfS0_S0_S0_S0_S0_S0_S0_S0_S0_S0_S0_S0_S0_S0_S0_PfS1_S1__param_7];
	ld.param.u64 	%rd65, [_Z12bee_bwr_kerniiPKfS0_S0_S0_S0_S0_S0_S0_S0_S0_S0_S0_S0_S0_S0_S0_PfS1_S1__param_6];
	ld.param.u64 	%rd64, [_Z12bee_bwr_kerniiPKfS0_S0_S0_S0_S0_S0_S0_S0_S0_S0_S0_S0_S0_S0_S0_PfS1_S1__param_5];
	ld.param.u64 	%rd63, [_Z12bee_bwr_kerniiPKfS0_S0_S0_S0_S0_S0_S0_S0_S0_S0_S0_S0_S0_S0_S0_PfS1_S1__param_4];
	ld.param.u64 	%rd62, [_Z12bee_bwr_kerniiPKfS0_S0_S0_S0_S0_S0_S0_S0_S0_S0_S0_S0_S0_S0_S0_PfS1_S1__param_3];
	ld.param.u64 	%rd61, [_Z12bee_bwr_kerniiPKfS0_S0_S0_S0_S0_S0_S0_S0_S0_S0_S0_S0_S0_S0_S0_PfS1_S1__param_2];
	mov.u32 	%r2, %tid.x;
	cvta.to.global.u64 	%rd1, %rd61;
	cvta.to.global.u64 	%rd2, %rd64;
	cvta.to.global.u64 	%rd3, %rd62;
	cvta.to.global.u64 	%rd4, %rd65;
	cvta.to.global.u64 	%rd5, %rd63;
	cvta.to.global.u64 	%rd6, %rd66;
	cvta.to.global.u64 	%rd7, %rd68;
	cvta.to.global.u64 	%rd8, %rd69;
	cvta.to.global.u64 	%rd9, %rd70;
	cvta.to.global.u64 	%rd10, %rd71;
	cvta.to.global.u64 	%rd11, %rd72;
	cvta.to.global.u64 	%rd12, %rd73;
	cvta.to.global.u64 	%rd13, %rd74;
	cvta.to.global.u64 	%rd14, %rd75;
	cvta.to.global.u64 	%rd15, %rd76;
	cvta.to.global.u64 	%rd16, %rd77;
	cvta.to.global.u64 	%rd17, %rd78;
$L__BB22_2:
	setp.ge.s32 	%p2, %r2, %r9;
	@%p2 bra 	$L__BB22_5;
	mul.lo.s32 	%r4, %r15, %r9;
	mov.u32 	%r16, %r2;
$L__BB22_4:
	ld.param.u64 	%rd79, [_Z12bee_bwr_kerniiPKfS0_S0_S0_S0_S0_S0_S0_S0_S0_S0_S0_S0_S0_S0_S0_PfS1_S1__param_20];
	ld.param.u64 	%rd67, [_Z12bee_bwr_kerniiPKfS0_S0_S0_S0_S0_S0_S0_S0_S0_S0_S0_S0_S0_S0_S0_PfS1_S1__param_8];
	add.s32 	%r10, %r16, %r4;
	mul.wide.s32 	%rd37, %r10, 4;
	add.s64 	%rd38, %rd1, %rd37;
	ld.global.nc.f32 	%f1, [%rd38];
	add.s64 	%rd39, %rd2, %rd37;
	ld.global.nc.f32 	%f2, [%rd39];
	fma.rn.f32 	%f3, %f1, %f2, 0f00000000;
	mul.lo.s32 	%r11, %r10, 3;
	mul.wide.s32 	%rd40, %r11, 4;
	add.s64 	%rd41, %rd3, %rd40;
	ld.global.nc.f32 	%f4, [%rd41];
	add.s64 	%rd42, %rd4, %rd37;
	ld.global.nc.f32 	%f5, [%rd42];
	fma.rn.f32 	%f6, %f4, %f5, 0f00000000;
	ld.global.nc.f32 	%f7, [%rd41+4];
	fma.rn.f32 	%f8, %f7, %f5, 0f00000000;
	ld.global.nc.f32 	%f9, [%rd41+8];
	fma.rn.f32 	%f10, %f9, %f5, 0f00000000;
	mul.lo.s32 	%r12, %r10, 9;
	mul.wide.s32 	%rd43, %r12, 4;
	add.s64 	%rd44, %rd5, %rd43;
	ld.global.nc.f32 	%f11, [%rd44];
	add.s64 	%rd45, %rd6, %rd37;
	ld.global.nc.f32 	%f12, [%rd45];
	fma.rn.f32 	%f13, %f11, %f12, 0f00000000;
	ld.global.nc.f32 	%f14, [%rd44+4];
	fma.rn.f32 	%f15, %f14, %f12, 0f00000000;
	ld.global.nc.f32 	%f16, [%rd44+8];
	fma.rn.f32 	%f17, %f16, %f12, 0f00000000;
	ld.global.nc.f32 	%f18, [%rd44+12];
	fma.rn.f32 	%f19, %f18, %f12, 0f00000000;
	ld.global.nc.f32 	%f20, [%rd44+16];
	fma.rn.f32 	%f21, %f20, %f12, 0f00000000;
	ld.global.nc.f32 	%f22, [%rd44+20];
	fma.rn.f32 	%f23, %f22, %f12, 0f00000000;
	ld.global.nc.f32 	%f24, [%rd44+24];
	fma.rn.f32 	%f25, %f24, %f12, 0f00000000;
	ld.global.nc.f32 	%f26, [%rd44+28];
	fma.rn.f32 	%f27, %f26, %f12, 0f00000000;
	ld.global.nc.f32 	%f28, [%rd44+32];
	fma.rn.f32 	%f29, %f28, %f12, 0f00000000;
	cvta.to.global.u64 	%rd46, %rd67;
	add.s64 	%rd47, %rd46, %rd40;
	ld.global.nc.f32 	%f30, [%rd47];
	fma.rn.f32 	%f31, %f1, %f30, %f6;
	ld.global.nc.f32 	%f32, [%rd47+4];
	fma.rn.f32 	%f33, %f1, %f32, %f8;
	ld.global.nc.f32 	%f34, [%rd47+8];
	fma.rn.f32 	%f35, %f1, %f34, %f10;
	add.s64 	%rd48, %rd7, %rd40;
	ld.global.nc.f32 	%f36, [%rd48];
	ld.global.nc.f32 	%f37, [%rd48+4];
	mul.f32 	%f38, %f7, %f37;
	fma.rn.f32 	%f39, %f4, %f36, %f38;
	ld.global.nc.f32 	%f40, [%rd48+8];
	fma.rn.f32 	%f41, %f9, %f40, %f39;
	add.f32 	%f42, %f3, %f41;
	add.s64 	%rd49, %rd8, %rd40;
	ld.global.nc.f32 	%f43, [%rd49];
	fma.rn.f32 	%f44, %f4, %f43, %f13;
	fma.rn.f32 	%f45, %f43, %f7, %f15;
	fma.rn.f32 	%f46, %f9, %f43, %f17;
	ld.global.nc.f32 	%f47, [%rd49+4];
	fma.rn.f32 	%f48, %f4, %f47, %f19;
	fma.rn.f32 	%f49, %f47, %f7, %f21;
	fma.rn.f32 	%f50, %f9, %f47, %f23;
	ld.global.nc.f32 	%f51, [%rd49+8];
	fma.rn.f32 	%f52, %f4, %f51, %f25;
	fma.rn.f32 	%f53, %f51, %f7, %f27;
	fma.rn.f32 	%f54, %f9, %f51, %f29;
	add.s64 	%rd50, %rd9, %rd40;
	ld.global.nc.f32 	%f55, [%rd50];
	ld.global.nc.f32 	%f56, [%rd50+4];
	mul.f32 	%f57, %f18, %f56;
	fma.rn.f32 	%f58, %f11, %f55, %f57;
	ld.global.nc.f32 	%f59, [%rd50+8];
	fma.rn.f32 	%f60, %f24, %f59, %f58;
	add.f32 	%f61, %f31, %f60;
	mul.f32 	%f62, %f20, %f56;
	fma.rn.f32 	%f63, %f14, %f55, %f62;
	fma.rn.f32 	%f64, %f26, %f59, %f63;
	add.f32 	%f65, %f33, %f64;
	mul.f32 	%f66, %f22, %f56;
	fma.rn.f32 	%f67, %f16, %f55, %f66;
	fma.rn.f32 	%f68, %f28, %f59, %f67;
	add.f32 	%f69, %f35, %f68;
	add.s64 	%rd51, %rd10, %rd43;
	ld.global.nc.f32 	%f70, [%rd51];
	fma.rn.f32 	%f71, %f1, %f70, %f44;
	ld.global.nc.f32 	%f72, [%rd51+4];
	fma.rn.f32 	%f73, %f1, %f72, %f45;
	ld.global.nc.f32 	%f74, [%rd51+8];
	fma.rn.f32 	%f75, %f1, %f74, %f46;
	ld.global.nc.f32 	%f76, [%rd51+12];
	fma.rn.f32 	%f77, %f1, %f76, %f48;
	ld.global.nc.f32 	%f78, [%rd51+16];
	fma.rn.f32 	%f79, %f1, %f78, %f49;
	ld.global.nc.f32 	%f80, [%rd51+20];
	fma.rn.f32 	%f81, %f1, %f80, %f50;
	ld.global.nc.f32 	%f82, [%rd51+24];
	fma.rn.f32 	%f83, %f1, %f82, %f52;
	ld.global.nc.f32 	%f84, [%rd51+28];
	fma.rn.f32 	%f85, %f1, %f84, %f53;
	ld.global.nc.f32 	%f86, [%rd51+32];
	fma.rn.f32 	%f87, %f1, %f86, %f54;
	add.s64 	%rd52, %rd11, %rd43;
	ld.global.nc.f32 	%f88, [%rd52];
	ld.global.nc.f32 	%f89, [%rd52+4];
	mul.f32 	%f90, %f14, %f89;
	fma.rn.f32 	%f91, %f11, %f88, %f90;
	ld.global.nc.f32 	%f92, [%rd52+8];
	fma.rn.f32 	%f93, %f16, %f92, %f91;
	ld.global.nc.f32 	%f94, [%rd52+12];
	fma.rn.f32 	%f95, %f18, %f94, %f93;
	ld.global.nc.f32 	%f96, [%rd52+16];
	fma.rn.f32 	%f97, %f20, %f96, %f95;
	ld.global.nc.f32 	%f98, [%rd52+20];
	fma.rn.f32 	%f99, %f22, %f98, %f97;
	ld.global.nc.f32 	%f100, [%rd52+24];
	fma.rn.f32 	%f101, %f24, %f100, %f99;
	ld.global.nc.f32 	%f102, [%rd52+28];
	fma.rn.f32 	%f103, %f26, %f102, %f101;
	ld.global.nc.f32 	%f104, [%rd52+32];
	fma.rn.f32 	%f105, %f28, %f104, %f103;
	add.f32 	%f106, %f42, %f105;
	add.s64 	%rd53, %rd12, %rd43;
	ld.global.nc.f32 	%f107, [%rd53];
	ld.global.nc.f32 	%f108, [%rd53+12];
	mul.f32 	%f109, %f7, %f108;
	fma.rn.f32 	%f110, %f4, %f107, %f109;
	ld.global.nc.f32 	%f111, [%rd53+24];
	fma.rn.f32 	%f112, %f9, %f111, %f110;
	add.f32 	%f113, %f61, %f112;
	ld.global.nc.f32 	%f114, [%rd53+4];
	ld.global.nc.f32 	%f115, [%rd53+16];
	mul.f32 	%f116, %f7, %f115;
	fma.rn.f32 	%f117, %f4, %f114, %f116;
	ld.global.nc.f32 	%f118, [%rd53+28];
	fma.rn.f32 	%f119, %f9, %f118, %f117;
	add.f32 	%f120, %f65, %f119;
	ld.global.nc.f32 	%f121, [%rd53+8];
	ld.global.nc.f32 	%f122, [%rd53+20];
	mul.f32 	%f123, %f7, %f122;
	fma.rn.f32 	%f124, %f4, %f121, %f123;
	ld.global.nc.f32 	%f125, [%rd53+32];
	fma.rn.f32 	%f126, %f9, %f125, %f124;
	add.f32 	%f127, %f69, %f126;
	add.s64 	%rd54, %rd13, %rd43;
	ld.global.nc.f32 	%f128, [%rd54];
	ld.global.nc.f32 	%f129, [%rd54+12];
	mul.f32 	%f130, %f18, %f129;
	fma.rn.f32 	%f131, %f11, %f128, %f130;
	ld.global.nc.f32 	%f132, [%rd54+24];
	fma.rn.f32 	%f133, %f24, %f132, %f131;
	add.f32 	%f134, %f71, %f133;
	mul.f32 	%f135, %f20, %f129;
	fma.rn.f32 	%f136, %f14, %f128, %f135;
	fma.rn.f32 	%f137, %f26, %f132, %f136;
	add.f32 	%f138, %f73, %f137;
	mul.f32 	%f139, %f22, %f129;
	fma.rn.f32 	%f140, %f16, %f128, %f139;
	fma.rn.f32 	%f141, %f28, %f132, %f140;
	add.f32 	%f142, %f75, %f141;
	ld.global.nc.f32 	%f143, [%rd54+4];
	ld.global.nc.f32 	%f144, [%rd54+16];
	mul.f32 	%f145, %f18, %f144;
	fma.rn.f32 	%f146, %f11, %f143, %f145;
	ld.global.nc.f32 	%f147, [%rd54+28];
	fma.rn.f32 	%f148, %f24, %f147, %f146;
	add.f32 	%f149, %f77, %f148;
	mul.f32 	%f150, %f20, %f144;
	fma.rn.f32 	%f151, %f14, %f143, %f150;
	fma.rn.f32 	%f152, %f26, %f147, %f151;
	add.f32 	%f153, %f79, %f152;
	mul.f32 	%f154, %f22, %f144;
	fma.rn.f32 	%f155, %f16, %f143, %f154;
	fma.rn.f32 	%f156, %f28, %f147, %f155;
	add.f32 	%f157, %f81, %f156;
	ld.global.nc.f32 	%f158, [%rd54+8];
	ld.global.nc.f32 	%f159, [%rd54+20];
	mul.f32 	%f160, %f18, %f159;
	fma.rn.f32 	%f161, %f11, %f158, %f160;
	ld.global.nc.f32 	%f162, [%rd54+32];
	fma.rn.f32 	%f163, %f24, %f162, %f161;
	add.f32 	%f164, %f83, %f163;
	mul.f32 	%f165, %f20, %f159;
	fma.rn.f32 	%f166, %f14, %f158, %f165;
	fma.rn.f32 	%f167, %f26, %f162, %f166;
	add.f32 	%f168, %f85, %f167;
	mul.f32 	%f169, %f22, %f159;
	fma.rn.f32 	%f170, %f16, %f158, %f169;
	fma.rn.f32 	%f171, %f28, %f162, %f170;
	add.f32 	%f172, %f87, %f171;
	add.s64 	%rd55, %rd14, %rd40;
	ld.global.nc.f32 	%f173, [%rd55+4];
	mul.f32 	%f174, %f9, %f173;
	ld.global.nc.f32 	%f175, [%rd55+8];
	mul.f32 	%f176, %f7, %f175;
	sub.f32 	%f177, %f174, %f176;
	add.f32 	%f178, %f113, %f177;
	ld.global.nc.f32 	%f179, [%rd55];
	mul.f32 	%f180, %f4, %f175;
	mul.f32 	%f181, %f9, %f179;
	sub.f32 	%f182, %f180, %f181;
	add.f32 	%f183, %f120, %f182;
	mul.f32 	%f184, %f7, %f179;
	mul.f32 	%f185, %f4, %f173;
	sub.f32 	%f186, %f184, %f185;
	add.f32 	%f187, %f127, %f186;
	add.s64 	%rd56, %rd15, %rd43;
	ld.global.nc.f32 	%f188, [%rd56+4];
	mul.f32 	%f189, %f16, %f188;
	ld.global.nc.f32 	%f190, [%rd56+8];
	mul.f32 	%f191, %f14, %f190;
	sub.f32 	%f192, %f189, %f191;
	ld.global.nc.f32 	%f193, [%rd56+16];
	fma.rn.f32 	%f194, %f22, %f193, %f192;
	ld.global.nc.f32 	%f195, [%rd56+20];
	mul.f32 	%f196, %f20, %f195;
	sub.f32 	%f197, %f194, %f196;
	ld.global.nc.f32 	%f198, [%rd56+28];
	fma.rn.f32 	%f199, %f28, %f198, %f197;
	ld.global.nc.f32 	%f200, [%rd56+32];
	mul.f32 	%f201, %f26, %f200;
	sub.f32 	%f202, %f199, %f201;
	add.f32 	%f203, %f178, %f202;
	ld.global.nc.f32 	%f204, [%rd56];
	mul.f32 	%f205, %f11, %f190;
	mul.f32 	%f206, %f16, %f204;
	sub.f32 	%f207, %f205, %f206;
	ld.global.nc.f32 	%f208, [%rd56+12];
	mul.f32 	%f209, %f22, %f208;
	sub.f32 	%f210, %f207, %f209;
	fma.rn.f32 	%f211, %f18, %f195, %f210;
	ld.global.nc.f32 	%f212, [%rd56+24];
	mul.f32 	%f213, %f28, %f212;
	sub.f32 	%f214, %f211, %f213;
	fma.rn.f32 	%f215, %f24, %f200, %f214;
	add.f32 	%f216, %f183, %f215;
	mul.f32 	%f217, %f14, %f204;
	mul.f32 	%f218, %f11, %f188;
	sub.f32 	%f219, %f217, %f218;
	fma.rn.f32 	%f220, %f20, %f208, %f219;
	mul.f32 	%f221, %f18, %f193;
	sub.f32 	%f222, %f220, %f221;
	fma.rn.f32 	%f223, %f26, %f212, %f222;
	mul.f32 	%f224, %f24, %f198;
	sub.f32 	%f225, %f223, %f224;
	add.f32 	%f226, %f187, %f225;
	add.s64 	%rd57, %rd16, %rd37;
	st.global.f32 	[%rd57], %f106;
	add.s64 	%rd58, %rd17, %rd40;
	st.global.f32 	[%rd58], %f203;
	st.global.f32 	[%rd58+4], %f216;
	st.global.f32 	[%rd58+8], %f226;
	cvta.to.global.u64 	%rd59, %rd79;
	add.s64 	%rd60, %rd59, %rd43;
	st.global.f32 	[%rd60], %f134;
	st.global.f32 	[%rd60+4], %f138;
	st.global.f32 	[%rd60+8], %f142;
	st.global.f32 	[%rd60+12], %f149;
	st.global.f32 	[%rd60+16], %f153;
	st.global.f32 	[%rd60+20], %f157;
	st.global.f32 	[%rd60+24], %f164;
	st.global.f32 	[%rd60+28], %f168;
	st.global.f32 	[%rd60+32], %f172;
	mov.u32 	%r13, %ntid.x;
	add.s32 	%r16, %r16, %r13;
	setp.lt.s32 	%p3, %r16, %r9;
	@%p3 bra 	$L__BB22_4;
$L__BB22_5:
	mov.u32 	%r14, %nctaid.x;
	add.s32 	%r15, %r15, %r14;
	setp.lt.s32 	%p4, %r15, %r8;
	@%p4 bra 	$L__BB22_2;
$L__BB22_6:
	ret;

}


// ===== COMPILED SASS (sm_100) =====

	.target	sm_100

	.elftype	@"ET_EXEC"


//--------------------- .note.nv.tkinfo           --------------------------
	.section	.note.nv.tkinfo,"",@"SHT_NOTE"
	.sectionflags	@"SHF_NOTE_NV_TKINFO"
	.tkinfo
        /*0018*/ 	.word	0x00000002
        /*0030*/ 	.string	""
        /*0030*/ 	.string	"ptxas"
        /*0030*/ 	.string	"Cuda compilation tools, release 13.0, V13.0.88"
        /*0030*/ 	.string	"Build cuda_13.0.r13.0/compiler.36424714_0"
        /*0030*/ 	.string	"-arch sm_100 -m 64 "



//--------------------- .note.nv.cuinfo           --------------------------
	.section	.note.nv.cuinfo,"",@"SHT_NOTE"
	.sectionflags	@"SHF_NOTE_NV_CUINFO"
        /*0018*/ 	.short	0x0002
        /*001a*/ 	.short	0x0064
        /*001c*/ 	.short	0x0082
	.zero		2


//--------------------- .nv.info                  --------------------------
	.section	.nv.info,"",@"SHT_CUDA_INFO"
	.align	4


	//----- nvinfo : EIATTR_REGCOUNT
	.align		4
        /*0000*/ 	.byte	0x04, 0x2f
        /*0002*/ 	.short	(.L_1 - .L_0)
	.align		4
.L_0:
        /*0004*/ 	.word	index@(_Z31fused_tensor_prods_example_kerniiiiiiiiiiPKfS0_S0_S0_S0_S0_S0_S0_S0_S0_S0_S0_S0_S0_S0_S0_S0_S0_S0_S0_S0_PfS1_S1_)
        /*0008*/ 	.word	0x00000020


	//----- nvinfo : EIATTR_FRAME_SIZE
	.align		4
.L_1:
        /*000c*/ 	.byte	0x04, 0x11
        /*000e*/ 	.short	(.L_3 - .L_2)
	.align		4
.L_2:
        /*0010*/ 	.word	index@(_Z31fused_tensor_prods_example_kerniiiiiiiiiiPKfS0_S0_S0_S0_S0_S0_S0_S0_S0_S0_S0_S0_S0_S0_S0_S0_S0_S0_S0_S0_PfS1_S1_)
        /*0014*/ 	.word	0x00000000


	//----- nvinfo : EIATTR_REGCOUNT
	.align		4
.L_3:
        /*0018*/ 	.byte	0x04, 0x2f
        /*001a*/ 	.short	(.L_5 - .L_4)
	.align		4
.L_4:
        /*001c*/ 	.word	index@(_Z40fused_tensor_prods_example_backward_kerniiiiiiiiiiPKfS0_S0_S0_S0_S0_S0_S0_S0_S0_S0_S0_S0_S0_S0_S0_S0_S0_S0_S0_S0_PfS1_S1_)
        /*0020*/ 	.word	0x00000020


	//----- nvinfo : EIATTR_FRAME_SIZE
	.align		4
.L_5:
        /*0024*/ 	.byte	0x04, 0x11
        /*0026*/ 	.short	(.L_7 - .L_6)
	.align		4
.L_6:
        /*0028*/ 	.word	index@(_Z40fused_tensor_prods_example_backward_kerniiiiiiiiiiPKfS0_S0_S0_S0_S0_S0_S0_S0_S0_S0_S0_S0_S0_S0_S0_S0_S0_S0_S0_S0_PfS1_S1_)
        /*002c*/ 	.word	0x00000000


	//----- nvinfo : EIATTR_REGCOUNT
	.align		4
.L_7:
        /*0030*/ 	.byte	0x04, 0x2f
        /*0032*/ 	.short	(.L_9 - .L_8)
	.align		4
.L_8:
        /*0034*/ 	.word	index@(_Z40fused_tensor_prods_example_backleft_kerniiiiiPKfS0_S0_S0_S0_S0_S0_S0_S0_S0_S0_S0_S0_S0_S0_PfS1_S1_S1_S1_S1_S1_S1_S1_)
        /*0038*/ 	.word	0x00000028


	//----- nvinfo : EIATTR_FRAME_SIZE
	.align		4
.L_9:
        /*003c*/ 	.byte	0x04, 0x11
        /*003e*/ 	.short	(.L_11 - .L_10)
	.align		4
.L_10:
        /*0040*/ 	.word	index@(_Z40fused_tensor_prods_example_backleft_kerniiiiiPKfS0_S0_S0_S0_S0_S0_S0_S0_S0_S0_S0_S0_S0_S0_PfS1_S1_S1_S1_S1_S1_S1_S1_)
        /*0044*/ 	.word	0x00000000


	//----- nvinfo : EIATTR_REGCOUNT
	.align		4
.L_11:
        /*0048*/ 	.byte	0x04, 0x2f
        /*004a*/ 	.short	(.L_13 - .L_12)
	.align		4
.L_12:
        /*004c*/ 	.word	index@(_Z39fused_tensor_prods_example_wtsback_kerniiiiiPKfS0_S0_S0_S0_S0_S0_S0_S0_S0_S0_S0_S0_S0_S0_PfS1_S1_S1_S1_S1_S1_S1_S1_)
        /*0050*/ 	.word	0x00000020


	//----- nvinfo : EIATTR_FRAME_SIZE
	.align		4
.L_13:
        /*0054*/ 	.byte	0x04, 0x11
        /*0056*/ 	.short	(.L_15 - .L_14)
	.align		4
.L_14:
        /*0058*/ 	.word	index@(_Z39fused_tensor_prods_example_wtsback_kerniiiiiPKfS0_S0_S0_S0_S0_S0_S0_S0_S0_S0_S0_S0_S0_S0_PfS1_S1_S1_S1_S1_S1_S1_S1_)
        /*005c*/ 	.word	0x00000000


	//----- nvinfo : EIATTR_REGCOUNT
	.align		4
.L_15:
        /*0060*/ 	.byte	0x04, 0x2f
        /*0062*/ 	.short	(.L_17 - .L_16)
	.align		4
.L_16:
        /*0064*/ 	.word	index@(_Z13ant16_o0_kerniiiiiiiiiiPKfS0_S0_S0_S0_S0_S0_S0_S0_Pf)
        /*0068*/ 	.word	0x0000001f


	//----- nvinfo : EIATTR_FRAME_SIZE
	.align		4
.L_17:
        /*006c*/ 	.byte	0x04, 0x11
        /*006e*/ 	.short	(.L_19 - .L_18)
	.align		4
.L_18:
        /*0070*/ 	.word	index@(_Z13ant16_o0_kerniiiiiiiiiiPKfS0_S0_S0_S0_S0_S0_S0_S0_Pf)
        /*0074*/ 	.word	0x00000000


	//----- nvinfo : EIATTR_REGCOUNT
	.align		4
.L_19:
        /*0078*/ 	.byte	0x04, 0x2f
        /*007a*/ 	.short	(.L_21 - .L_20)
	.align		4
.L_20:
        /*007c*/ 	.word	index@(_Z22ant16_o0_backward_kerniiiiiiPKfS0_S0_S0_S0_S0_S0_PfS1_S1_)
        /*0080*/ 	.word	0x00000027


	//----- nvinfo : EIATTR_FRAME_SIZE
	.align		4
.L_21:
        /*0084*/ 	.byte	0x04, 0x11
        /*0086*/ 	.short	(.L_23 - .L_22)
	.align		4
.L_22:
        /*0088*/ 	.word	index@(_Z22ant16_o0_backward_kerniiiiiiPKfS0_S0_S0_S0_S0_S0_PfS1_S1_)
        /*008c*/ 	.word	0x00000000


	//----- nvinfo : EIATTR_REGCOUNT
	.align		4
.L_23:
        /*0090*/ 	.byte	0x04, 0x2f
        /*0092*/ 	.short	(.L_25 - .L_24)
	.align		4
.L_24:
        /*0094*/ 	.word	index@(_Z22ant16_o0_backleft_kerniiiiiPKfS0_S0_S0_S0_S0_S0_PfS1_S1_)
        /*0098*/ 	.word	0x00000028


	//----- nvinfo : EIATTR_FRAME_SIZE
	.align		4
.L_25:
        /*009c*/ 	.byte	0x04, 0x11
        /*009e*/ 	.short	(.L_27 - .L_26)
	.align		4
.L_26:
        /*00a0*/ 	.word	index@(_Z22ant16_o0_backleft_kerniiiiiPKfS0_S0_S0_S0_S0_S0_PfS1_S1_)
        /*00a4*/ 	.word	0x00000000


	//----- nvinfo : EIATTR_REGCOUNT
	.align		4
.L_27:
        /*00a8*/ 	.byte	0x04, 0x2f
        /*00aa*/ 	.short	(.L_29 - .L_28)
	.align		4
.L_28:
        /*00ac*/ 	.word	index@(_Z21ant16_o0_wtsback_kerniiiiiPKfS0_S0_S0_S0_S0_S0_PfS1_S1_)
        /*00b0*/ 	.word	0x00000020


	//----- nvinfo : EIATTR_FRAME_SIZE
	.align		4
.L_29:
        /*00b4*/ 	.byte	0x04, 0x11
        /*00b6*/ 	.short	(.L_31 - .L_30)
	.align		4
.L_30:
        /*00b8*/ 	.word	index@(_Z21ant16_o0_wtsback_kerniiiiiPKfS0_S0_S0_S0_S0_S0_PfS1_S1_)
        /*00bc*/ 	.word	0x00000000


	//----- nvinfo : EIATTR_REGCOUNT
	.align		4
.L_31:
        /*00c0*/ 	.byte	0x04, 0x2f
        /*00c2*/ 	.short	(.L_33 - .L_32)
	.align		4
.L_32:
        /*00c4*/ 	.word	index@(_Z13ant16_o1_kerniiiiiiiiiiPKfS0_S0_S0_S0_S0_S0_S0_S0_S0_S0_Pf)
        /*00c8*/ 	.word	0x00000020


	//----- nvinfo : EIATTR_FRAME_SIZE
	.align		4
.L_33:
        /*00cc*/ 	.byte	0x04, 0x11
        /*00ce*/ 	.short	(.L_35 - .L_34)
	.align		4
.L_34:
        /*00d0*/ 	.word	index@(_Z13ant16_o1_kerniiiiiiiiiiPKfS0_S0_S0_S0_S0_S0_S0_S0_S0_S0_Pf)
        /*00d4*/ 	.word	0x00000000


	//----- nvinfo : EIATTR_REGCOUNT
	.align		4
.L_35:
        /*00d8*/ 	.byte	0x04, 0x2f
        /*00da*/ 	.short	(.L_37 - .L_36)
	.align		4
.L_36:
        /*00dc*/ 	.word	index@(_Z22ant16_o1_backward_kerniiiiiiPKfS0_S0_S0_S0_S0_S0_S0_S0_PfS1_S1_)
        /*00e0*/ 	.word	0x00000020


	//----- nvinfo : EIATTR_FRAME_SIZE
	.align		4
.L_37:
        /*00e4*/ 	.byte	0x04, 0x11
        /*00e6*/ 	.short	(.L_39 - .L_38)
	.align		4
.L_38:
        /*00e8*/ 	.word	index@(_Z22ant16_o1_backward_kerniiiiiiPKfS0_S0_S0_S0_S0_S0_S0_S0_PfS1_S1_)
        /*00ec*/ 	.word	0x00000000


	//----- nvinfo : EIATTR_REGCOUNT
	.align		4
.L_39:
        /*00f0*/ 	.byte	0x04, 0x2f
        /*00f2*/ 	.short	(.L_41 - .L_40)
	.align		4
.L_40:
        /*00f4*/ 	.word	index@(_Z22ant16_o1_backleft_kerniiiiiPKfS0_S0_S0_S0_S0_S0_S0_PfS1_S1_S1_)
        /*00f8*/ 	.word	0x00000020


	//----- nvinfo : EIATTR_FRAME_SIZE
	.align		4
.L_41:
        /*00fc*/ 	.byte	0x04, 0x11
        /*00fe*/ 	.short	(.L_43 - .L_42)
	.align		4
.L_42:
        /*0100*/ 	.word	index@(_Z22ant16_o1_backleft_kerniiiiiPKfS0_S0_S0_S0_S0_S0_S0_PfS1_S1_S1_)
        /*0104*/ 	.word	0x00000000


	//----- nvinfo : EIATTR_REGCOUNT
	.align		4
.L_43:
        /*0108*/ 	.byte	0x04, 0x2f
        /*010a*/ 	.short	(.L_45 - .L_44)
	.align		4
.L_44:
        /*010c*/ 	.word	index@(_Z21ant16_o1_wtsback_kerniiiiiPKfS0_S0_S0_S0_S0_S0_S0_PfS1_S1_S1_)
        /*0110*/ 	.word	0x00000020


	//----- nvinfo : EIATTR_FRAME_SIZE
	.align		4
.L_45:
        /*0114*/ 	.byte	0x04, 0x11
        /*0116*/ 	.short	(.L_47 - .L_46)
	.align		4
.L_46:
        /*0118*/ 	.word	index@(_Z21ant16_o1_wtsback_kerniiiiiPKfS0_S0_S0_S0_S0_S0_S0_PfS1_S1_S1_)
        /*011c*/ 	.word	0x00000000


	//----- nvinfo : EIATTR_REGCOUNT
	.align		4
.L_47:
        /*0120*/ 	.byte	0x04, 0x2f
        /*0122*/ 	.short	(.L_49 - .L_48)
	.align		4
.L_48:
        /*0124*/ 	.word	index@(_Z13ant16_o2_kerniiiiiiiiiiPKfS0_S0_S0_S0_S0_S0_S0_S0_S0_S0_Pf)
        /*0128*/ 	.word	0x00000020


	//----- nvinfo : EIATTR_FRAME_SIZE
	.align		4
.L_49:
        /*012c*/ 	.byte	0x04, 0x11
        /*012e*/ 	.short	(.L_51 - .L_50)
	.align		4
.L_50:
        /*0130*/ 	.word	index@(_Z13ant16_o2_kerniiiiiiiiiiPKfS0_S0_S0_S0_S0_S0_S0_S0_S0_S0_Pf)
        /*0134*/ 	.word	0x00000000


	//----- nvinfo : EIATTR_REGCOUNT
	.align		4
.L_51:
        /*0138*/ 	.byte	0x04, 0x2f
        /*013a*/ 	.short	(.L_53 - .L_52)
	.align		4
.L_52:
        /*013c*/ 	.word	index@(_Z22ant16_o2_backward_kerniiiiiiPKfS0_S0_S0_S0_S0_S0_S0_S0_PfS1_S1_)
        /*0140*/ 	.word	0x00000020


	//----- nvinfo : EIATTR_FRAME_SIZE
	.align		4
.L_53:
        /*0144*/ 	.byte	0x04, 0x11
        /*0146*/ 	.short	(.L_55 - .L_54)
	.align		4
.L_54:
        /*0148*/ 	.word	index@(_Z22ant16_o2_backward_kerniiiiiiPKfS0_S0_S0_S0_S0_S0_S0_S0_PfS1_S1_)
        /*014c*/ 	.word	0x00000000


	//----- nvinfo : EIATTR_REGCOUNT
	.align		4
.L_55:
        /*0150*/ 	.byte	0x04, 0x2f
        /*0152*/ 	.short	(.L_57 - .L_56)
	.align		4
.L_56:
        /*0154*/ 	.word	index@(_Z22ant16_o2_backleft_kerniiiiiPKfS0_S0_S0_S0_S0_S0_S0_PfS1_S1_S1_)
        /*0158*/ 	.word	0x00000028


	//----- nvinfo : EIATTR_FRAME_SIZE
	.align		4
.L_57:
        /*015c*/ 	.byte	0x04, 0x11
        /*015e*/ 	.short	(.L_59 - .L_58)
	.align		4
.L_58:
        /*0160*/ 	.word	index@(_Z22ant16_o2_backleft_kerniiiiiPKfS0_S0_S0_S0_S0_S0_S0_PfS1_S1_S1_)
        /*0164*/ 	.word	0x00000000


	//----- nvinfo : EIATTR_REGCOUNT
	.align		4
.L_59:
        /*0168*/ 	.byte	0x04, 0x2f
        /*016a*/ 	.short	(.L_61 - .L_60)
	.align		4
.L_60:
        /*016c*/ 	.word	index@(_Z21ant16_o2_wtsback_kerniiiiiPKfS0_S0_S0_S0_S0_S0_S0_PfS1_S1_S1_)
        /*0170*/ 	.word	0x00000020


	//----- nvinfo : EIATTR_FRAME_SIZE
	.align		4
.L_61:
        /*0174*/ 	.byte	0x04, 0x11
        /*0176*/ 	.short	(.L_63 - .L_62)
	.align		4
.L_62:
        /*0178*/ 	.word	index@(_Z21ant16_o2_wtsback_kerniiiiiPKfS0_S0_S0_S0_S0_S0_S0_PfS1_S1_S1_)
        /*017c*/ 	.word	0x00000000


	//----- nvinfo : EIATTR_REGCOUNT
	.align		4
.L_63:
        /*0180*/ 	.byte	0x04, 0x2f
        /*0182*/ 	.short	(.L_65 - .L_64)
	.align		4
.L_64:
        /*0184*/ 	.word	index@(_Z13ant16_oc_kerniiiiiPKfS0_S0_S0_S0_S0_PfS1_)
        /*0188*/ 	.word	0x00000020


	//----- nvinfo : EIATTR_FRAME_SIZE
	.align		4
.L_65:
        /*018c*/ 	.byte	0x04, 0x11
        /*018e*/ 	.short	(.L_67 - .L_66)
	.align		4
.L_66:
        /*0190*/ 	.word	index@(_Z13ant16_oc_kerniiiiiPKfS0_S0_S0_S0_S0_PfS1_)
        /*0194*/ 	.word	0x00000000


	//----- nvinfo : EIATTR_REGCOUNT
	.align		4
.L_67:
        /*0198*/ 	.byte	0x04, 0x2f
        /*019a*/ 	.short	(.L_69 - .L_68)
	.align		4
.L_68:
        /*019c*/ 	.word	index@(_Z22ant16_oc_backward_kerniiiiiiiPKfS0_S0_S0_S0_S0_PfS1_)
        /*01a0*/ 	.word	0x00000020


	//----- nvinfo : EIATTR_FRAME_SIZE
	.align		4
.L_69:
        /*01a4*/ 	.byte	0x04, 0x11
        /*01a6*/ 	.short	(.L_71 - .L_70)
	.align		4
.L_70:
        /*01a8*/ 	.word	index@(_Z22ant16_oc_backward_kerniiiiiiiPKfS0_S0_S0_S0_S0_PfS1_)
        /*01ac*/ 	.word	0x00000000


	//----- nvinfo : EIATTR_REGCOUNT
	.align		4
.L_71:
        /*01b0*/ 	.byte	0x04, 0x2f
        /*01b2*/ 	.short	(.L_73 - .L_72)
	.align		4
.L_72:
        /*01b4*/ 	.word	index@(_Z22ant16_oc_backleft_kerniiiiPKfS0_S0_S0_S0_S0_PfS1_)
        /*01b8*/ 	.word	0x00000020


	//----- nvinfo : EIATTR_FRAME_SIZE
	.align		4
.L_73:
        /*01bc*/ 	.byte	0x04, 0x11
        /*01be*/ 	.short	(.L_75 - .L_74)
	.align		4
.L_74:
        /*01c0*/ 	.word	index@(_Z22ant16_oc_backleft_kerniiiiPKfS0_S0_S0_S0_S0_PfS1_)
        /*01c4*/ 	.word	0x00000000


	//----- nvinfo : EIATTR_REGCOUNT
	.align		4
.L_75:
        /*01c8*/ 	.byte	0x04, 0x2f
        /*01ca*/ 	.short	(.L_77 - .L_76)
	.align		4
.L_76:
        /*01cc*/ 	.word	index@(_Z21ant16_oc_wtsback_kerniiiiPKfS0_S0_S0_S0_S0_PfS1_)
        /*01d0*/ 	.word	0x00000020


	//----- nvinfo : EIATTR_FRAME_SIZE
	.align		4
.L_77:
        /*01d4*/ 	.byte	0x04, 0x11
        /*01d6*/ 	.short	(.L_79 - .L_78)
	.align		4
.L_78:
        /*01d8*/ 	.word	index@(_Z21ant16_oc_wtsback_kerniiiiPKfS0_S0_S0_S0_S0_PfS1_)
        /*01dc*/ 	.word	0x00000000


	//----- nvinfo : EIATTR_REGCOUNT
	.align		4
.L_79:
        /*01e0*/ 	.byte	0x04, 0x2f
        /*01e2*/ 	.short	(.L_81 - .L_80)
	.align		4
.L_80:
        /*01e4*/ 	.word	index@(_Z12bee_fwd_kerniiPKfS0_S0_S0_S0_S0_PfS1_S1_S1_S1_S1_S1_S1_S1_S1_S1_S1_S1_)
        /*01e8*/ 	.word	0x00000030


	//----- nvinfo : EIATTR_FRAME_SIZE
	.align		4
.L_81:
        /*01ec*/ 	.byte	0x04, 0x11
        /*01ee*/ 	.short	(.L_83 - .L_82)
	.align		4
.L_82:
        /*01f0*/ 	.word	index@(_Z12bee_fwd_kerniiPKfS0_S0_S0_S0_S0_PfS1_S1_S1_S1_S1_S1_S1_S1_S1_S1_S1_S1_)
        /*01f4*/ 	.word	0x00000000


	//----- nvinfo : EIATTR_REGCOUNT
	.align		4
.L_83:
        /*01f8*/ 	.byte	0x04, 0x2f
        /*01fa*/ 	.short	(.L_85 - .L_84)
	.align		4
.L_84:
        /*01fc*/ 	.word	index@(_Z12bee_bwl_kerniiPKfS0_S0_S0_S0_S0_S0_S0_S0_S0_S0_S0_S0_S0_S0_S0_PfS1_S1_)
        /*0200*/ 	.word	0x00000030


	//----- nvinfo : EIATTR_FRAME_SIZE
	.align		4
.L_85:
        /*0204*/ 	.byte	0x04, 0x11
        /*0206*/ 	.short	(.L_87 - .L_86)
	.align		4
.L_86:
        /*0208*/ 	.word	index@(_Z12bee_bwl_kerniiPKfS0_S0_S0_S0_S0_S0_S0_S0_S0_S0_S0_S0_S0_S0_S0_PfS1_S1_)
        /*020c*/ 	.word	0x00000000


	//----- nvinfo : EIATTR_REGCOUNT
	.align		4
.L_87:
        /*0210*/ 	.byte	0x04, 0x2f
        /*0212*/ 	.short	(.L_89 - .L_88)
	.align		4
.L_88:
        /*0214*/ 	.word	index@(_Z12bee_bwr_kerniiPKfS0_S0_S0_S0_S0_S0_S0_S0_S0_S0_S0_S0_S0_S0_S0_PfS1_S1_)
        /*0218*/ 	.word	0x00000028


	//----- nvinfo : EIATTR_FRAME_SIZE
	.align		4
.L_89:
        /*021c*/ 	.byte	0x04, 0x11
        /*021e*/ 	.short	(.L_91 - .L_90)
	.align		4
.L_90:
        /*0220*/ 	.word	index@(_Z12bee_bwr_kerniiPKfS0_S0_S0_S0_S0_S0_S0_S0_S0_S0_S0_S0_S0_S0_S0_PfS1_S1_)
        /*0224*/ 	.word	0x00000000


	//----- nvinfo : EIATTR_MIN_STACK_SIZE
	.align		4
.L_91:
        /*0228*/ 	.byte	0x04, 0x12
        /*022a*/ 	.short	(.L_93 - .L_92)
	.align		4
.L_92:
        /*022c*/ 	.word	index@(_Z12bee_bwr_kerniiPKfS0_S0_S0_S0_S0_S0_S0_S0_S0_S0_S0_S0_S0_S0_S0_PfS1_S1_)
        /*0230*/ 	.word	0x00000000


	//----- nvinfo : EIATTR_MIN_STACK_SIZE
	.align		4
.L_93:
        /*0234*/ 	.byte	0x04, 0x12
        /*0236*/ 	.short	(.L_95 - .L_94)
	.align		4
.L_94:
        /*0238*/ 	.word	index@(_Z12bee_bwl_kerniiPKfS0_S0_S0_S0_S0_S0_S0_S0_S0_S0_S0_S0_S0_S0_S0_PfS1_S1_)
        /*023c*/ 	.word	0x00000000


	//----- nvinfo : EIATTR_MIN_STACK_SIZE
	.align		4
.L_95:
        /*0240*/ 	.byte	0x04, 0x12
        /*0242*/ 	.short	(.L_97 - .L_96)
	.align		4
.L_96:
        /*0244*/ 	.word	index@(_Z12bee_fwd_kerniiPKfS0_S0_S0_S0_S0_PfS1_S1_S1_S1_S1_S1_S1_S1_S1_S1_S1_S1_)
        /*0248*/ 	.word	0x00000000


	//----- nvinfo : EIATTR_MIN_STACK_SIZE
	.align		4
.L_97:
        /*024c*/ 	.byte	0x04, 0x12
        /*024e*/ 	.short	(.L_99 - .L_98)
	.align		4
.L_98:
        /*0250*/ 	.word	index@(_Z21ant16_oc_wtsback_kerniiiiPKfS0_S0_S0_S0_S0_PfS1_)
        /*0254*/ 	.word	0x00000000


	//----- nvinfo : EIATTR_MIN_STACK_SIZE
	.align		4
.L_99:
        /*0258*/ 	.byte	0x04, 0x12
        /*025a*/ 	.short	(.L_101 - .L_100)
	.align		4
.L_100:
        /*025c*/ 	.word	index@(_Z22ant16_oc_backleft_kerniiiiPKfS0_S0_S0_S0_S0_PfS1_)
        /*0260*/ 	.word	0x00000000


	//----- nvinfo : EIATTR_MIN_STACK_SIZE
	.align		4
.L_101:
        /*0264*/ 	.byte	0x04, 0x12
        /*0266*/ 	.short	(.L_103 - .L_102)
	.align		4
.L_102:
        /*0268*/ 	.word	index@(_Z22ant16_oc_backward_kerniiiiiiiPKfS0_S0_S0_S0_S0_PfS1_)
        /*026c*/ 	.word	0x00000000


	//----- nvinfo : EIATTR_MIN_STACK_SIZE
	.align		4
.L_103:
        /*0270*/ 	.byte	0x04, 0x12
        /*0272*/ 	.short	(.L_105 - .L_104)
	.align		4
.L_104:
        /*0274*/ 	.word	index@(_Z13ant16_oc_kerniiiiiPKfS0_S0_S0_S0_S0_PfS1_)
        /*0278*/ 	.word	0x00000000


	//----- nvinfo : EIATTR_MIN_STACK_SIZE
	.align		4
.L_105:
        /*027c*/ 	.byte	0x04, 0x12
        /*027e*/ 	.short	(.L_107 - .L_106)
	.align		4
.L_106:
        /*0280*/ 	.word	index@(_Z21ant16_o2_wtsback_kerniiiiiPKfS0_S0_S0_S0_S0_S0_S0_PfS1_S1_S1_)
        /*0284*/ 	.word	0x00000000


	//----- nvinfo : EIATTR_MIN_STACK_SIZE
	.align		4
.L_107:
        /*0288*/ 	.byte	0x04, 0x12
        /*028a*/ 	.short	(.L_109 - .L_108)
	.align		4
.L_108:
        /*028c*/ 	.word	index@(_Z22ant16_o2_backleft_kerniiiiiPKfS0_S0_S0_S0_S0_S0_S0_PfS1_S1_S1_)
        /*0290*/ 	.word	0x00000000


	//----- nvinfo : EIATTR_MIN_STACK_SIZE
	.align		4
.L_109:
        /*0294*/ 	.byte	0x04, 0x12
        /*0296*/ 	.short	(.L_111 - .L_110)
	.align		4
.L_110:
        /*0298*/ 	.word	index@(_Z22ant16_o2_backward_kerniiiiiiPKfS0_S0_S0_S0_S0_S0_S0_S0_PfS1_S1_)
        /*029c*/ 	.word	0x00000000


	//----- nvinfo : EIATTR_MIN_STACK_SIZE
	.align		4
.L_111:
        /*02a0*/ 	.byte	0x04, 0x12
        /*02a2*/ 	.short	(.L_113 - .L_112)
	.align		4
.L_112:
        /*02a4*/ 	.word	index@(_Z13ant16_o2_kerniiiiiiiiiiPKfS0_S0_S0_S0_S0_S0_S0_S0_S0_S0_Pf)
        /*02a8*/ 	.word	0x00000000


	//----- nvinfo : EIATTR_MIN_STACK_SIZE
	.align		4
.L_113:
        /*02ac*/ 	.byte	0x04, 0x12
        /*02ae*/ 	.short	(.L_115 - .L_114)
	.align		4
.L_114:
        /*02b0*/ 	.word	index@(_Z21ant16_o1_wtsback_kerniiiiiPKfS0_S0_S0_S0_S0_S0_S0_PfS1_S1_S1_)
        /*02b4*/ 	.word	0x00000000


	//----- nvinfo : EIATTR_MIN_STACK_SIZE
	.align		4
.L_115:
        /*02b8*/ 	.byte	0x04, 0x12
        /*02ba*/ 	.short	(.L_117 - .L_116)
	.align		4
.L_116:
        /*02bc*/ 	.word	index@(_Z22ant16_o1_backleft_kerniiiiiPKfS0_S0_S0_S0_S0_S0_S0_PfS1_S1_S1_)
        /*02c0*/ 	.word	0x00000000


	//----- nvinfo : EIATTR_MIN_STACK_SIZE
	.align		4
.L_117:
        /*02c4*/ 	.byte	0x04, 0x12
        /*02c6*/ 	.short	(.L_119 - .L_118)
	.align		4
.L_118:
        /*02c8*/ 	.word	index@(_Z22ant16_o1_backward_kerniiiiiiPKfS0_S0_S0_S0_S0_S0_S0_S0_PfS1_S1_)
        /*02cc*/ 	.word	0x00000000


	//----- nvinfo : EIATTR_MIN_STACK_SIZE
	.align		4
.L_119:
        /*02d0*/ 	.byte	0x04, 0x12
        /*02d2*/ 	.short	(.L_121 - .L_120)
	.align		4
.L_120:
        /*02d4*/ 	.word	index@(_Z13ant16_o1_kerniiiiiiiiiiPKfS0_S0_S0_S0_S0_S0_S0_S0_S0_S0_Pf)
        /*02d8*/ 	.word	0x00000000


	//----- nvinfo : EIATTR_MIN_STACK_SIZE
	.align		4
.L_121:
        /*02dc*/ 	.byte	0x04, 0x12
        /*02de*/ 	.short	(.L_123 - .L_122)
	.align		4
.L_122:
        /*02e0*/ 	.word	index@(_Z21ant16_o0_wtsback_kerniiiiiPKfS0_S0_S0_S0_S0_S0_PfS1_S1_)
        /*02e4*/ 	.word	0x00000000


	//----- nvinfo : EIATTR_MIN_STACK_SIZE
	.align		4
.L_123:
        /*02e8*/ 	.byte	0x04, 0x12
        /*02ea*/ 	.short	(.L_125 - .L_124)
	.align		4
.L_124:
        /*02ec*/ 	.word	index@(_Z22ant16_o0_backleft_kerniiiiiPKfS0_S0_S0_S0_S0_S0_PfS1_S1_)
        /*02f0*/ 	.word	0x00000000


	//----- nvinfo : EIATTR_MIN_STACK_SIZE
	.align		4
.L_125:
        /*02f4*/ 	.byte	0x04, 0x12
        /*02f6*/ 	.short	(.L_127 - .L_126)
	.align		4
.L_126:
        /*02f8*/ 	.word	index@(_Z22ant16_o0_backward_kerniiiiiiPKfS0_S0_S0_S0_S0_S0_PfS1_S1_)
        /*02fc*/ 	.word	0x00000000


	//----- nvinfo : EIATTR_MIN_STACK_SIZE
	.align		4
.L_127:
        /*0300*/ 	.byte	0x04, 0x12
        /*0302*/ 	.short	(.L_129 - .L_128)
	.align		4
.L_128:
        /*0304*/ 	.word	index@(_Z13ant16_o0_kerniiiiiiiiiiPKfS0_S0_S0_S0_S0_S0_S0_S0_Pf)
        /*0308*/ 	.word	0x00000000


	//----- nvinfo : EIATTR_MIN_STACK_SIZE
	.align		4
.L_129:
        /*030c*/ 	.byte	0x04, 0x12
        /*030e*/ 	.short	(.L_131 - .L_130)
	.align		4
.L_130:
        /*0310*/ 	.word	index@(_Z39fused_tensor_prods_example_wtsback_kerniiiiiPKfS0_S0_S0_S0_S0_S0_S0_S0_S0_S0_S0_S0_S0_S0_PfS1_S1_S1_S1_S1_S1_S1_S1_)
        /*0314*/ 	.word	0x00000000


	//----- nvinfo : EIATTR_MIN_STACK_SIZE
	.align		4
.L_131:
        /*0318*/ 	.byte	0x04, 0x12
        /*031a*/ 	.short	(.L_133 - .L_132)
	.align		4
.L_132:
        /*031c*/ 	.word	index@(_Z40fused_tensor_prods_example_backleft_kerniiiiiPKfS0_S0_S0_S0_S0_S0_S0_S0_S0_S0_S0_S0_S0_S0_PfS1_S1_S1_S1_S1_S1_S1_S1_)
        /*0320*/ 	.word	0x00000000


	//----- nvinfo : EIATTR_MIN_STACK_SIZE
	.align		4
.L_133:
        /*0324*/ 	.byte	0x04, 0x12
        /*0326*/ 	.short	(.L_135 - .L_134)
	.align		4
.L_134:
        /*0328*/ 	.word	index@(_Z40fused_tensor_prods_example_backward_kerniiiiiiiiiiPKfS0_S0_S0_S0_S0_S0_S0_S0_S0_S0_S0_S0_S0_S0_S0_S0_S0_S0_S0_S0_PfS1_S1_)
        /*032c*/ 	.word	0x00000000


	//----- nvinfo : EIATTR_MIN_STACK_SIZE
	.align		4
.L_135:
        /*0330*/ 	.byte	0x04, 0x12
        /*0332*/ 	.short	(.L_137 - .L_136)
	.align		4
.L_136:
        /*0334*/ 	.word	index@(_Z31fused_tensor_prods_example_kerniiiiiiiiiiPKfS0_S0_S0_S0_S0_S0_S0_S0_S0_S0_S0_S0_S0_S0_S0_S0_S0_S0_S0_S0_PfS1_S1_)
        /*0338*/ 	.word	0x00000000
.L_137:


//--------------------- .nv.compat                --------------------------
	.section	.nv.compat,"",@"SHT_CUDA_COMPAT_INFO"
	.align	4
        /*0000*/ 	.byte	0x02, 0x09, 0x00, 0x00, 0x02, 0x02, 0x01, 0x00, 0x02, 0x05, 0x05, 0x00, 0x03, 0x07, 0x01, 0x01
        /*0010*/ 	.byte	0x02, 0x03, 0x00, 0x00, 0x02, 0x06, 0x01, 0x00, 0x04, 0x0b, 0x08, 0x00, 0x09, 0x00, 0x00, 0x00
        /*0020*/ 	.byte	0x00, 0x00, 0x00, 0x00


//--------------------- .nv.info._Z12bee_bwr_kerniiPKfS0_S0_S0_S0_S0_S0_S0_S0_S0_S0_S0_S0_S0_S0_S0_PfS1_S1_ --------------------------
	.section	.nv.info._Z12bee_bwr_kerniiPKfS0_S0_S0_S0_S0_S0_S0_S0_S0_S0_S0_S0_S0_S0_S0_PfS1_S1_,"",@"SHT_CUDA_INFO"
	.sectionflags	@""
	.align	4


	//----- nvinfo : EIATTR_CUDA_API_VERSION
	.align		4
        /*0000*/ 	.byte	0x04, 0x37
        /*0002*/ 	.short	(.L_139 - .L_138)
.L_138:
        /*0004*/ 	.word	0x00000082


	//----- nvinfo : EIATTR_KPARAM_INFO
	.align		4
.L_139:
        /*0008*/ 	.byte	0x04, 0x17
        /*000a*/ 	.short	(.L_141 - .L_140)
.L_140:
        /*000c*/ 	.word	0x00000000
        /*0010*/ 	.short	0x0014
        /*0012*/ 	.short	0x0098
        /*0014*/ 	.byte	0x00, 0xf5, 0x21, 0x00


	//----- nvinfo : EIATTR_KPARAM_INFO
	.align		4
.L_141:
        /*0018*/ 	.byte	0x04, 0x17
        /*001a*/ 	.short	(.L_143 - .L_142)
.L_142:
        /*001c*/ 	.word	0x00000000
        /*0020*/ 	.short	0x0013
        /*0022*/ 	.short	0x0090
        /*0024*/ 	.byte	0x00, 0xf5, 0x21, 0x00


	//----- nvinfo : EIATTR_KPARAM_INFO
	.align		4
.L_143:
        /*0028*/ 	.byte	0x04, 0x17
        /*002a*/ 	.short	(.L_145 - .L_144)
.L_144:
        /*002c*/ 	.word	0x00000000
        /*0030*/ 	.short	0x0012
        /*0032*/ 	.short	0x0088
        /*0034*/ 	.byte	0x00, 0xf5, 0x21, 0x00


	//----- nvinfo : EIATTR_KPARAM_INFO
	.align		4
.L_145:
        /*0038*/ 	.byte	0x04, 0x17
        /*003a*/ 	.short	(.L_147 - .L_146)
.L_146:
        /*003c*/ 	.word	0x00000000
        /*0040*/ 	.short	0x0011
        /*0042*/ 	.short	0x0080
        /*0044*/ 	.byte	0x00, 0xf5, 0x21, 0x00


	//----- nvinfo : EIATTR_KPARAM_INFO
	.align		4
.L_147:
        /*0048*/ 	.byte	0x04, 0x17
        /*004a*/ 	.short	(.L_149 - .L_148)
.L_148:
        /*004c*/ 	.word	0x00000000
        /*0050*/ 	.short	0x0010
        /*0052*/ 	.short	0x0078
        /*0054*/ 	.byte	0x00, 0xf5, 0x21, 0x00


	//----- nvinfo : EIATTR_KPARAM_INFO
	.align		4
.L_149:
        /*0058*/ 	.byte	0x04, 0x17
        /*005a*/ 	.short	(.L_151 - .L_150)
.L_150:
        /*005c*/ 	.word	0x00000000
        /*0060*/ 	.short	0x000f
        /*0062*/ 	.short	0x0070
        /*0064*/ 	.byte	0x00, 0xf5, 0x21, 0x00


	//----- nvinfo : EIATTR_KPARAM_INFO
	.align		4
.L_151:
        /*0068*/ 	.byte	0x04, 0x17
        /*006a*/ 	.short	(.L_153 - .L_152)
.L_152:
        /*006c*/ 	.word	0x00000000
        /*0070*/ 	.short	0x000e
        /*0072*/ 	.short	0x0068
        /*0074*/ 	.byte	0x00, 0xf5, 0x21, 0x00


	//----- nvinfo : EIATTR_KPARAM_INFO
	.align		4
.L_153:
        /*0078*/ 	.byte	0x04, 0x17
        /*007a*/ 	.short	(.L_155 - .L_154)
.L_154:
        /*007c*/ 	.word	0x00000000
        /*0080*/ 	.short	0x000d
        /*0082*/ 	.short	0x0060
        /*0084*/ 	.byte	0x00, 0xf5, 0x21, 0x00


	//----- nvinfo : EIATTR_KPARAM_INFO
	.align		4
.L_155:
        /*0088*/ 	.byte	0x04, 0x17
        /*008a*/ 	.short	(.L_157 - .L_156)
.L_156:
        /*008c*/ 	.word	0x00000000
        /*0090*/ 	.short	0x000c
        /*0092*/ 	.short	0x0058
        /*0094*/ 	.byte	0x00, 0xf5, 0x21, 0x00


	//----- nvinfo : EIATTR_KPARAM_INFO
	.align		4
.L_157:
        /*0098*/ 	.byte	0x04, 0x17
        /*009a*/ 	.short	(.L_159 - .L_158)
.L_158:
        /*009c*/ 	.word	0x00000000
        /*00a0*/ 	.short	0x000b
        /*00a2*/ 	.short	0x0050
        /*00a4*/ 	.byte	0x00, 0xf5, 0x21, 0x00


	//----- nvinfo : EIATTR_KPARAM_INFO
	.align		4
.L_159:
        /*00a8*/ 	.byte	0x04, 0x17
        /*00aa*/ 	.short	(.L_161 - .L_160)
.L_160:
        /*00ac*/ 	.word	0x00000000
        /*00b0*/ 	.short	0x000a
        /*00b2*/ 	.short	0x0048
        /*00b4*/ 	.byte	0x00, 0xf5, 0x21, 0x00


	//----- nvinfo : EIATTR_KPARAM_INFO
	.align		4
.L_161:
        /*00b8*/ 	.byte	0x04, 0x17
        /*00ba*/ 	.short	(.L_163 - .L_162)
.L_162:
        /*00bc*/ 	.word	0x00000000
        /*00c0*/ 	.short	0x0009
        /*00c2*/ 	.short	0x0040
        /*00c4*/ 	.byte	0x00, 0xf5, 0x21, 0x00


	//----- nvinfo : EIATTR_KPARAM_INFO
	.align		4
.L_163:
        /*00c8*/ 	.byte	0x04, 0x17
        /*00ca*/ 	.short	(.L_165 - .L_164)
.L_164:
        /*00cc*/ 	.word	0x00000000
        /*00d0*/ 	.short	0x0008
        /*00d2*/ 	.short	0x0038
        /*00d4*/ 	.byte	0x00, 0xf5, 0x21, 0x00


	//----- nvinfo : EIATTR_KPARAM_INFO
	.align		4
.L_165:
        /*00d8*/ 	.byte	0x04, 0x17
        /*00da*/ 	.short	(.L_167 - .L_166)
.L_166:
        /*00dc*/ 	.word	0x00000000
        /*00e0*/ 	.short	0x0007
        /*00e2*/ 	.short	0x0030
        /*00e4*/ 	.byte	0x00, 0xf5, 0x21, 0x00


	//----- nvinfo : EIATTR_KPARAM_INFO
	.align		4
.L_167:
        /*00e8*/ 	.byte	0x04, 0x17
        /*00ea*/ 	.short	(.L_169 - .L_168)
.L_168:
        /*00ec*/ 	.word	0x00000000
        /*00f0*/ 	.short	0x0006
        /*00f2*/ 	.short	0x0028
        /*00f4*/ 	.byte	0x00, 0xf5, 0x21, 0x00


	//----- nvinfo : EIATTR_KPARAM_INFO
	.align		4
.L_169:
        /*00f8*/ 	.byte	0x04, 0x17
        /*00fa*/ 	.short	(.L_171 - .L_170)
.L_170:
        /*00fc*/ 	.word	0x00000000
        /*0100*/ 	.short	0x0005
        /*0102*/ 	.short	0x0020
        /*0104*/ 	.byte	0x00, 0xf5, 0x21, 0x00


	//----- nvinfo : EIATTR_KPARAM_INFO
	.align		4
.L_171:
        /*0108*/ 	.byte	0x04, 0x17
        /*010a*/ 	.short	(.L_173 - .L_172)
.L_172:
        /*010c*/ 	.word	0x00000000
        /*0110*/ 	.short	0x0004
        /*0112*/ 	.short	0x0018
        /*0114*/ 	.byte	0x00, 0xf5, 0x21, 0x00


	//----- nvinfo : EIATTR_KPARAM_INFO
	.align		4
.L_173:
        /*0118*/ 	.byte	0x04, 0x17
        /*011a*/ 	.short	(.L_175 - .L_174)
.L_174:
        /*011c*/ 	.word	0x00000000
        /*0120*/ 	.short	0x0003
        /*0122*/ 	.short	0x0010
        /*0124*/ 	.byte	0x00, 0xf5, 0x21, 0x00


	//----- nvinfo : EIATTR_KPARAM_INFO
	.align		4
.L_175:
        /*0128*/ 	.byte	0x04, 0x17
        /*012a*/ 	.short	(.L_177 - .L_176)
.L_176:
        /*012c*/ 	.word	0x00000000
        /*0130*/ 	.short	0x0002
        /*0132*/ 	.short	0x0008
        /*0134*/ 	.byte	0x00, 0xf5, 0x21, 0x00


	//----- nvinfo : EIATTR_KPARAM_INFO
	.align		4
.L_177:
        /*0138*/ 	.byte	0x04, 0x17
        /*013a*/ 	.short	(.L_179 - .L_178)
.L_178:
        /*013c*/ 	.word	0x00000000
        /*0140*/ 	.short	0x0001
        /*0142*/ 	.short	0x0004
        /*0144*/ 	.byte	0x00, 0xf0, 0x11, 0x00


	//----- nvinfo : EIATTR_KPARAM_INFO
	.align		4
.L_179:
        /*0148*/ 	.byte	0x04, 0x17
        /*014a*/ 	.short	(.L_181 - .L_180)
.L_180:
        /*014c*/ 	.word	0x00000000
        /*0150*/ 	.short	0x0000
        /*0152*/ 	.short	0x0000
        /*0154*/ 	.byte	0x00, 0xf0, 0x11, 0x00


	//----- nvinfo : EIATTR_SPARSE_MMA_MASK
	.align		4
.L_181:
        /*0158*/ 	.byte	0x03, 0x50
        /*015a*/ 	.short	0x0000


	//----- nvinfo : EIATTR_MAXREG_COUNT
	.align		4
        /*015c*/ 	.byte	0x03, 0x1b
        /*015e*/ 	.short	0x00ff


	//----- nvinfo : EIATTR_MERCURY_ISA_VERSION
	.align		4
        /*0160*/ 	.byte	0x03, 0x5f
        /*0162*/ 	.short	0x0101


	//----- nvinfo : EIATTR_VRC_CTA_INIT_COUNT
	.align		4
        /*0164*/ 	.byte	0x02, 0x4a
	.zero		1
	.zero		1


	//----- nvinfo : EIATTR_EXIT_INSTR_OFFSETS
	.align		4
        /*0168*/ 	.byte	0x04, 0x1c
        /*016a*/ 	.short	(.L_183 - .L_182)


	//   ....[0]....
.L_182:
        /*016c*/ 	.word	0x00000040


	//   ....[1]....
        /*0170*/ 	.word	0x00001220


	//----- nvinfo : EIATTR_CRS_STACK_SIZE
	.align		4
.L_183:
        /*0174*/ 	.byte	0x04, 0x1e
        /*0176*/ 	.short	(.L_185 - .L_184)
.L_184:
        /*0178*/ 	.word	0x00000000


	//----- nvinfo : EIATTR_CBANK_PARAM_SIZE
	.align		4
.L_185:
        /*017c*/ 	.byte	0x03, 0x19
        /*017e*/ 	.short	0x00a0


	//----- nvinfo : EIATTR_PARAM_CBANK
	.align		4
        /*0180*/ 	.byte	0x04, 0x0a
        /*0182*/ 	.short	(.L_187 - .L_186)
	.align		4
.L_186:
        /*0184*/ 	.word	index@(.nv.constant0._Z12bee_bwr_kerniiPKfS0_S0_S0_S0_S0_S0_S0_S0_S0_S0_S0_S0_S0_S0_S0_PfS1_S1_)
        /*0188*/ 	.short	0x0380
        /*018a*/ 	.short	0x00a0


	//----- nvinfo : EIATTR_SW_WAR
	.align		4
.L_187:
        /*018c*/ 	.byte	0x04, 0x36
        /*018e*/ 	.short	(.L_189 - .L_188)
.L_188:
        /*0190*/ 	.word	0x00000008
.L_189:


//--------------------- .nv.info._Z12bee_bwl_kerniiPKfS0_S0_S0_S0_S0_S0_S0_S0_S0_S0_S0_S0_S0_S0_S0_PfS1_S1_ --------------------------
	.section	.nv.info._Z12bee_bwl_kerniiPKfS0_S0_S0_S0_S0_S0_S0_S0_S0_S0_S0_S0_S0_S0_S0_PfS1_S1_,"",@"SHT_CUDA_INFO"
	.sectionflags	@""
	.align	4


	//----- nvinfo : EIATTR_CUDA_API_VERSION
	.align		4
        /*0000*/ 	.byte	0x04, 0x37
        /*0002*/ 	.short	(.L_191 - .L_190)
.L_190:
        /*0004*/ 	.word	0x00000082


	//----- nvinfo : EIATTR_KPARAM_INFO
	.align		4
.L_191:
        /*0008*/ 	.byte	0x04, 0x17
        /*000a*/ 	.short	(.L_193 - .L_192)
.L_192:
        /*000c*/ 	.word	0x00000000
        /*0010*/ 	.short	0x0014
        /*0012*/ 	.short	0x0098
        /*0014*/ 	.byte	0x00, 0xf5, 0x21, 0x00


	//----- nvinfo : EIATTR_KPARAM_INFO
	.align		4
.L_193:
        /*0018*/ 	.byte	0x04, 0x17
        /*001a*/ 	.short	(.L_195 - .L_194)
.L_194:
        /*001c*/ 	.word	0x00000000
        /*0020*/ 	.short	0x0013
        /*0022*/ 	.short	0x0090
        /*0024*/ 	.byte	0x00, 0xf5, 0x21, 0x00


	//----- nvinfo : EIATTR_KPARAM_INFO
	.align		4
.L_195:
        /*0028*/ 	.byte	0x04, 0x17
        /*002a*/ 	.short	(.L_197 - .L_196)
.L_196:
        /*002c*/ 	.word	0x00000000
        /*0030*/ 	.short	0x0012
        /*0032*/ 	.short	0x0088
        /*0034*/ 	.byte	0x00, 0xf5, 0x21, 0x00


	//----- nvinfo : EIATTR_KPARAM_INFO
	.align		4
.L_197:
        /*0038*/ 	.byte	0x04, 0x17
        /*003a*/ 	.short	(.L_199 - .L_198)
.L_198:
        /*003c*/ 	.word	0x00000000
        /*0040*/ 	.short	0x0011
        /*0042*/ 	.short	0x0080
        /*0044*/ 	.byte	0x00, 0xf5, 0x21, 0x00


	//----- nvinfo : EIATTR_KPARAM_INFO
	.align		4
.L_199:
        /*0048*/ 	.byte	0x04, 0x17
        /*004a*/ 	.short	(.L_201 - .L_200)
.L_200:
        /*004c*/ 	.word	0x00000000
        /*0050*/ 	.short	0x0010
        /*0052*/ 	.short	0x0078
        /*0054*/ 	.byte	0x00, 0xf5, 0x21, 0x00


	//----- nvinfo : EIATTR_KPARAM_INFO
	.align		4
.L_201:
        /*0058*/ 	.byte	0x04, 0x17
        /*005a*/ 	.short	(.L_203 - .L_202)
.L_202:
        /*005c*/ 	.word	0x00000000
        /*0060*/ 	.short	0x000f
        /*0062*/ 	.short	0x0070
        /*0064*/ 	.byte	0x00, 0xf5, 0x21, 0x00


	//----- nvinfo : EIATTR_KPARAM_INFO
	.align		4
.L_203:
        /*0068*/ 	.byte	0x04, 0x17
        /*006a*/ 	.short	(.L_205 - .L_204)
.L_204:
        /*006c*/ 	.word	0x00000000
        /*0070*/ 	.short	0x000e
        /*0072*/ 	.short	0x0068
        /*0074*/ 	.byte	0x00, 0xf5, 0x21, 0x00


	//----- nvinfo : EIATTR_KPARAM_INFO
	.align		4
.L_205:
        /*0078*/ 	.byte	0x04, 0x17
        /*007a*/ 	.short	(.L_207 - .L_206)
.L_206:
        /*007c*/ 	.word	0x00000000
        /*0080*/ 	.short	0x000d
        /*0082*/ 	.short	0x0060
        /*0084*/ 	.byte	0x00, 0xf5, 0x21, 0x00


	//----- nvinfo : EIATTR_KPARAM_INFO
	.align		4
.L_207:
        /*0088*/ 	.byte	0x04, 0x17
        /*008a*/ 	.short	(.L_209 - .L_208)
.L_208:
        /*008c*/ 	.word	0x00000000
        /*0090*/ 	.short	0x000c
        /*0092*/ 	.short	0x0058
        /*0094*/ 	.byte	0x00, 0xf5, 0x21, 0x00


	//----- nvinfo : EIATTR_KPARAM_INFO
	.align		4
.L_209:
        /*0098*/ 	.byte	0x04, 0x17
        /*009a*/ 	.short	(.L_211 - .L_210)
.L_210:
        /*009c*/ 	.word	0x00000000
        /*00a0*/ 	.short	0x000b
        /*00a2*/ 	.short	0x0050
        /*00a4*/ 	.byte	0x00, 0xf5, 0x21, 0x00


	//----- nvinfo : EIATTR_KPARAM_INFO
	.align		4
.L_211:
        /*00a8*/ 	.byte	0x04, 0x17
        /*00aa*/ 	.short	(.L_213 - .L_212)
.L_212:
        /*00ac*/ 	.word	0x00000000
        /*00b0*/ 	.short	0x000a
        /*00b2*/ 	.short	0x0048
        /*00b4*/ 	.byte	0x00, 0xf5, 0x21, 0x00


	//----- nvinfo : EIATTR_KPARAM_INFO
	.align		4
.L_213:
        /*00b8*/ 	.byte	0x04, 0x17
        /*00ba*/ 	.short	(.L_215 - .L_214)
.L_214:
        /*00bc*/ 	.word	0x00000000
        /*00c0*/ 	.short	0x0009
        /*00c2*/ 	.short	0x0040
        /*00c4*/ 	.byte	0x00, 0xf5, 0x21, 0x00


	//----- nvinfo : EIATTR_KPARAM_INFO
	.align		4
.L_215:
        /*00c8*/ 	.byte	0x04, 0x17
        /*00ca*/ 	.short	(.L_217 - .L_216)
.L_216:
        /*00cc*/ 	.word	0x00000000
        /*00d0*/ 	.short	0x0008
        /*00d2*/ 	.short	0x0038
        /*00d4*/ 	.byte	0x00, 0xf5, 0x21, 0x00


	//----- nvinfo : EIATTR_KPARAM_INFO
	.align		4
.L_217:
        /*00d8*/ 	.byte	0x04, 0x17
        /*00da*/ 	.short	(.L_219 - .L_218)
.L_218:
        /*00dc*/ 	.word	0x00000000
        /*00e0*/ 	.short	0x0007
        /*00e2*/ 	.short	0x0030
        /*00e4*/ 	.byte	0x00, 0xf5, 0x21, 0x00


	//----- nvinfo : EIATTR_KPARAM_INFO
	.align		4
.L_219:
        /*00e8*/ 	.byte	0x04, 0x17
        /*00ea*/ 	.short	(.L_221 - .L_220)
.L_220:
        /*00ec*/ 	.word	0x00000000
        /*00f0*/ 	.short	0x0006
        /*00f2*/ 	.short	0x0028
        /*00f4*/ 	.byte	0x00, 0xf5, 0x21, 0x00


	//----- nvinfo : EIATTR_KPARAM_INFO
	.align		4
.L_221:
        /*00f8*/ 	.byte	0x04, 0x17
        /*00fa*/ 	.short	(.L_223 - .L_222)
.L_222:
        /*00fc*/ 	.word	0x00000000
        /*0100*/ 	.short	0x0005
        /*0102*/ 	.short	0x0020
        /*0104*/ 	.byte	0x00, 0xf5, 0x21, 0x00


	//----- nvinfo : EIATTR_KPARAM_INFO
	.align		4
.L_223:
        /*0108*/ 	.byte	0x04, 0x17
        /*010a*/ 	.short	(.L_225 - .L_224)
.L_224:
        /*010c*/ 	.word	0x00000000
        /*0110*/ 	.short	0x0004
        /*0112*/ 	.short	0x0018
        /*0114*/ 	.byte	0x00, 0xf5, 0x21, 0x00


	//----- nvinfo : EIATTR_KPARAM_INFO
	.align		4
.L_225:
        /*0118*/ 	.byte	0x04, 0x17
        /*011a*/ 	.short	(.L_227 - .L_226)
.L_226:
        /*011c*/ 	.word	0x00000000
        /*0120*/ 	.short	0x0003
        /*0122*/ 	.short	0x0010
        /*0124*/ 	.byte	0x00, 0xf5, 0x21, 0x00


	//----- nvinfo : EIATTR_KPARAM_INFO
	.align		4
.L_227:
        /*0128*/ 	.byte	0x04, 0x17
        /*012a*/ 	.short	(.L_229 - .L_228)
.L_228:
        /*012c*/ 	.word	0x00000000
        /*0130*/ 	.short	0x0002
        /*0132*/ 	.short	0x0008
        /*0134*/ 	.byte	0x00, 0xf5, 0x21, 0x00


	//----- nvinfo : EIATTR_KPARAM_INFO
	.align		4
.L_229:
        /*0138*/ 	.byte	0x04, 0x17
        /*013a*/ 	.short	(.L_231 - .L_230)
.L_230:
        /*013c*/ 	.word	0x00000000
        /*0140*/ 	.short	0x0001
        /*0142*/ 	.short	0x0004
        /*0144*/ 	.byte	0x00, 0xf0, 0x11, 0x00


	//----- nvinfo : EIATTR_KPARAM_INFO
	.align		4
.L_231:
        /*0148*/ 	.byte	0x04, 0x17
        /*014a*/ 	.short	(.L_233 - .L_232)
.L_232:
        /*014c*/ 	.word	0x00000000
        /*0150*/ 	.short	0x0000
        /*0152*/ 	.short	0x0000
        /*0154*/ 	.byte	0x00, 0xf0, 0x11, 0x00


	//----- nvinfo : EIATTR_SPARSE_MMA_MASK
	.align		4
.L_233:
        /*0158*/ 	.byte	0x03, 0x50
        /*015a*/ 	.short	0x0000


	//----- nvinfo : EIATTR_MAXREG_COUNT
	.align		4
        /*015c*/ 	.byte	0x03, 0x1b
        /*015e*/ 	.short	0x00ff


	//----- nvinfo : EIATTR_MERCURY_ISA_VERSION
	.align		4
        /*0160*/ 	.byte	0x03, 0x5f
        /*0162*/ 	.short	0x0101


	//----- nvinfo : EIATTR_VRC_CTA_INIT_COUNT
	.align		4
        /*0164*/ 	.byte	0x02, 0x4a
	.zero		1
	.zero		1


	//----- nvinfo : EIATTR_EXIT_INSTR_OFFSETS
	.align		4
        /*0168*/ 	.byte	0x04, 0x1c
        /*016a*/ 	.short	(.L_235 - .L_234)


	//   ....[0]....
.L_234:
        /*016c*/ 	.word	0x00000040


	//   ....[1]....
        /*0170*/ 	.word	0x00001280


	//----- nvinfo : EIATTR_CRS_STACK_SIZE
	.align		4
.L_235:
        /*0174*/ 	.byte	0x04, 0x1e
        /*0176*/ 	.short	(.L_237 - .L_236)
.L_236:
        /*0178*/ 	.word	0x00000000


	//----- nvinfo : EIATTR_CBANK_PARAM_SIZE
	.align		4
.L_237:
        /*017c*/ 	.byte	0x03, 0x19
        /*017e*/ 	.short	0x00a0


	//----- nvinfo : EIATTR_PARAM_CBANK
	.align		4
        /*0180*/ 	.byte	0x04, 0x0a
        /*0182*/ 	.short	(.L_239 - .L_238)
	.align		4
.L_238:
        /*0184*/ 	.word	index@(.nv.constant0._Z12bee_bwl_kerniiPKfS0_S0_S0_S0_S0_S0_S0_S0_S0_S0_S0_S0_S0_S0_S0_PfS1_S1_)
        /*0188*/ 	.short	0x0380
        /*018a*/ 	.short	0x00a0


	//----- nvinfo : EIATTR_SW_WAR
	.align		4
.L_239:
        /*018c*/ 	.byte	0x04, 0x36
        /*018e*/ 	.short	(.L_241 - .L_240)
.L_240:
        /*0190*/ 	.word	0x00000008
.L_241:


//--------------------- .nv.info._Z12bee_fwd_kerniiPKfS0_S0_S0_S0_S0_PfS1_S1_S1_S1_S1_S1_S1_S1_S1_S1_S1_S1_ --------------------------
	.section	.nv.info._Z12bee_fwd_kerniiPKfS0_S0_S0_S0_S0_PfS1_S1_S1_S1_S1_S1_S1_S1_S1_S1_S1_S1_,"",@"SHT_CUDA_INFO"
	.sectionflags	@""
	.align	4


	//----- nvinfo : EIATTR_CUDA_API_VERSION
	.align		4
        /*0000*/ 	.byte	0x04, 0x37
        /*0002*/ 	.short	(.L_243 - .L_242)
.L_242:
        /*0004*/ 	.word	0x00000082


	//----- nvinfo : EIATTR_KPARAM_INFO
	.align		4
.L_243:
        /*0008*/ 	.byte	0x04, 0x17
        /*000a*/ 	.short	(.L_245 - .L_244)
.L_244:
        /*000c*/ 	.word	0x00000000
        /*0010*/ 	.short	0x0014
        /*0012*/ 	.short	0x0098
        /*0014*/ 	.byte	0x00, 0xf5, 0x21, 0x00


	//----- nvinfo : EIATTR_KPARAM_INFO
	.align		4
.L_245:
        /*0018*/ 	.byte	0x04, 0x17
        /*001a*/ 	.short	(.L_247 - .L_246)
.L_246:
        /*001c*/ 	.word	0x00000000
        /*0020*/ 	.short	0x0013
        /*0022*/ 	.short	0x0090
        /*0024*/ 	.byte	0x00, 0xf5, 0x21, 0x00


	//----- nvinfo : EIATTR_KPARAM_INFO
	.align		4
.L_247:
        /*0028*/ 	.byte	0x04, 0x17
        /*002a*/ 	.short	(.L_249 - .L_248)
.L_248:
        /*002c*/ 	.word	0x00000000
        /*0030*/ 	.short	0x0012
        /*0032*/ 	.short	0x0088
        /*0034*/ 	.byte	0x00, 0xf5, 0x21, 0x00


	//----- nvinfo : EIATTR_KPARAM_INFO
	.align		4
.L_249:
        /*0038*/ 	.byte	0x04, 0x17
        /*003a*/ 	.short	(.L_251 - .L_250)
.L_250:
        /*003c*/ 	.word	0x00000000
        /*0040*/ 	.short	0x0011
        /*0042*/ 	.short	0x0080
        /*0044*/ 	.byte	0x00, 0xf5, 0x21, 0x00


	//----- nvinfo : EIATTR_KPARAM_INFO
	.align		4
.L_251:
        /*0048*/ 	.byte	0x04, 0x17
        /*004a*/ 	.short	(.L_253 - .L_252)
.L_252:
        /*004c*/ 	.word	0x00000000
        /*0050*/ 	.short	0x0010
        /*0052*/ 	.short	0x0078
        /*0054*/ 	.byte	0x00, 0xf5, 0x21, 0x00


	//----- nvinfo : EIATTR_KPARAM_INFO
	.align		4
.L_253:
        /*0058*/ 	.byte	0x04, 0x17
        /*005a*/ 	.short	(.L_255 - .L_254)
.L_254:
        /*005c*/ 	.word	0x00000000
        /*0060*/ 	.short	0x000f
        /*0062*/ 	.short	0x0070
        /*0064*/ 	.byte	0x00, 0xf5, 0x21, 0x00


	//----- nvinfo : EIATTR_KPARAM_INFO
	.align		4
.L_255:
        /*0068*/ 	.byte	0x04, 0x17
        /*006a*/ 	.short	(.L_257 - .L_256)
.L_256:
        /*006c*/ 	.word	0x00000000
        /*0070*/ 	.short	0x000e
        /*0072*/ 	.short	0x0068
        /*0074*/ 	.byte	0x00, 0xf5, 0x21, 0x00


	//----- nvinfo : EIATTR_KPARAM_INFO
	.align		4
.L_257:
        /*0078*/ 	.byte	0x04, 0x17
        /*007a*/ 	.short	(.L_259 - .L_258)
.L_258:
        /*007c*/ 	.word	0x00000000
        /*0080*/ 	.short	0x000d
        /*0082*/ 	.short	0x0060
        /*0084*/ 	.byte	0x00, 0xf5, 0x21, 0x00


	//----- nvinfo : EIATTR_KPARAM_INFO
	.align		4
.L_259:
        /*0088*/ 	.byte	0x04, 0x17
        /*008a*/ 	.short	(.L_261 - .L_260)
.L_260:
        /*008c*/ 	.word	0x00000000
        /*0090*/ 	.short	0x000c
        /*0092*/ 	.short	0x0058
        /*0094*/ 	.byte	0x00, 0xf5, 0x21, 0x00


	//----- nvinfo : EIATTR_KPARAM_INFO
	.align		4
.L_261:
        /*0098*/ 	.byte	0x04, 0x17
        /*009a*/ 	.short	(.L_263 - .L_262)
.L_262:
        /*009c*/ 	.word	0x00000000
        /*00a0*/ 	.short	0x000b
        /*00a2*/ 	.short	0x0050
        /*00a4*/ 	.byte	0x00, 0xf5, 0x21, 0x00


	//----- nvinfo : EIATTR_KPARAM_INFO
	.align		4
.L_263:
        /*00a8*/ 	.byte	0x04, 0x17
        /*00aa*/ 	.short	(.L_265 - .L_264)
.L_264:
        /*00ac*/ 	.word	0x00000000
        /*00b0*/ 	.short	0x000a
        /*00b2*/ 	.short	0x0048
        /*00b4*/ 	.byte	0x00, 0xf5, 0x21, 0x00


	//----- nvinfo : EIATTR_KPARAM_INFO
	.align		4
.L_265:
        /*00b8*/ 	.byte	0x04, 0x17
        /*00ba*/ 	.short	(.L_267 - .L_266)
.L_266:
        /*00bc*/ 	.word	0x00000000
        /*00c0*/ 	.short	0x0009
        /*00c2*/ 	.short	0x0040
        /*00c4*/ 	.byte	0x00, 0xf5, 0x21, 0x00


	//----- nvinfo : EIATTR_KPARAM_INFO
	.align		4
.L_267:
        /*00c8*/ 	.byte	0x04, 0x17
        /*00ca*/ 	.short	(.L_269 - .L_268)
.L_268:
        /*00cc*/ 	.word	0x00000000
        /*00d0*/ 	.short	0x0008
        /*00d2*/ 	.short	0x0038
        /*00d4*/ 	.byte	0x00, 0xf5, 0x21, 0x00


	//----- nvinfo : EIATTR_KPARAM_INFO
	.align		4
.L_269:
        /*00d8*/ 	.byte	0x04, 0x17
        /*00da*/ 	.short	(.L_271 - .L_270)
.L_270:
        /*00dc*/ 	.word	0x00000000
        /*00e0*/ 	.short	0x0007
        /*00e2*/ 	.short	0x0030
        /*00e4*/ 	.byte	0x00, 0xf5, 0x21, 0x00


	//----- nvinfo : EIATTR_KPARAM_INFO
	.align		4
.L_271:
        /*00e8*/ 	.byte	0x04, 0x17
        /*00ea*/ 	.short	(.L_273 - .L_272)
.L_272:
        /*00ec*/ 	.word	0x00000000
        /*00f0*/ 	.short	0x0006
        /*00f2*/ 	.short	0x0028
        /*00f4*/ 	.byte	0x00, 0xf5, 0x21, 0x00


	//----- nvinfo : EIATTR_KPARAM_INFO
	.align		4
.L_273:
        /*00f8*/ 	.byte	0x04, 0x17
        /*00fa*/ 	.short	(.L_275 - .L_274)
.L_274:
        /*00fc*/ 	.word	0x00000000
        /*0100*/ 	.short	0x0005
        /*0102*/ 	.short	0x0020
        /*0104*/ 	.byte	0x00, 0xf5, 0x21, 0x00


	//----- nvinfo : EIATTR_KPARAM_INFO
	.align		4
.L_275:
        /*0108*/ 	.byte	0x04, 0x17
        /*010a*/ 	.short	(.L_277 - .L_276)
.L_276:
        /*010c*/ 	.word	0x00000000
        /*0110*/ 	.short	0x0004
        /*0112*/ 	.short	0x0018
        /*0114*/ 	.byte	0x00, 0xf5, 0x21, 0x00


	//----- nvinfo : EIATTR_KPARAM_INFO
	.align		4
.L_277:
        /*0118*/ 	.byte	0x04, 0x17
        /*011a*/ 	.short	(.L_279 - .L_278)
.L_278:
        /*011c*/ 	.word	0x00000000
        /*0120*/ 	.short	0x0003
        /*0122*/ 	.short	0x0010
        /*0124*/ 	.byte	0x00, 0xf5, 0x21, 0x00


	//----- nvinfo : EIATTR_KPARAM_INFO
	.align		4
.L_279:
        /*0128*/ 	.byte	0x04, 0x17
        /*012a*/ 	.short	(.L_281 - .L_280)
.L_280:
        /*012c*/ 	.word	0x00000000
        /*0130*/ 	.short	0x0002
        /*0132*/ 	.short	0x0008
        /*0134*/ 	.byte	0x00, 0xf5, 0x21, 0x00


	//----- nvinfo : EIATTR_KPARAM_INFO
	.align		4
.L_281:
        /*0138*/ 	.byte	0x04, 0x17
        /*013a*/ 	.short	(.L_283 - .L_282)
.L_282:
        /*013c*/ 	.word	0x00000000
        /*0140*/ 	.short	0x0001
        /*0142*/ 	.short	0x0004
        /*0144*/ 	.byte	0x00, 0xf0, 0x11, 0x00


	//----- nvinfo : EIATTR_KPARAM_INFO
	.align		4
.L_283:
        /*0148*/ 	.byte	0x04, 0x17
        /*014a*/ 	.short	(.L_285 - .L_284)
.L_284:
        /*014c*/ 	.word	0x00000000
        /*0150*/ 	.short	0x0000
        /*0152*/ 	.short	0x0000
        /*0154*/ 	.byte	0x00, 0xf0, 0x11, 0x00


	//----- nvinfo : EIATTR_SPARSE_MMA_MASK
	.align		4
.L_285:
        /*0158*/ 	.byte	0x03, 0x50
        /*015a*/ 	.short	0x0000


	//----- nvinfo : EIATTR_MAXREG_COUNT
	.align		4
        /*015c*/ 	.byte	0x03, 0x1b
        /*015e*/ 	.short	0x00ff


	//----- nvinfo : EIATTR_MERCURY_ISA_VERSION
	.align		4
        /*0160*/ 	.byte	0x03, 0x5f
        /*0162*/ 	.short	0x0101


	//----- nvinfo : EIATTR_VRC_CTA_INIT_COUNT
	.align		4
        /*0164*/ 	.byte	0x02, 0x4a
	.zero		1
	.zero		1


	//----- nvinfo : EIATTR_EXIT_INSTR_OFFSETS
	.align		4
        /*0168*/ 	.byte	0x04, 0x1c
        /*016a*/ 	.short	(.L_287 - .L_286)


	//   ....[0]....
.L_286:
        /*016c*/ 	.word	0x00000040


	//   ....[1]....
        /*0170*/ 	.word	0x00001090


	//----- nvinfo : EIATTR_CRS_STACK_SIZE
	.align		4
.L_287:
        /*0174*/ 	.byte	0x04, 0x1e
        /*0176*/ 	.short	(.L_289 - .L_288)
.L_288:
        /*0178*/ 	.word	0x00000000


	//----- nvinfo : EIATTR_CBANK_PARAM_SIZE
	.align		4
.L_289:
        /*017c*/ 	.byte	0x03, 0x19
        /*017e*/ 	.short	0x00a0


	//----- nvinfo : EIATTR_PARAM_CBANK
	.align		4
        /*0180*/ 	.byte	0x04, 0x0a
        /*0182*/ 	.short	(.L_291 - .L_290)
	.align		4
.L_290:
        /*0184*/ 	.word	index@(.nv.constant0._Z12bee_fwd_kerniiPKfS0_S0_S0_S0_S0_PfS1_S1_S1_S1_S1_S1_S1_S1_S1_S1_S1_S1_)
        /*0188*/ 	.short	0x0380
        /*018a*/ 	.short	0x00a0


	//----- nvinfo : EIATTR_SW_WAR
	.align		4
.L_291:
        /*018c*/ 	.byte	0x04, 0x36
        /*018e*/ 	.short	(.L_293 - .L_292)
.L_292:
        /*0190*/ 	.word	0x00000008
.L_293:


//--------------------- .nv.info._Z21ant16_oc_wtsback_kerniiiiPKfS0_S0_S0_S0_S0_PfS1_ --------------------------
	.section	.nv.info._Z21ant16_oc_wtsback_kerniiiiPKfS0_S0_S0_S0_S0_PfS1_,"",@"SHT_CUDA_INFO"
	.sectionflags	@""
	.align	4


	//----- nvinfo : EIATTR_CUDA_API_VERSION
	.align		4
        /*0000*/ 	.byte	0x04, 0x37
        /*0002*/ 	.short	(.L_295 - .L_294)
.L_294:
        /*0004*/ 	.word	0x00000082


	//----- nvinfo : EIATTR_KPARAM_INFO
	.align		4
.L_295:
        /*0008*/ 	.byte	0x04, 0x17
        /*000a*/ 	.short	(.L_297 - .L_296)
.L_296:
        /*000c*/ 	.word	0x00000000
        /*0010*/ 	.short	0x000b
        /*0012*/ 	.short	0x0048
        /*0014*/ 	.byte	0x00, 0xf5, 0x21, 0x00


	//----- nvinfo : EIATTR_KPARAM_INFO
	.align		4
.L_297:
        /*0018*/ 	.byte	0x04, 0x17
        /*001a*/ 	.short	(.L_299 - .L_298)
.L_298:
        /*001c*/ 	.word	0x00000000
        /*0020*/ 	.short	0x000a
        /*0022*/ 	.short	0x0040
        /*0024*/ 	.byte	0x00, 0xf5, 0x21, 0x00


	//----- nvinfo : EIATTR_KPARAM_INFO
	.align		4
.L_299:
        /*0028*/ 	.byte	0x04, 0x17
        /*002a*/ 	.short	(.L_301 - .L_300)
.L_300:
        /*002c*/ 	.word	0x00000000
        /*0030*/ 	.short	0x0009
        /*0032*/ 	.short	0x0038
        /*0034*/ 	.byte	0x00, 0xf5, 0x21, 0x00


	//----- nvinfo : EIATTR_KPARAM_INFO
	.align		4
.L_301:
        /*0038*/ 	.byte	0x04, 0x17
        /*003a*/ 	.short	(.L_303 - .L_302)
.L_302:
        /*003c*/ 	.word	0x00000000
        /*0040*/ 	.short	0x0008
        /*0042*/ 	.short	0x0030
        /*0044*/ 	.byte	0x00, 0xf5, 0x21, 0x00


	//----- nvinfo : EIATTR_KPARAM_INFO
	.align		4
.L_303:
        /*0048*/ 	.byte	0x04, 0x17
        /*004a*/ 	.short	(.L_305 - .L_304)
.L_304:
        /*004c*/ 	.word	0x00000000
        /*0050*/ 	.short	0x0007
        /*0052*/ 	.short	0x0028
        /*0054*/ 	.byte	0x00, 0xf5, 0x21, 0x00


	//----- nvinfo : EIATTR_KPARAM_INFO
	.align		4
.L_305:
        /*0058*/ 	.byte	0x04, 0x17
        /*005a*/ 	.short	(.L_307 - .L_306)
.L_306:
        /*005c*/ 	.word	0x00000000
        /*0060*/ 	.short	0x0006
        /*0062*/ 	.short	0x0020
        /*0064*/ 	.byte	0x00, 0xf5, 0x21, 0x00


	//----- nvinfo : EIATTR_KPARAM_INFO
	.align		4
.L_307:
        /*0068*/ 	.byte	0x04, 0x17
        /*006a*/ 	.short	(.L_309 - .L_308)
.L_308:
        /*006c*/ 	.word	0x00000000
        /*0070*/ 	.short	0x0005
        /*0072*/ 	.short	0x0018
        /*0074*/ 	.byte	0x00, 0xf5, 0x21, 0x00


	//----- nvinfo : EIATTR_KPARAM_INFO
	.align		4
.L_309:
        /*0078*/ 	.byte	0x04, 0x17
        /*007a*/ 	.short	(.L_311 - .L_310)
.L_310:
        /*007c*/ 	.word	0x00000000
        /*0080*/ 	.short	0x0004
        /*0082*/ 	.short	0x0010
        /*0084*/ 	.byte	0x00, 0xf5, 0x21, 0x00


	//----- nvinfo : EIATTR_KPARAM_INFO
	.align		4
.L_311:
        /*0088*/ 	.byte	0x04, 0x17
        /*008a*/ 	.short	(.L_313 - .L_312)
.L_312:
        /*008c*/ 	.word	0x00000000
        /*0090*/ 	.short	0x0003
        /*0092*/ 	.short	0x000c
        /*0094*/ 	.byte	0x00, 0xf0, 0x11, 0x00


	//----- nvinfo : EIATTR_KPARAM_INFO
	.align		4
.L_313:
        /*0098*/ 	.byte	0x04, 0x17
        /*009a*/ 	.short	(.L_315 - .L_314)
.L_314:
        /*009c*/ 	.word	0x00000000
        /*00a0*/ 	.short	0x0002
        /*00a2*/ 	.short	0x0008
        /*00a4*/ 	.byte	0x00, 0xf0, 0x11, 0x00


	//----- nvinfo : EIATTR_KPARAM_INFO
	.align		4
.L_315:
        /*00a8*/ 	.byte	0x04, 0x17
        /*00aa*/ 	.short	(.L_317 - .L_316)
.L_316:
        /*00ac*/ 	.word	0x00000000
        /*00b0*/ 	.short	0x0001
        /*00b2*/ 	.short	0x0004
        /*00b4*/ 	.byte	0x00, 0xf0, 0x11, 0x00


	//----- nvinfo : EIATTR_KPARAM_INFO
	.align		4
.L_317:
        /*00b8*/ 	.byte	0x04, 0x17
        /*00ba*/ 	.short	(.L_319 - .L_318)
.L_318:
        /*00bc*/ 	.word	0x00000000
        /*00c0*/ 	.short	0x0000
        /*00c2*/ 	.short	0x0000
        /*00c4*/ 	.byte	0x00, 0xf0, 0x11, 0x00


	//----- nvinfo : EIATTR_SPARSE_MMA_MASK
	.align		4
.L_319:
        /*00c8*/ 	.byte	0x03, 0x50
        /*00ca*/ 	.short	0x0000


	//----- nvinfo : EIATTR_MAXREG_COUNT
	.align		4
        /*00cc*/ 	.byte	0x03, 0x1b
        /*00ce*/ 	.short	0x00ff


	//----- nvinfo : EIATTR_MERCURY_ISA_VERSION
	.align		4
        /*00d0*/ 	.byte	0x03, 0x5f
        /*00d2*/ 	.short	0x0101


	//----- nvinfo : EIATTR_COOP_GROUP_MASK_REGIDS
	.align		4
        /*00d4*/ 	.byte	0x04, 0x29
        /*00d6*/ 	.short	(.L_321 - .L_320)


	//   ....[0]....
.L_320:
        /*00d8*/ 	.word	0xffffffff


	//   ....[1]....
        /*00dc*/ 	.word	0xffffffff


	//   ....[2]....
        /*00e0*/ 	.word	0xffffffff


	//   ....[3]....
        /*00e4*/ 	.word	0xffffffff


	//   ....[4]....
        /*00e8*/ 	.word	0xffffffff


	//   ....[5]....
        /*00ec*/ 	.word	0xffffffff


	//   ....[6]....
        /*00f0*/ 	.word	0xffffffff


	//   ....[7]....
        /*00f4*/ 	.word	0xffffffff


	//   ....[8]....
        /*00f8*/ 	.word	0xffffffff


	//   ....[9]....
        /*00fc*/ 	.word	0xffffffff


	//----- nvinfo : EIATTR_COOP_GROUP_INSTR_OFFSETS
	.align		4
.L_321:
        /*0100*/ 	.byte	0x04, 0x28
        /*0102*/ 	.short	(.L_323 - .L_322)


	//   ....[0]....
.L_322:
        /*0104*/ 	.word	0x00000460


	//   ....[1]....
        /*0108*/ 	.word	0x000004d0


	//   ....[2]....
        /*010c*/ 	.word	0x000004f0


	//   ....[3]....
        /*0110*/ 	.word	0x00000510


	//   ....[4]....
        /*0114*/ 	.word	0x00000540


	//   ....[5]....
        /*0118*/ 	.word	0x00000ce0


	//   ....[6]....
        /*011c*/ 	.word	0x00000d30


	//   ....[7]....
        /*0120*/ 	.word	0x00000d90


	//   ....[8]....
        /*0124*/ 	.word	0x00000dc0


	//   ....[9]....
        /*0128*/ 	.word	0x00000df0


	//----- nvinfo : EIATTR_VRC_CTA_INIT_COUNT
	.align		4
.L_323:
        /*012c*/ 	.byte	0x02, 0x4a
	.zero		1
	.zero		1


	//----- nvinfo : EIATTR_EXIT_INSTR_OFFSETS
	.align		4
        /*0130*/ 	.byte	0x04, 0x1c
        /*0132*/ 	.short	(.L_325 - .L_324)


	//   ....[0]....
.L_324:
        /*0134*/ 	.word	0x00000040


	//   ....[1]....
        /*0138*/ 	.word	0x00000e90


	//----- nvinfo : EIATTR_CRS_STACK_SIZE
	.align		4
.L_325:
        /*013c*/ 	.byte	0x04, 0x1e
        /*013e*/ 	.short	(.L_327 - .L_326)
.L_326:
        /*0140*/ 	.word	0x00000000


	//----- nvinfo : EIATTR_CBANK_PARAM_SIZE
	.align		4
.L_327:
        /*0144*/ 	.byte	0x03, 0x19
        /*0146*/ 	.short	0x0050


	//----- nvinfo : EIATTR_PARAM_CBANK
	.align		4
        /*0148*/ 	.byte	0x04, 0x0a
        /*014a*/ 	.short	(.L_329 - .L_328)
	.align		4
.L_328:
        /*014c*/ 	.word	index@(.nv.constant0._Z21ant16_oc_wtsback_kerniiiiPKfS0_S0_S0_S0_S0_PfS1_)
        /*0150*/ 	.short	0x0380
        /*0152*/ 	.short	0x0050


	//----- nvinfo : EIATTR_SW_WAR
	.align		4
.L_329:
        /*0154*/ 	.byte	0x04, 0x36
        /*0156*/ 	.short	(.L_331 - .L_330)
.L_330:
        /*0158*/ 	.word	0x00000008
.L_331:


//--------------------- .nv.info._Z22ant16_oc_backleft_kerniiiiPKfS0_S0_S0_S0_S0_PfS1_ --------------------------
	.section	.nv.info._Z22ant16_oc_backleft_kerniiiiPKfS0_S0_S0_S0_S0_PfS1_,"",@"SHT_CUDA_INFO"
	.sectionflags	@""
	.align	4


	//----- nvinfo : EIATTR_CUDA_API_VERSION
	.align		4
        /*0000*/ 	.byte	0x04, 0x37
        /*0002*/ 	.short	(.L_333 - .L_332)
.L_332:
        /*0004*/ 	.word	0x00000082


	//----- nvinfo : EIATTR_KPARAM_INFO
	.align		4
.L_333:
        /*0008*/ 	.byte	0x04, 0x17
        /*000a*/ 	.short	(.L_335 - .L_334)
.L_334:
        /*000c*/ 	.word	0x00000000
        /*0010*/ 	.short	0x000b
        /*0012*/ 	.short	0x0048
        /*0014*/ 	.byte	0x00, 0xf5, 0x21, 0x00


	//----- nvinfo : EIATTR_KPARAM_INFO
	.align		4
.L_335:
        /*0018*/ 	.byte	0x04, 0x17
        /*001a*/ 	.short	(.L_337 - .L_336)
.L_336:
        /*001c*/ 	.word	0x00000000
        /*0020*/ 	.short	0x000a
        /*0022*/ 	.short	0x0040
        /*0024*/ 	.byte	0x00, 0xf5, 0x21, 0x00


	//----- nvinfo : EIATTR_KPARAM_INFO
	.align		4
.L_337:
        /*0028*/ 	.byte	0x04, 0x17
        /*002a*/ 	.short	(.L_339 - .L_338)
.L_338:
        /*002c*/ 	.word	0x00000000
        /*0030*/ 	.short	0x0009
        /*0032*/ 	.short	0x0038
        /*0034*/ 	.byte	0x00, 0xf5, 0x21, 0x00


	//----- nvinfo : EIATTR_KPARAM_INFO
	.align		4
.L_339:
        /*0038*/ 	.byte	0x04, 0x17
        /*003a*/ 	.short	(.L_341 - .L_340)
.L_340:
        /*003c*/ 	.word	0x00000000
        /*0040*/ 	.short	0x0008
        /*0042*/ 	.short	0x0030
        /*0044*/ 	.byte	0x00, 0xf5, 0x21, 0x00


	//----- nvinfo : EIATTR_KPARAM_INFO
	.align		4
.L_341:
        /*0048*/ 	.byte	0x04, 0x17
        /*004a*/ 	.short	(.L_343 - .L_342)
.L_342:
        /*004c*/ 	.word	0x00000000
        /*0050*/ 	.short	0x0007
        /*0052*/ 	.short	0x0028
        /*0054*/ 	.byte	0x00, 0xf5, 0x21, 0x00


	//----- nvinfo : EIATTR_KPARAM_INFO
	.align		4
.L_343:
        /*0058*/ 	.byte	0x04, 0x17
        /*005a*/ 	.short	(.L_345 - .L_344)
.L_344:
        /*005c*/ 	.word	0x00000000
        /*0060*/ 	.short	0x0006
        /*0062*/ 	.short	0x0020
        /*0064*/ 	.byte	0x00, 0xf5, 0x21, 0x00


	//----- nvinfo : EIATTR_KPARAM_INFO
	.align		4
.L_345:
        /*0068*/ 	.byte	0x04, 0x17
        /*006a*/ 	.short	(.L_347 - .L_346)
.L_346:
        /*006c*/ 	.word	0x00000000
        /*0070*/ 	.short	0x0005
        /*0072*/ 	.short	0x0018
        /*0074*/ 	.byte	0x00, 0xf5, 0x21, 0x00


	//----- nvinfo : EIATTR_KPARAM_INFO
	.align		4
.L_347:
        /*0078*/ 	.byte	0x04, 0x17
        /*007a*/ 	.short	(.L_349 - .L_348)
.L_348:
        /*007c*/ 	.word	0x00000000
        /*0080*/ 	.short	0x0004
        /*0082*/ 	.short	0x0010
        /*0084*/ 	.byte	0x00, 0xf5, 0x21, 0x00


	//----- nvinfo : EIATTR_KPARAM_INFO
	.align		4
.L_349:
        /*0088*/ 	.byte	0x04, 0x17
        /*008a*/ 	.short	(.L_351 - .L_350)
.L_350:
        /*008c*/ 	.word	0x00000000
        /*0090*/ 	.short	0x0003
        /*0092*/ 	.short	0x000c
        /*0094*/ 	.byte	0x00, 0xf0, 0x11, 0x00


	//----- nvinfo : EIATTR_KPARAM_INFO
	.align		4
.L_351:
        /*0098*/ 	.byte	0x04, 0x17
        /*009a*/ 	.short	(.L_353 - .L_352)
.L_352:
        /*009c*/ 	.word	0x00000000
        /*00a0*/ 	.short	0x0002
        /*00a2*/ 	.short	0x0008
        /*00a4*/ 	.byte	0x00, 0xf0, 0x11, 0x00


	//----- nvinfo : EIATTR_KPARAM_INFO
	.align		4
.L_353:
        /*00a8*/ 	.byte	0x04, 0x17
        /*00aa*/ 	.short	(.L_355 - .L_354)
.L_354:
        /*00ac*/ 	.word	0x00000000
        /*00b0*/ 	.short	0x0001
        /*00b2*/ 	.short	0x0004
        /*00b4*/ 	.byte	0x00, 0xf0, 0x11, 0x00


	//----- nvinfo : EIATTR_KPARAM_INFO
	.align		4
.L_355:
        /*00b8*/ 	.byte	0x04, 0x17
        /*00ba*/ 	.short	(.L_357 - .L_356)
.L_356:
        /*00bc*/ 	.word	0x00000000
        /*00c0*/ 	.short	0x0000
        /*00c2*/ 	.short	0x0000
        /*00c4*/ 	.byte	0x00, 0xf0, 0x11, 0x00


	//----- nvinfo : EIATTR_SPARSE_MMA_MASK
	.align		4
.L_357:
        /*00c8*/ 	.byte	0x03, 0x50
        /*00ca*/ 	.short	0x0000


	//----- nvinfo : EIATTR_MAXREG_COUNT
	.align		4
        /*00cc*/ 	.byte	0x03, 0x1b
        /*00ce*/ 	.short	0x00ff


	//----- nvinfo : EIATTR_MERCURY_ISA_VERSION
	.align		4
        /*00d0*/ 	.byte	0x03, 0x5f
        /*00d2*/ 	.short	0x0101


	//----- nvinfo : EIATTR_COOP_GROUP_MASK_REGIDS
	.align		4
        /*00d4*/ 	.byte	0x04, 0x29
        /*00d6*/ 	.short	(.L_359 - .L_358)


	//   ....[0]....
.L_358:
        /*00d8*/ 	.word	0xffffffff


	//   ....[1]....
        /*00dc*/ 	.word	0xffffffff


	//   ....[2]....
        /*00e0*/ 	.word	0xffffffff


	//   ....[3]....
        /*00e4*/ 	.word	0xffffffff


	//   ....[4]....
        /*00e8*/ 	.word	0xffffffff


	//   ....[5]....
        /*00ec*/ 	.word	0xffffffff


	//   ....[6]....
        /*00f0*/ 	.word	0xffffffff


	//   ....[7]....
        /*00f4*/ 	.word	0xffffffff


	//   ....[8]....
        /*00f8*/ 	.word	0xffffffff


	//   ....[9]....
        /*00fc*/ 	.word	0xffffffff


	//   ....[10]....
        /*0100*/ 	.word	0xffffffff


	//   ....[11]....
        /*0104*/ 	.word	0xffffffff


	//   ....[12]....
        /*0108*/ 	.word	0xffffffff


	//   ....[13]....
        /*010c*/ 	.word	0xffffffff


	//   ....[14]....
        /*0110*/ 	.word	0xffffffff


	//   ....[15]....
        /*0114*/ 	.word	0xffffffff


	//   ....[16]....
        /*0118*/ 	.word	0xffffffff


	//   ....[17]....
        /*011c*/ 	.word	0xffffffff


	//   ....[18]....
        /*0120*/ 	.word	0xffffffff


	//   ....[19]....
        /*0124*/ 	.word	0xffffffff


	//   ....[20]....
        /*0128*/ 	.word	0xffffffff


	//   ....[21]....
        /*012c*/ 	.word	0xffffffff


	//   ....[22]....
        /*0130*/ 	.word	0xffffffff


	//   ....[23]....
        /*0134*/ 	.word	0xffffffff


	//   ....[24]....
        /*0138*/ 	.word	0xffffffff


	//   ....[25]....
        /*013c*/ 	.word	0xffffffff


	//   ....[26]....
        /*0140*/ 	.word	0xffffffff


	//   ....[27]....
        /*0144*/ 	.word	0xffffffff


	//   ....[28]....
        /*0148*/ 	.word	0xffffffff


	//   ....[29]....
        /*014c*/ 	.word	0xffffffff


	//   ....[30]....
        /*0150*/ 	.word	0xffffffff


	//   ....[31]....
        /*0154*/ 	.word	0xffffffff


	//   ....[32]....
        /*0158*/ 	.word	0xffffffff


	//   ....[33]....
        /*015c*/ 	.word	0xffffffff


	//   ....[34]....
        /*0160*/ 	.word	0xffffffff


	//   ....[35]....
        /*0164*/ 	.word	0xffffffff


	//   ....[36]....
        /*0168*/ 	.word	0xffffffff


	//   ....[37]....
        /*016c*/ 	.word	0xffffffff


	//   ....[38]....
        /*0170*/ 	.word	0xffffffff


	//   ....[39]....
        /*0174*/ 	.word	0xffffffff


	//   ....[40]....
        /*0178*/ 	.word	0xffffffff


	//   ....[41]....
        /*017c*/ 	.word	0xffffffff


	//   ....[42]....
        /*0180*/ 	.word	0xffffffff


	//   ....[43]....
        /*0184*/ 	.word	0xffffffff


	//   ....[44]....
        /*0188*/ 	.word	0xffffffff


	//   ....[45]....
        /*018c*/ 	.word	0xffffffff


	//   ....[46]....
        /*0190*/ 	.word	0xffffffff


	//   ....[47]....
        /*0194*/ 	.word	0xffffffff


	//   ....[48]....
        /*0198*/ 	.word	0xffffffff


	//   ....[49]....
        /*019c*/ 	.word	0xffffffff


	//   ....[50]....
        /*01a0*/ 	.word	0xffffffff


	//   ....[51]....
        /*01a4*/ 	.word	0xffffffff


	//   ....[52]....
        /*01a8*/ 	.word	0xffffffff


	//   ....[53]....
        /*01ac*/ 	.word	0xffffffff


	//   ....[54]....
        /*01b0*/ 	.word	0xffffffff


	//   ....[55]....
        /*01b4*/ 	.word	0xffffffff


	//   ....[56]....
        /*01b8*/ 	.word	0xffffffff


	//   ....[57]....
        /*01bc*/ 	.word	0xffffffff


	//   ....[58]....
        /*01c0*/ 	.word	0xffffffff


	//   ....[59]....
        /*01c4*/ 	.word	0xffffffff


	//   ....[60]....
        /*01c8*/ 	.word	0xffffffff


	//   ....[61]....
        /*01cc*/ 	.word	0xffffffff


	//   ....[62]....
        /*01d0*/ 	.word	0xffffffff


	//   ....[63]....
        /*01d4*/ 	.word	0xffffffff


	//   ....[64]....
        /*01d8*/ 	.word	0xffffffff


	//   ....[65]....
        /*01dc*/ 	.word	0xffffffff


	//   ....[66]....
        /*01e0*/ 	.word	0xffffffff


	//   ....[67]....
        /*01e4*/ 	.word	0xffffffff


	//   ....[68]....
        /*01e8*/ 	.word	0xffffffff


	//   ....[69]....
        /*01ec*/ 	.word	0xffffffff


	//   ....[70]....
        /*01f0*/ 	.word	0xffffffff


	//   ....[71]....
        /*01f4*/ 	.word	0xffffffff


	//   ....[72]....
        /*01f8*/ 	.word	0xffffffff


	//   ....[73]....
        /*01fc*/ 	.word	0xffffffff


	//   ....[74]....
        /*0200*/ 	.word	0xffffffff


	//----- nvinfo : EIATTR_COOP_GROUP_INSTR_OFFSETS
	.align		4
.L_359:
        /*0204*/ 	.byte	0x04, 0x28
        /*0206*/ 	.short	(.L_361 - .L_360)


	//   ....[0]....
.L_360:
        /*0208*/ 	.word	0x00000be0


	//   ....[1]....
        /*020c*/ 	.word	0x00000c20


	//   ....[2]....
        /*0210*/ 	.word	0x00000c40


	//   ....[3]....
        /*0214*/ 	.word	0x00000c70


	//   ....[4]....
        /*0218*/ 	.word	0x00000c90


	//   ....[5]....
        /*021c*/ 	.word	0x00000ca0


	//   ....[6]....
        /*0220*/ 	.word	0x00000cd0


	//   ....[7]....
        /*0224*/ 	.word	0x00000cf0


	//   ....[8]....
        /*0228*/ 	.word	0x00000d00


	//   ....[9]....
        /*022c*/ 	.word	0x00000d30


	//   ....[10]....
        /*0230*/ 	.word	0x00000d50


	//   ....[11]....
        /*0234*/ 	.word	0x00000d60


	//   ....[12]....
        /*0238*/ 	.word	0x00000d90


	//   ....[13]....
        /*023c*/ 	.word	0x00000db0


	//   ....[14]....
        /*0240*/ 	.word	0x00000dc0


	//   ....[15]....
        /*0244*/ 	.word	0x000013a0


	//   ....[16]....
        /*0248*/ 	.word	0x000013d0


	//   ....[17]....
        /*024c*/ 	.word	0x000013e0


	//   ....[18]....
        /*0250*/ 	.word	0x000013f0


	//   ....[19]....
        /*0254*/ 	.word	0x00001400


	//   ....[20]....
        /*0258*/ 	.word	0x00001410


	//   ....[21]....
        /*025c*/ 	.word	0x00001420


	//   ....[22]....
        /*0260*/ 	.word	0x00001440


	//   ....[23]....
        /*0264*/ 	.word	0x00001460


	//   ....[24]....
        /*0268*/ 	.word	0x00001490


	//   ....[25]....
        /*026c*/ 	.word	0x000014b0


	//   ....[26]....
        /*0270*/ 	.word	0x000014d0


	//   ....[27]....
        /*0274*/ 	.word	0x000014f0


	//   ....[28]....
        /*0278*/ 	.word	0x00001510


	//   ....[29]....
        /*027c*/ 	.word	0x00001530


	//   ....[30]....
        /*0280*/ 	.word	0x00001540


	//   ....[31]....
        /*0284*/ 	.word	0x00001560


	//   ....[32]....
        /*0288*/ 	.word	0x00001570


	//   ....[33]....
        /*028c*/ 	.word	0x00001590


	//   ....[34]....
        /*0290*/ 	.word	0x000015e0


	//   ....[35]....
        /*0294*/ 	.word	0x00001600


	//   ....[36]....
        /*0298*/ 	.word	0x00001620


	//   ....[37]....
        /*029c*/ 	.word	0x00001640


	//   ....[38]....
        /*02a0*/ 	.word	0x00001650


	//   ....[39]....
        /*02a4*/ 	.word	0x00001660


	//   ....[40]....
        /*02a8*/ 	.word	0x00001670


	//   ....[41]....
        /*02ac*/ 	.word	0x00001680


	//   ....[42]....
        /*02b0*/ 	.word	0x000016f0


	//   ....[43]....
        /*02b4*/ 	.word	0x00001710


	//   ....[44]....
        /*02b8*/ 	.word	0x00001730


	//   ....[45]....
        /*02bc*/ 	.word	0x00001750


	//   ....[46]....
        /*02c0*/ 	.word	0x00001760


	//   ....[47]....
        /*02c4*/ 	.word	0x00001770


	//   ....[48]....
        /*02c8*/ 	.word	0x00001780


	//   ....[49]....
        /*02cc*/ 	.word	0x00001790


	//   ....[50]....
        /*02d0*/ 	.word	0x000017b0


	//   ....[51]....
        /*02d4*/ 	.word	0x000017e0


	//   ....[52]....
        /*02d8*/ 	.word	0x00001810


	//   ....[53]....
        /*02dc*/ 	.word	0x00001830


	//   ....[54]....
        /*02e0*/ 	.word	0x00001850


	//   ....[55]....
        /*02e4*/ 	.word	0x00001870


	//   ....[56]....
        /*02e8*/ 	.word	0x00001890


	//   ....[57]....
        /*02ec*/ 	.word	0x000018a0


	//   ....[58]....
        /*02f0*/ 	.word	0x000018c0


	//   ....[59]....
        /*02f4*/ 	.word	0x000018e0


	//   ....[60]....
        /*02f8*/ 	.word	0x000029d0


	//   ....[61]....
        /*02fc*/ 	.word	0x00002a00


	//   ....[62]....
        /*0300*/ 	.word	0x00002a10


	//   ....[63]....
        /*0304*/ 	.word	0x00002a40


	//   ....[64]....
        /*0308*/ 	.word	0x00002a60


	//   ....[65]....
        /*030c*/ 	.word	0x00002a70


	//   ....[66]....
        /*0310*/ 	.word	0x00002aa0


	//   ....[67]....
        /*0314*/ 	.word	0x00002ac0


	//   ....[68]....
        /*0318*/ 	.word	0x00002ad0


	//   ....[69]....
        /*031c*/ 	.word	0x00002b00


	//   ....[70]....
        /*0320*/ 	.word	0x00002b20


	//   ....[71]....
        /*0324*/ 	.word	0x00002b30


	//   ....[72]....
        /*0328*/ 	.word	0x00002b60


	//   ....[73]....
        /*032c*/ 	.word	0x00002b80


	//   ....[74]....
        /*0330*/ 	.word	0x00002b90


	//----- nvinfo : EIATTR_VRC_CTA_INIT_COUNT
	.align		4
.L_361:
        /*0334*/ 	.byte	0x02, 0x4a
	.zero		1
	.zero		1


	//----- nvinfo : EIATTR_EXIT_INSTR_OFFSETS
	.align		4
        /*0338*/ 	.byte	0x04, 0x1c
        /*033a*/ 	.short	(.L_363 - .L_362)


	//   ....[0]....
.L_362:
        /*033c*/ 	.word	0x00000040


	//   ....[1]....
        /*0340*/ 	.word	0x00001bb0


	//   ....[2]....
        /*0344*/ 	.word	0x00001f40


	//   ....[3]....
        /*0348*/ 	.word	0x00002ed0


	//----- nvinfo : EIATTR_CRS_STACK_SIZE
	.align		4
.L_363:
        /*034c*/ 	.byte	0x04, 0x1e
        /*034e*/ 	.short	(.L_365 - .L_364)
.L_364:
        /*0350*/ 	.word	0x00000000


	//----- nvinfo : EIATTR_CBANK_PARAM_SIZE
	.align		4
.L_365:
        /*0354*/ 	.byte	0x03, 0x19
        /*0356*/ 	.short	0x0050


	//----- nvinfo : EIATTR_PARAM_CBANK
	.align		4
        /*0358*/ 	.byte	0x04, 0x0a
        /*035a*/ 	.short	(.L_367 - .L_366)
	.align		4
.L_366:
        /*035c*/ 	.word	index@(.nv.constant0._Z22ant16_oc_backleft_kerniiiiPKfS0_S0_S0_S0_S0_PfS1_)
        /*0360*/ 	.short	0x0380
        /*0362*/ 	.short	0x0050


	//----- nvinfo : EIATTR_SW_WAR
	.align		4
.L_367:
        /*0364*/ 	.byte	0x04, 0x36
        /*0366*/ 	.short	(.L_369 - .L_368)
.L_368:
        /*0368*/ 	.word	0x00000008
.L_369:


//--------------------- .nv.info._Z22ant16_oc_backward_kerniiiiiiiPKfS0_S0_S0_S0_S0_PfS1_ --------------------------
	.section	.nv.info._Z22ant16_oc_backward_kerniiiiiiiPKfS0_S0_S0_S0_S0_PfS1_,"",@"SHT_CUDA_INFO"
	.sectionflags	@""
	.align	4


	//----- nvinfo : EIATTR_CUDA_API_VERSION
	.align		4
        /*0000*/ 	.byte	0x04, 0x37
        /*0002*/ 	.short	(.L_371 - .L_370)
.L_370:
        /*0004*/ 	.word	0x00000082


	//----- nvinfo : EIATTR_KPARAM_INFO
	.align		4
.L_371:
        /*0008*/ 	.byte	0x04, 0x17
        /*000a*/ 	.short	(.L_373 - .L_372)
.L_372:
        /*000c*/ 	.word	0x00000000
        /*0010*/ 	.short	0x000e
        /*0012*/ 	.short	0x0058
        /*0014*/ 	.byte	0x00, 0xf5, 0x21, 0x00


	//----- nvinfo : EIATTR_KPARAM_INFO
	.align		4
.L_373:
        /*0018*/ 	.byte	0x04, 0x17
        /*001a*/ 	.short	(.L_375 - .L_374)
.L_374:
        /*001c*/ 	.word	0x00000000
        /*0020*/ 	.short	0x000d
        /*0022*/ 	.short	0x0050
        /*0024*/ 	.byte	0x00, 0xf5, 0x21, 0x00


	//----- nvinfo : EIATTR_KPARAM_INFO
	.align		4
.L_375:
        /*0028*/ 	.byte	0x04, 0x17
        /*002a*/ 	.short	(.L_377 - .L_376)
.L_376:
        /*002c*/ 	.word	0x00000000
        /*0030*/ 	.short	0x000c
        /*0032*/ 	.short	0x0048
        /*0034*/ 	.byte	0x00, 0xf5, 0x21, 0x00


	//----- nvinfo : EIATTR_KPARAM_INFO
	.align		4
.L_377:
        /*0038*/ 	.byte	0x04, 0x17
        /*003a*/ 	.short	(.L_379 - .L_378)
.L_378:
        /*003c*/ 	.word	0x00000000
        /*0040*/ 	.short	0x000b
        /*0042*/ 	.short	0x0040
        /*0044*/ 	.byte	0x00, 0xf5, 0x21, 0x00


	//----- nvinfo : EIATTR_KPARAM_INFO
	.align		4
.L_379:
        /*0048*/ 	.byte	0x04, 0x17
        /*004a*/ 	.short	(.L_381 - .L_380)
.L_380:
        /*004c*/ 	.word	0x00000000
        /*0050*/ 	.short	0x000a
        /*0052*/ 	.short	0x0038
        /*0054*/ 	.byte	0x00, 0xf5, 0x21, 0x00


	//----- nvinfo : EIATTR_KPARAM_INFO
	.align		4
.L_381:
        /*0058*/ 	.byte	0x04, 0x17
        /*005a*/ 	.short	(.L_383 - .L_382)
.L_382:
        /*005c*/ 	.word	0x00000000
        /*0060*/ 	.short	0x0009
        /*0062*/ 	.short	0x0030
        /*0064*/ 	.byte	0x00, 0xf5, 0x21, 0x00


	//----- nvinfo : EIATTR_KPARAM_INFO
	.align		4
.L_383:
        /*0068*/ 	.byte	0x04, 0x17
        /*006a*/ 	.short	(.L_385 - .L_384)
.L_384:
        /*006c*/ 	.word	0x00000000
        /*0070*/ 	.short	0x0008
        /*0072*/ 	.short	0x0028
        /*0074*/ 	.byte	0x00, 0xf5, 0x21, 0x00


	//----- nvinfo : EIATTR_KPARAM_INFO
	.align		4
.L_385:
        /*0078*/ 	.byte	0x04, 0x17
        /*007a*/ 	.short	(.L_387 - .L_386)
.L_386:
        /*007c*/ 	.word	0x00000000
        /*0080*/ 	.short	0x0007
        /*0082*/ 	.short	0x0020
        /*0084*/ 	.byte	0x00, 0xf5, 0x21, 0x00


	//----- nvinfo : EIATTR_KPARAM_INFO
	.align		4
.L_387:
        /*0088*/ 	.byte	0x04, 0x17
        /*008a*/ 	.short	(.L_389 - .L_388)
.L_388:
        /*008c*/ 	.word	0x00000000
        /*0090*/ 	.short	0x0006
        /*0092*/ 	.short	0x0018
        /*0094*/ 	.byte	0x00, 0xf0, 0x11, 0x00


	//----- nvinfo : EIATTR_KPARAM_INFO
	.align		4
.L_389:
        /*0098*/ 	.byte	0x04, 0x17
        /*009a*/ 	.short	(.L_391 - .L_390)
.L_390:
        /*009c*/ 	.word	0x00000000
        /*00a0*/ 	.short	0x0005
        /*00a2*/ 	.short	0x0014
        /*00a4*/ 	.byte	0x00, 0xf0, 0x11, 0x00


	//----- nvinfo : EIATTR_KPARAM_INFO
	.align		4
.L_391:
        /*00a8*/ 	.byte	0x04, 0x17
        /*00aa*/ 	.short	(.L_393 - .L_392)
.L_392:
        /*00ac*/ 	.word	0x00000000
        /*00b0*/ 	.short	0x0004
        /*00b2*/ 	.short	0x0010
        /*00b4*/ 	.byte	0x00, 0xf0, 0x11, 0x00


	//----- nvinfo : EIATTR_KPARAM_INFO
	.align		4
.L_393:
        /*00b8*/ 	.byte	0x04, 0x17
        /*00ba*/ 	.short	(.L_395 - .L_394)
.L_394:
        /*00bc*/ 	.word	0x00000000
        /*00c0*/ 	.short	0x0003
        /*00c2*/ 	.short	0x000c
        /*00c4*/ 	.byte	0x00, 0xf0, 0x11, 0x00


	//----- nvinfo : EIATTR_KPARAM_INFO
	.align		4
.L_395:
        /*00c8*/ 	.byte	0x04, 0x17
        /*00ca*/ 	.short	(.L_397 - .L_396)
.L_396:
        /*00cc*/ 	.word	0x00000000
        /*00d0*/ 	.short	0x0002
        /*00d2*/ 	.short	0x0008
        /*00d4*/ 	.byte	0x00, 0xf0, 0x11, 0x00


	//----- nvinfo : EIATTR_KPARAM_INFO
	.align		4
.L_397:
        /*00d8*/ 	.byte	0x04, 0x17
        /*00da*/ 	.short	(.L_399 - .L_398)
.L_398:
        /*00dc*/ 	.word	0x00000000
        /*00e0*/ 	.short	0x0001
        /*00e2*/ 	.short	0x0004
        /*00e4*/ 	.byte	0x00, 0xf0, 0x11, 0x00


	//----- nvinfo : EIATTR_KPARAM_INFO
	.align		4
.L_399:
        /*00e8*/ 	.byte	0x04, 0x17
        /*00ea*/ 	.short	(.L_401 - .L_400)
.L_400:
        /*00ec*/ 	.word	0x00000000
        /*00f0*/ 	.short	0x0000
        /*00f2*/ 	.short	0x0000
        /*00f4*/ 	.byte	0x00, 0xf0, 0x11, 0x00


	//----- nvinfo : EIATTR_SPARSE_MMA_MASK
	.align		4
.L_401:
        /*00f8*/ 	.byte	0x03, 0x50
        /*00fa*/ 	.short	0x0000


	//----- nvinfo : EIATTR_MAXREG_COUNT
	.align		4
        /*00fc*/ 	.byte	0x03, 0x1b
        /*00fe*/ 	.short	0x00ff


	//----- nvinfo : EIATTR_NUM_BARRIERS
	.align		4
        /*0100*/ 	.byte	0x02, 0x4c
        /*0102*/ 	.byte	0x01
	.zero		1


	//----- nvinfo : EIATTR_MERCURY_ISA_VERSION
	.align		4
        /*0104*/ 	.byte	0x03, 0x5f
        /*0106*/ 	.short	0x0101


	//----- nvinfo : EIATTR_COOP_GROUP_MASK_REGIDS
	.align		4
        /*0108*/ 	.byte	0x04, 0x29
        /*010a*/ 	.short	(.L_403 - .L_402)


	//   ....[0]....
.L_402:
        /*010c*/ 	.word	0xffffffff


	//   ....[1]....
        /*0110*/ 	.word	0xffffffff


	//   ....[2]....
        /*0114*/ 	.word	0xffffffff


	//   ....[3]....
        /*0118*/ 	.word	0xffffffff


	//   ....[4]....
        /*011c*/ 	.word	0xffffffff


	//   ....[5]....
        /*0120*/ 	.word	0xffffffff


	//   ....[6]....
        /*0124*/ 	.word	0xffffffff


	//   ....[7]....
        /*0128*/ 	.word	0xffffffff


	//   ....[8]....
        /*012c*/ 	.word	0xffffffff


	//   ....[9]....
        /*0130*/ 	.word	0xffffffff


	//   ....[10]....
        /*0134*/ 	.word	0xffffffff


	//   ....[11]....
        /*0138*/ 	.word	0xffffffff


	//   ....[12]....
        /*013c*/ 	.word	0xffffffff


	//   ....[13]....
        /*0140*/ 	.word	0xffffffff


	//   ....[14]....
        /*0144*/ 	.word	0xffffffff


	//   ....[15]....
        /*0148*/ 	.word	0xffffffff


	//   ....[16]....
        /*014c*/ 	.word	0xffffffff


	//   ....[17]....
        /*0150*/ 	.word	0xffffffff


	//   ....[18]....
        /*0154*/ 	.word	0xffffffff


	//   ....[19]....
        /*0158*/ 	.word	0xffffffff


	//   ....[20]....
        /*015c*/ 	.word	0xffffffff


	//   ....[21]....
        /*0160*/ 	.word	0xffffffff


	//   ....[22]....
        /*0164*/ 	.word	0xffffffff


	//   ....[23]....
        /*0168*/ 	.word	0xffffffff


	//   ....[24]....
        /*016c*/ 	.word	0xffffffff


	//   ....[25]....
        /*0170*/ 	.word	0xffffffff


	//   ....[26]....
        /*0174*/ 	.word	0xffffffff


	//   ....[27]....
        /*0178*/ 	.word	0xffffffff


	//   ....[28]....
        /*017c*/ 	.word	0xffffffff


	//   ....[29]....
        /*0180*/ 	.word	0xffffffff


	//   ....[30]....
        /*0184*/ 	.word	0x05000004


	//   ....[31]....
        /*0188*/ 	.word	0x05000004


	//   ....[32]....
        /*018c*/ 	.word	0x05000004


	//   ....[33]....
        /*0190*/ 	.word	0x05000004


	//   ....[34]....
        /*0194*/ 	.word	0x05000004


	//   ....[35]....
        /*0198*/ 	.word	0x05000004


	//   ....[36]....
        /*019c*/ 	.word	0x05000004


	//   ....[37]....
        /*01a0*/ 	.word	0x05000004


	//   ....[38]....
        /*01a4*/ 	.word	0x05000004


	//   ....[39]....
        /*01a8*/ 	.word	0x05000004


	//   ....[40]....
        /*01ac*/ 	.word	0x05000004


	//   ....[41]....
        /*01b0*/ 	.word	0x05000004


	//   ....[42]....
        /*01b4*/ 	.word	0x05000004


	//   ....[43]....
        /*01b8*/ 	.word	0x05000004


	//   ....[44]....
        /*01bc*/ 	.word	0x05000004


	//   ....[45]....
        /*01c0*/ 	.word	0x05000004


	//   ....[46]....
        /*01c4*/ 	.word	0x05000004


	//   ....[47]....
        /*01c8*/ 	.word	0x05000004


	//   ....[48]....
        /*01cc*/ 	.word	0x05000004


	//   ....[49]....
        /*01d0*/ 	.word	0x05000004


	//   ....[50]....
        /*01d4*/ 	.word	0x05000004


	//   ....[51]....
        /*01d8*/ 	.word	0x05000004


	//   ....[52]....
        /*01dc*/ 	.word	0x05000004


	//   ....[53]....
        /*01e0*/ 	.word	0x05000004


	//   ....[54]....
        /*01e4*/ 	.word	0x05000004


	//   ....[55]....
        /*01e8*/ 	.word	0x05000004


	//   ....[56]....
        /*01ec*/ 	.word	0x05000004


	//   ....[57]....
        /*01f0*/ 	.word	0x05000004


	//   ....[58]....
        /*01f4*/ 	.word	0x05000004


	//   ....[59]....
        /*01f8*/ 	.word	0x05000004


	//----- nvinfo : EIATTR_COOP_GROUP_INSTR_OFFSETS
	.align		4
.L_403:
        /*01fc*/ 	.byte	0x04, 0x28
        /*01fe*/ 	.short	(.L_405 - .L_404)


	//   ....[0]....
.L_404:
        /*0200*/ 	.word	0x00000b70


	//   ....[1]....
        /*0204*/ 	.word	0x00000b80


	//   ....[2]....
        /*0208*/ 	.word	0x00000b90


	//   ....[3]....
        /*020c*/ 	.word	0x00000bc0


	//   ....[4]....
        /*0210*/ 	.word	0x00000be0


	//   ....[5]....
        /*0214*/ 	.word	0x00000bf0


	//   ....[6]....
        /*0218*/ 	.word	0x00000c20


	//   ....[7]....
        /*021c*/ 	.word	0x00000c40


	//   ....[8]....
        /*0220*/ 	.word	0x00000c50


	//   ....[9]....
        /*0224*/ 	.word	0x00000c80


	//   ....[10]....
        /*0228*/ 	.word	0x00000ca0


	//   ....[11]....
        /*022c*/ 	.word	0x00000cb0


	//   ....[12]....
        /*0230*/ 	.word	0x00000ce0


	//   ....[13]....
        /*0234*/ 	.word	0x00000d00


	//   ....[14]....
        /*0238*/ 	.word	0x00000d10


	//   ....[15]....
        /*023c*/ 	.word	0x00000f90


	//   ....[16]....
        /*0240*/ 	.word	0x00000fa0


	//   ....[17]....
        /*0244*/ 	.word	0x00000fb0


	//   ....[18]....
        /*0248*/ 	.word	0x00000fe0


	//   ....[19]....
        /*024c*/ 	.word	0x00001000


	//   ....[20]....
        /*0250*/ 	.word	0x00001010


	//   ....[21]....
        /*0254*/ 	.word	0x00001040


	//   ....[22]....
        /*0258*/ 	.word	0x00001060


	//   ....[23]....
        /*025c*/ 	.word	0x00001070


	//   ....[24]....
        /*0260*/ 	.word	0x000010a0


	//   ....[25]....
        /*0264*/ 	.word	0x000010c0


	//   ....[26]....
        /*0268*/ 	.word	0x000010d0


	//   ....[27]....
        /*026c*/ 	.word	0x00001100


	//   ....[28]....
        /*0270*/ 	.word	0x00001120


	//   ....[29]....
        /*0274*/ 	.word	0x00001130


	//   ....[30]....
        /*0278*/ 	.word	0x00001510


	//   ....[31]....
        /*027c*/ 	.word	0x000015a0


	//   ....[32]....
        /*0280*/ 	.word	0x00001600


	//   ....[33]....
        /*0284*/ 	.word	0x00001670


	//   ....[34]....
        /*0288*/ 	.word	0x000016d0


	//   ....[35]....
        /*028c*/ 	.word	0x00001730


	//   ....[36]....
        /*0290*/ 	.word	0x000017a0


	//   ....[37]....
        /*0294*/ 	.word	0x00001800


	//   ....[38]....
        /*0298*/ 	.word	0x00001860


	//   ....[39]....
        /*029c*/ 	.word	0x000018d0


	//   ....[40]....
        /*02a0*/ 	.word	0x00001930


	//   ....[41]....
        /*02a4*/ 	.word	0x00001990


	//   ....[42]....
        /*02a8*/ 	.word	0x00001a00


	//   ....[43]....
        /*02ac*/ 	.word	0x00001a60


	//   ....[44]....
        /*02b0*/ 	.word	0x00001ac0


	//   ....[45]....
        /*02b4*/ 	.word	0x00001b60


	//   ....[46]....
        /*02b8*/ 	.word	0x00001bf0


	//   ....[47]....
        /*02bc*/ 	.word	0x00001c50


	//   ....[48]....
        /*02c0*/ 	.word	0x00001cc0


	//   ....[49]....
        /*02c4*/ 	.word	0x00001d20


	//   ....[50]....
        /*02c8*/ 	.word	0x00001d80


	//   ....[51]....
        /*02cc*/ 	.word	0x00001df0


	//   ....[52]....
        /*02d0*/ 	.word	0x00001e50


	//   ....[53]....
        /*02d4*/ 	.word	0x00001eb0


	//   ....[54]....
        /*02d8*/ 	.word	0x00001f20


	//   ....[55]....
        /*02dc*/ 	.word	0x00001f80


	//   ....[56]....
        /*02e0*/ 	.word	0x00001fe0


	//   ....[57]....
        /*02e4*/ 	.word	0x00002050


	//   ....[58]....
        /*02e8*/ 	.word	0x000020b0


	//   ....[59]....
        /*02ec*/ 	.word	0x00002110


	//----- nvinfo : EIATTR_VRC_CTA_INIT_COUNT
	.align		4
.L_405:
        /*02f0*/ 	.byte	0x02, 0x4a
	.zero		1
	.zero		1


	//----- nvinfo : EIATTR_EXIT_INSTR_OFFSETS
	.align		4
        /*02f4*/ 	.byte	0x04, 0x1c
        /*02f6*/ 	.short	(.L_407 - .L_406)


	//   ....[0]....
.L_406:
        /*02f8*/ 	.word	0x00000040


	//   ....[1]....
        /*02fc*/ 	.word	0x000014a0


	//----- nvinfo : EIATTR_CRS_STACK_SIZE
	.align		4
.L_407:
        /*0300*/ 	.byte	0x04, 0x1e
        /*0302*/ 	.short	(.L_409 - .L_408)
.L_408:
        /*0304*/ 	.word	0x00000000


	//----- nvinfo : EIATTR_CBANK_PARAM_SIZE
	.align		4
.L_409:
        /*0308*/ 	.byte	0x03, 0x19
        /*030a*/ 	.short	0x0060


	//----- nvinfo : EIATTR_PARAM_CBANK
	.align		4
        /*030c*/ 	.byte	0x04, 0x0a
        /*030e*/ 	.short	(.L_411 - .L_410)
	.align		4
.L_410:
        /*0310*/ 	.word	index@(.nv.constant0._Z22ant16_oc_backward_kerniiiiiiiPKfS0_S0_S0_S0_S0_PfS1_)
        /*0314*/ 	.short	0x0380
        /*0316*/ 	.short	0x0060


	//----- nvinfo : EIATTR_SW_WAR
	.align		4
.L_411:
        /*0318*/ 	.byte	0x04, 0x36
        /*031a*/ 	.short	(.L_413 - .L_412)
.L_412:
        /*031c*/ 	.word	0x00000008
.L_413:


//--------------------- .nv.info._Z13ant16_oc_kerniiiiiPKfS0_S0_S0_S0_S0_PfS1_ --------------------------
	.section	.nv.info._Z13ant16_oc_kerniiiiiPKfS0_S0_S0_S0_S0_PfS1_,"",@"SHT_CUDA_INFO"
	.sectionflags	@""
	.align	4


	//----- nvinfo : EIATTR_CUDA_API_VERSION
	.align		4
        /*0000*/ 	.byte	0x04, 0x37
        /*0002*/ 	.short	(.L_415 - .L_414)
.L_414:
        /*0004*/ 	.word	0x00000082


	//----- nvinfo : EIATTR_KPARAM_INFO
	.align		4
.L_415:
        /*0008*/ 	.byte	0x04, 0x17
        /*000a*/ 	.short	(.L_417 - .L_416)
.L_416:
        /*000c*/ 	.word	0x00000000
        /*0010*/ 	.short	0x000c
        /*0012*/ 	.short	0x0050
        /*0014*/ 	.byte	0x00, 0xf5, 0x21, 0x00


	//----- nvinfo : EIATTR_KPARAM_INFO
	.align		4
.L_417:
        /*0018*/ 	.byte	0x04, 0x17
        /*001a*/ 	.short	(.L_419 - .L_418)
.L_418:
        /*001c*/ 	.word	0x00000000
        /*0020*/ 	.short	0x000b
        /*0022*/ 	.short	0x0048
        /*0024*/ 	.byte	0x00, 0xf5, 0x21, 0x00


	//----- nvinfo : EIATTR_KPARAM_INFO
	.align		4
.L_419:
        /*0028*/ 	.byte	0x04, 0x17
        /*002a*/ 	.short	(.L_421 - .L_420)
.L_420:
        /*002c*/ 	.word	0x00000000
        /*0030*/ 	.short	0x000a
        /*0032*/ 	.short	0x0040
        /*0034*/ 	.byte	0x00, 0xf5, 0x21, 0x00


	//----- nvinfo : EIATTR_KPARAM_INFO
	.align		4
.L_421:
        /*0038*/ 	.byte	0x04, 0x17
        /*003a*/ 	.short	(.L_423 - .L_422)
.L_422:
        /*003c*/ 	.word	0x00000000
        /*0040*/ 	.short	0x0009
        /*0042*/ 	.short	0x0038
        /*0044*/ 	.byte	0x00, 0xf5, 0x21, 0x00


	//----- nvinfo : EIATTR_KPARAM_INFO
	.align		4
.L_423:
        /*0048*/ 	.byte	0x04, 0x17
        /*004a*/ 	.short	(.L_425 - .L_424)
.L_424:
        /*004c*/ 	.word	0x00000000
        /*0050*/ 	.short	0x0008
        /*0052*/ 	.short	0x0030
        /*0054*/ 	.byte	0x00, 0xf5, 0x21, 0x00


	//----- nvinfo : EIATTR_KPARAM_INFO
	.align		4
.L_425:
        /*0058*/ 	.byte	0x04, 0x17
        /*005a*/ 	.short	(.L_427 - .L_426)
.L_426:
        /*005c*/ 	.word	0x00000000
        /*0060*/ 	.short	0x0007
        /*0062*/ 	.short	0x0028
        /*0064*/ 	.byte	0x00, 0xf5, 0x21, 0x00


	//----- nvinfo : EIATTR_KPARAM_INFO
	.align		4
.L_427:
        /*0068*/ 	.byte	0x04, 0x17
        /*006a*/ 	.short	(.L_429 - .L_428)
.L_428:
        /*006c*/ 	.word	0x00000000
        /*0070*/ 	.short	0x0006
        /*0072*/ 	.short	0x0020
        /*0074*/ 	.byte	0x00, 0xf5, 0x21, 0x00


	//----- nvinfo : EIATTR_KPARAM_INFO
	.align		4
.L_429:
        /*0078*/ 	.byte	0x04, 0x17
        /*007a*/ 	.short	(.L_431 - .L_430)
.L_430:
        /*007c*/ 	.word	0x00000000
        /*0080*/ 	.short	0x0005
        /*0082*/ 	.short	0x0018
        /*0084*/ 	.byte	0x00, 0xf5, 0x21, 0x00


	//----- nvinfo : EIATTR_KPARAM_INFO
	.align		4
.L_431:
        /*0088*/ 	.byte	0x04, 0x17
        /*008a*/ 	.short	(.L_433 - .L_432)
.L_432:
        /*008c*/ 	.word	0x00000000
        /*0090*/ 	.short	0x0004
        /*0092*/ 	.short	0x0010
        /*0094*/ 	.byte	0x00, 0xf0, 0x11, 0x00


	//----- nvinfo : EIATTR_KPARAM_INFO
	.align		4
.L_433:
        /*0098*/ 	.byte	0x04, 0x17
        /*009a*/ 	.short	(.L_435 - .L_434)
.L_434:
        /*009c*/ 	.word	0x00000000
        /*00a0*/ 	.short	0x0003
        /*00a2*/ 	.short	0x000c
        /*00a4*/ 	.byte	0x00, 0xf0, 0x11, 0x00


	//----- nvinfo : EIATTR_KPARAM_INFO
	.align		4
.L_435:
        /*00a8*/ 	.byte	0x04, 0x17
        /*00aa*/ 	.short	(.L_437 - .L_436)
.L_436:
        /*00ac*/ 	.word	0x00000000
        /*00b0*/ 	.short	0x0002
        /*00b2*/ 	.short	0x0008
        /*00b4*/ 	.byte	0x00, 0xf0, 0x11, 0x00


	//----- nvinfo : EIATTR_KPARAM_INFO
	.align		4
.L_437:
        /*00b8*/ 	.byte	0x04, 0x17
        /*00ba*/ 	.short	(.L_439 - .L_438)
.L_438:
        /*00bc*/ 	.word	0x00000000
        /*00c0*/ 	.short	0x0001
        /*00c2*/ 	.short	0x0004
        /*00c4*/ 	.byte	0x00, 0xf0, 0x11, 0x00


	//----- nvinfo : EIATTR_KPARAM_INFO
	.align		4
.L_439:
        /*00c8*/ 	.byte	0x04, 0x17
        /*00ca*/ 	.short	(.L_441 - .L_440)
.L_440:
        /*00cc*/ 	.word	0x00000000
        /*00d0*/ 	.short	0x0000
        /*00d2*/ 	.short	0x0000
        /*00d4*/ 	.byte	0x00, 0xf0, 0x11, 0x00


	//----- nvinfo : EIATTR_SPARSE_MMA_MASK
	.align		4
.L_441:
        /*00d8*/ 	.byte	0x03, 0x50
        /*00da*/ 	.short	0x0000


	//----- nvinfo : EIATTR_MAXREG_COUNT
	.align		4
        /*00dc*/ 	.byte	0x03, 0x1b
        /*00de*/ 	.short	0x00ff


	//----- nvinfo : EIATTR_NUM_BARRIERS
	.align		4
        /*00e0*/ 	.byte	0x02, 0x4c
        /*00e2*/ 	.byte	0x01
	.zero		1


	//----- nvinfo : EIATTR_MERCURY_ISA_VERSION
	.align		4
        /*00e4*/ 	.byte	0x03, 0x5f
        /*00e6*/ 	.short	0x0101


	//----- nvinfo : EIATTR_COOP_GROUP_MASK_REGIDS
	.align		4
        /*00e8*/ 	.byte	0x04, 0x29
        /*00ea*/ 	.short	(.L_443 - .L_442)


	//   ....[0]....
.L_442:
        /*00ec*/ 	.word	0xffffffff


	//   ....[1]....
        /*00f0*/ 	.word	0xffffffff


	//   ....[2]....
        /*00f4*/ 	.word	0xffffffff


	//   ....[3]....
        /*00f8*/ 	.word	0xffffffff


	//   ....[4]....
        /*00fc*/ 	.word	0xffffffff


	//   ....[5]....
        /*0100*/ 	.word	0xffffffff


	//   ....[6]....
        /*0104*/ 	.word	0xffffffff


	//   ....[7]....
        /*0108*/ 	.word	0xffffffff


	//   ....[8]....
        /*010c*/ 	.word	0xffffffff


	//   ....[9]....
        /*0110*/ 	.word	0xffffffff


	//   ....[10]....
        /*0114*/ 	.word	0xffffffff


	//   ....[11]....
        /*0118*/ 	.word	0xffffffff


	//   ....[12]....
        /*011c*/ 	.word	0xffffffff


	//   ....[13]....
        /*0120*/ 	.word	0xffffffff


	//   ....[14]....
        /*0124*/ 	.word	0xffffffff


	//   ....[15]....
        /*0128*/ 	.word	0xffffffff


	//   ....[16]....
        /*012c*/ 	.word	0xffffffff


	//   ....[17]....
        /*0130*/ 	.word	0xffffffff


	//   ....[18]....
        /*0134*/ 	.word	0xffffffff


	//   ....[19]....
        /*0138*/ 	.word	0xffffffff


	//   ....[20]....
        /*013c*/ 	.word	0xffffffff


	//   ....[21]....
        /*0140*/ 	.word	0xffffffff


	//   ....[22]....
        /*0144*/ 	.word	0xffffffff


	//   ....[23]....
        /*0148*/ 	.word	0xffffffff


	//   ....[24]....
        /*014c*/ 	.word	0xffffffff


	//   ....[25]....
        /*0150*/ 	.word	0xffffffff


	//   ....[26]....
        /*0154*/ 	.word	0xffffffff


	//   ....[27]....
        /*0158*/ 	.word	0xffffffff


	//   ....[28]....
        /*015c*/ 	.word	0xffffffff


	//   ....[29]....
        /*0160*/ 	.word	0xffffffff


	//   ....[30]....
        /*0164*/ 	.word	0xffffffff


	//   ....[31]....
        /*0168*/ 	.word	0xffffffff


	//   ....[32]....
        /*016c*/ 	.word	0xffffffff


	//   ....[33]....
        /*0170*/ 	.word	0xffffffff


	//   ....[34]....
        /*0174*/ 	.word	0xffffffff


	//   ....[35]....
        /*0178*/ 	.word	0xffffffff


	//   ....[36]....
        /*017c*/ 	.word	0xffffffff


	//   ....[37]....
        /*0180*/ 	.word	0xffffffff


	//   ....[38]....
        /*0184*/ 	.word	0xffffffff


	//   ....[39]....
        /*0188*/ 	.word	0xffffffff


	//   ....[40]....
        /*018c*/ 	.word	0xffffffff


	//   ....[41]....
        /*0190*/ 	.word	0xffffffff


	//   ....[42]....
        /*0194*/ 	.word	0xffffffff


	//   ....[43]....
        /*0198*/ 	.word	0xffffffff


	//   ....[44]....
        /*019c*/ 	.word	0xffffffff


	//   ....[45]....
        /*01a0*/ 	.word	0xffffffff


	//   ....[46]....
        /*01a4*/ 	.word	0xffffffff


	//   ....[47]....
        /*01a8*/ 	.word	0xffffffff


	//   ....[48]....
        /*01ac*/ 	.word	0xffffffff


	//   ....[49]....
        /*01b0*/ 	.word	0xffffffff


	//   ....[50]....
        /*01b4*/ 	.word	0xffffffff


	//   ....[51]....
        /*01b8*/ 	.word	0xffffffff


	//   ....[52]....
        /*01bc*/ 	.word	0xffffffff


	//   ....[53]....
        /*01c0*/ 	.word	0xffffffff


	//   ....[54]....
        /*01c4*/ 	.word	0xffffffff


	//   ....[55]....
        /*01c8*/ 	.word	0xffffffff


	//   ....[56]....
        /*01cc*/ 	.word	0xffffffff


	//   ....[57]....
        /*01d0*/ 	.word	0xffffffff


	//   ....[58]....
        /*01d4*/ 	.word	0xffffffff


	//   ....[59]....
        /*01d8*/ 	.word	0xffffffff


	//   ....[60]....
        /*01dc*/ 	.word	0x05000017


	//   ....[61]....
        /*01e0*/ 	.word	0x05000017


	//   ....[62]....
        /*01e4*/ 	.word	0x05000017


	//   ....[63]....
        /*01e8*/ 	.word	0x05000017


	//   ....[64]....
        /*01ec*/ 	.word	0x05000017


	//   ....[65]....
        /*01f0*/ 	.word	0x05000017


	//   ....[66]....
        /*01f4*/ 	.word	0x05000017


	//   ....[67]....
        /*01f8*/ 	.word	0x05000017


	//   ....[68]....
        /*01fc*/ 	.word	0x05000017


	//   ....[69]....
        /*0200*/ 	.word	0x05000017


	//   ....[70]....
        /*0204*/ 	.word	0x05000017


	//   ....[71]....
        /*0208*/ 	.word	0x05000017


	//   ....[72]....
        /*020c*/ 	.word	0x05000017


	//   ....[73]....
        /*0210*/ 	.word	0x05000017


	//   ....[74]....
        /*0214*/ 	.word	0x05000017


	//   ....[75]....
        /*0218*/ 	.word	0x05000017


	//   ....[76]....
        /*021c*/ 	.word	0x05000017


	//   ....[77]....
        /*0220*/ 	.word	0x05000017


	//   ....[78]....
        /*0224*/ 	.word	0x05000017


	//   ....[79]....
        /*0228*/ 	.word	0x05000017


	//   ....[80]....
        /*022c*/ 	.word	0x05000017


	//   ....[81]....
        /*0230*/ 	.word	0x05000017


	//   ....[82]....
        /*0234*/ 	.word	0x05000017


	//   ....[83]....
        /*0238*/ 	.word	0x05000017


	//   ....[84]....
        /*023c*/ 	.word	0x05000017


	//   ....[85]....
        /*0240*/ 	.word	0x05000017


	//   ....[86]....
        /*0244*/ 	.word	0x05000017


	//   ....[87]....
        /*0248*/ 	.word	0x05000017


	//   ....[88]....
        /*024c*/ 	.word	0x05000017


	//   ....[89]....
        /*0250*/ 	.word	0x05000017


	//   ....[90]....
        /*0254*/ 	.word	0x05000017


	//   ....[91]....
        /*0258*/ 	.word	0x05000017


	//   ....[92]....
        /*025c*/ 	.word	0x05000017


	//   ....[93]....
        /*0260*/ 	.word	0x05000017


	//   ....[94]....
        /*0264*/ 	.word	0x05000017


	//   ....[95]....
        /*0268*/ 	.word	0x05000017


	//   ....[96]....
        /*026c*/ 	.word	0x05000017


	//   ....[97]....
        /*0270*/ 	.word	0x05000017


	//   ....[98]....
        /*0274*/ 	.word	0x05000017


	//   ....[99]....
        /*0278*/ 	.word	0x05000017


	//   ....[100]....
        /*027c*/ 	.word	0x05000017


	//   ....[101]....
        /*0280*/ 	.word	0x05000017


	//   ....[102]....
        /*0284*/ 	.word	0x05000017


	//   ....[103]....
        /*0288*/ 	.word	0x05000017


	//   ....[104]....
        /*028c*/ 	.word	0x05000017


	//   ....[105]....
        /*0290*/ 	.word	0x05000017


	//   ....[106]....
        /*0294*/ 	.word	0x05000017


	//   ....[107]....
        /*0298*/ 	.word	0x05000017


	//   ....[108]....
        /*029c*/ 	.word	0x05000017


	//   ....[109]....
        /*02a0*/ 	.word	0x05000017


	//   ....[110]....
        /*02a4*/ 	.word	0x05000017


	//   ....[111]....
        /*02a8*/ 	.word	0x05000017


	//   ....[112]....
        /*02ac*/ 	.word	0x05000017


	//   ....[113]....
        /*02b0*/ 	.word	0x05000017


	//   ....[114]....
        /*02b4*/ 	.word	0x05000017


	//   ....[115]....
        /*02b8*/ 	.word	0x05000017


	//   ....[116]....
        /*02bc*/ 	.word	0x05000017


	//   ....[117]....
        /*02c0*/ 	.word	0x05000017


	//   ....[118]....
        /*02c4*/ 	.word	0x05000017


	//   ....[119]....
        /*02c8*/ 	.word	0x05000017


	//----- nvinfo : EIATTR_COOP_GROUP_INSTR_OFFSETS
	.align		4
.L_443:
        /*02cc*/ 	.byte	0x04, 0x28
        /*02ce*/ 	.short	(.L_445 - .L_444)


	//   ....[0]....
.L_444:
        /*02d0*/ 	.word	0x00000a80


	//   ....[1]....
        /*02d4*/ 	.word	0x00000a90


	//   ....[2]....
        /*02d8*/ 	.word	0x00000aa0


	//   ....[3]....
        /*02dc*/ 	.word	0x00000ad0


	//   ....[4]....
        /*02e0*/ 	.word	0x00000af0


	//   ....[5]....
        /*02e4*/ 	.word	0x00000b00


	//   ....[6]....
        /*02e8*/ 	.word	0x00000b30


	//   ....[7]....
        /*02ec*/ 	.word	0x00000b50


	//   ....[8]....
        /*02f0*/ 	.word	0x00000b60


	//   ....[9]....
        /*02f4*/ 	.word	0x00000b90


	//   ....[10]....
        /*02f8*/ 	.word	0x00000bb0


	//   ....[11]....
        /*02fc*/ 	.word	0x00000bc0


	//   ....[12]....
        /*0300*/ 	.word	0x00000bf0


	//   ....[13]....
        /*0304*/ 	.word	0x00000c10


	//   ....[14]....
        /*0308*/ 	.word	0x00000c20


	//   ....[15]....
        /*030c*/ 	.word	0x000010f0


	//   ....[16]....
        /*0310*/ 	.word	0x00001100


	//   ....[17]....
        /*0314*/ 	.word	0x00001110


	//   ....[18]....
        /*0318*/ 	.word	0x00001120


	//   ....[19]....
        /*031c*/ 	.word	0x00001130


	//   ....[20]....
        /*0320*/ 	.word	0x00001140


	//   ....[21]....
        /*0324*/ 	.word	0x00001150


	//   ....[22]....
        /*0328*/ 	.word	0x00001170


	//   ....[23]....
        /*032c*/ 	.word	0x00001190


	//   ....[24]....
        /*0330*/ 	.word	0x000011c0


	//   ....[25]....
        /*0334*/ 	.word	0x000011e0


	//   ....[26]....
        /*0338*/ 	.word	0x00001200


	//   ....[27]....
        /*033c*/ 	.word	0x00001220


	//   ....[28]....
        /*0340*/ 	.word	0x00001240


	//   ....[29]....
        /*0344*/ 	.word	0x00001260


	//   ....[30]....
        /*0348*/ 	.word	0x00001280


	//   ....[31]....
        /*034c*/ 	.word	0x00001290


	//   ....[32]....
        /*0350*/ 	.word	0x000012b0


	//   ....[33]....
        /*0354*/ 	.word	0x000012e0


	//   ....[34]....
        /*0358*/ 	.word	0x00001300


	//   ....[35]....
        /*035c*/ 	.word	0x00001320


	//   ....[36]....
        /*0360*/ 	.word	0x00001340


	//   ....[37]....
        /*0364*/ 	.word	0x00001360


	//   ....[38]....
        /*0368*/ 	.word	0x00001380


	//   ....[39]....
        /*036c*/ 	.word	0x000013a0


	//   ....[40]....
        /*0370*/ 	.word	0x000013c0


	//   ....[41]....
        /*0374*/ 	.word	0x000013d0


	//   ....[42]....
        /*0378*/ 	.word	0x00001400


	//   ....[43]....
        /*037c*/ 	.word	0x00001420


	//   ....[44]....
        /*0380*/ 	.word	0x00001440


	//   ....[45]....
        /*0384*/ 	.word	0x00001460


	//   ....[46]....
        /*0388*/ 	.word	0x00001480


	//   ....[47]....
        /*038c*/ 	.word	0x000014a0


	//   ....[48]....
        /*0390*/ 	.word	0x000014b0


	//   ....[49]....
        /*0394*/ 	.word	0x000014d0


	//   ....[50]....
        /*0398*/ 	.word	0x000014f0


	//   ....[51]....
        /*039c*/ 	.word	0x00001520


	//   ....[52]....
        /*03a0*/ 	.word	0x00001540


	//   ....[53]....
        /*03a4*/ 	.word	0x00001560


	//   ....[54]....
        /*03a8*/ 	.word	0x00001580


	//   ....[55]....
        /*03ac*/ 	.word	0x000015a0


	//   ....[56]....
        /*03b0*/ 	.word	0x000015c0


	//   ....[57]....
        /*03b4*/ 	.word	0x000015d0


	//   ....[58]....
        /*03b8*/ 	.word	0x000015f0


	//   ....[59]....
        /*03bc*/ 	.word	0x00001610


	//   ....[60]....
        /*03c0*/ 	.word	0x00001940


	//   ....[61]....
        /*03c4*/ 	.word	0x000019d0


	//   ....[62]....
        /*03c8*/ 	.word	0x00001a30


	//   ....[63]....
        /*03cc*/ 	.word	0x00001aa0


	//   ....[64]....
        /*03d0*/ 	.word	0x00001b00


	//   ....[65]....
        /*03d4*/ 	.word	0x00001b60


	//   ....[66]....
        /*03d8*/ 	.word	0x00001bd0


	//   ....[67]....
        /*03dc*/ 	.word	0x00001c30


	//   ....[68]....
        /*03e0*/ 	.word	0x00001c90


	//   ....[69]....
        /*03e4*/ 	.word	0x00001d00


	//   ....[70]....
        /*03e8*/ 	.word	0x00001d60


	//   ....[71]....
        /*03ec*/ 	.word	0x00001dc0


	//   ....[72]....
        /*03f0*/ 	.word	0x00001e30


	//   ....[73]....
        /*03f4*/ 	.word	0x00001e90


	//   ....[74]....
        /*03f8*/ 	.word	0x00001ef0


	//   ....[75]....
        /*03fc*/ 	.word	0x00001f90


	//   ....[76]....
        /*0400*/ 	.word	0x00002020


	//   ....[77]....
        /*0404*/ 	.word	0x00002080


	//   ....[78]....
        /*0408*/ 	.word	0x000020e0


	//   ....[79]....
        /*040c*/ 	.word	0x00002140


	//   ....[80]....
        /*0410*/ 	.word	0x000021a0


	//   ....[81]....
        /*0414*/ 	.word	0x00002200


	//   ....[82]....
        /*0418*/ 	.word	0x00002260


	//   ....[83]....
        /*041c*/ 	.word	0x000022c0


	//   ....[84]....
        /*0420*/ 	.word	0x00002330


	//   ....[85]....
        /*0424*/ 	.word	0x00002390


	//   ....[86]....
        /*0428*/ 	.word	0x000023f0


	//   ....[87]....
        /*042c*/ 	.word	0x00002450


	//   ....[88]....
        /*0430*/ 	.word	0x000024b0


	//   ....[89]....
        /*0434*/ 	.word	0x00002510


	//   ....[90]....
        /*0438*/ 	.word	0x00002570


	//   ....[91]....
        /*043c*/ 	.word	0x000025d0


	//   ....[92]....
        /*0440*/ 	.word	0x00002630


	//   ....[93]....
        /*0444*/ 	.word	0x000026a0


	//   ....[94]....
        /*0448*/ 	.word	0x00002700


	//   ....[95]....
        /*044c*/ 	.word	0x00002760


	//   ....[96]....
        /*0450*/ 	.word	0x000027c0


	//   ....[97]....
        /*0454*/ 	.word	0x00002820


	//   ....[98]....
        /*0458*/ 	.word	0x00002880


	//   ....[99]....
        /*045c*/ 	.word	0x000028e0


	//   ....[100]....
        /*0460*/ 	.word	0x00002940


	//   ....[101]....
        /*0464*/ 	.word	0x000029a0


	//   ....[102]....
        /*0468*/ 	.word	0x00002a10


	//   ....[103]....
        /*046c*/ 	.word	0x00002a70


	//   ....[104]....
        /*0470*/ 	.word	0x00002ad0


	//   ....[105]....
        /*0474*/ 	.word	0x00002b30


	//   ....[106]....
        /*0478*/ 	.word	0x00002b90


	//   ....[107]....
        /*047c*/ 	.word	0x00002bf0


	//   ....[108]....
        /*0480*/ 	.word	0x00002c50


	//   ....[109]....
        /*0484*/ 	.word	0x00002cb0


	//   ....[110]....
        /*0488*/ 	.word	0x00002d10


	//   ....[111]....
        /*048c*/ 	.word	0x00002d80


	//   ....[112]....
        /*0490*/ 	.word	0x00002de0


	//   ....[113]....
        /*0494*/ 	.word	0x00002e40


	//   ....[114]....
        /*0498*/ 	.word	0x00002ea0


	//   ....[115]....
        /*049c*/ 	.word	0x00002f00


	//   ....[116]....
        /*04a0*/ 	.word	0x00002f60


	//   ....[117]....
        /*04a4*/ 	.word	0x00002fc0


	//   ....[118]....
        /*04a8*/ 	.word	0x00003020


	//   ....[119]....
        /*04ac*/ 	.word	0x00003080


	//----- nvinfo : EIATTR_VRC_CTA_INIT_COUNT
	.align		4
.L_445:
        /*04b0*/ 	.byte	0x02, 0x4a
	.zero		1
	.zero		1


	//----- nvinfo : EIATTR_EXIT_INSTR_OFFSETS
	.align		4
        /*04b4*/ 	.byte	0x04, 0x1c
        /*04b6*/ 	.short	(.L_447 - .L_446)


	//   ....[0]....
.L_446:
        /*04b8*/ 	.word	0x00000040


	//   ....[1]....
        /*04bc*/ 	.word	0x000018d0


	//----- nvinfo : EIATTR_CRS_STACK_SIZE
	.align		4
.L_447:
        /*04c0*/ 	.byte	0x04, 0x1e
        /*04c2*/ 	.short	(.L_449 - .L_448)
.L_448:
        /*04c4*/ 	.word	0x00000000


	//----- nvinfo : EIATTR_CBANK_PARAM_SIZE
	.align		4
.L_449:
        /*04c8*/ 	.byte	0x03, 0x19
        /*04ca*/ 	.short	0x0058


	//----- nvinfo : EIATTR_PARAM_CBANK
	.align		4
        /*04cc*/ 	.byte	0x04, 0x0a
        /*04ce*/ 	.short	(.L_451 - .L_450)
	.align		4
.L_450:
        /*04d0*/ 	.word	index@(.nv.constant0._Z13ant16_oc_kerniiiiiPKfS0_S0_S0_S0_S0_PfS1_)
        /*04d4*/ 	.short	0x0380
        /*04d6*/ 	.short	0x0058


	//----- nvinfo : EIATTR_SW_WAR
	.align		4
.L_451:
        /*04d8*/ 	.byte	0x04, 0x36
        /*04da*/ 	.short	(.L_453 - .L_452)
.L_452:
        /*04dc*/ 	.word	0x00000008
.L_453:


//--------------------- .nv.info._Z21ant16_o2_wtsback_kerniiiiiPKfS0_S0_S0_S0_S0_S0_S0_PfS1_S1_S1_ --------------------------
	.section	.nv.info._Z21ant16_o2_wtsback_kerniiiiiPKfS0_S0_S0_S0_S0_S0_S0_PfS1_S1_S1_,"",@"SHT_CUDA_INFO"
	.sectionflags	@""
	.align	4


	//----- nvinfo : EIATTR_CUDA_API_VERSION
	.align		4
        /*0000*/ 	.byte	0x04, 0x37
        /*0002*/ 	.short	(.L_455 - .L_454)
.L_454:
        /*0004*/ 	.word	0x00000082


	//----- nvinfo : EIATTR_KPARAM_INFO
	.align		4
.L_455:
        /*0008*/ 	.byte	0x04, 0x17
        /*000a*/ 	.short	(.L_457 - .L_456)
.L_456:
        /*000c*/ 	.word	0x00000000
        /*0010*/ 	.short	0x0010
        /*0012*/ 	.short	0x0070
        /*0014*/ 	.byte	0x00, 0xf5, 0x21, 0x00


	//----- nvinfo : EIATTR_KPARAM_INFO
	.align		4
.L_457:
        /*0018*/ 	.byte	0x04, 0x17
        /*001a*/ 	.short	(.L_459 - .L_458)
.L_458:
        /*001c*/ 	.word	0x00000000
        /*0020*/ 	.short	0x000f
        /*0022*/ 	.short	0x0068
        /*0024*/ 	.byte	0x00, 0xf5, 0x21, 0x00


	//----- nvinfo : EIATTR_KPARAM_INFO
	.align		4
.L_459:
        /*0028*/ 	.byte	0x04, 0x17
        /*002a*/ 	.short	(.L_461 - .L_460)
.L_460:
        /*002c*/ 	.word	0x00000000
        /*0030*/ 	.short	0x000e
        /*0032*/ 	.short	0x0060
        /*0034*/ 	.byte	0x00, 0xf5, 0x21, 0x00


	//----- nvinfo : EIATTR_KPARAM_INFO
	.align		4
.L_461:
        /*0038*/ 	.byte	0x04, 0x17
        /*003a*/ 	.short	(.L_463 - .L_462)
.L_462:
        /*003c*/ 	.word	0x00000000
        /*0040*/ 	.short	0x000d
        /*0042*/ 	.short	0x0058
        /*0044*/ 	.byte	0x00, 0xf5, 0x21, 0x00


	//----- nvinfo : EIATTR_KPARAM_INFO
	.align		4
.L_463:
        /*0048*/ 	.byte	0x04, 0x17
        /*004a*/ 	.short	(.L_465 - .L_464)
.L_464:
        /*004c*/ 	.word	0x00000000
        /*0050*/ 	.short	0x000c
        /*0052*/ 	.short	0x0050
        /*0054*/ 	.byte	0x00, 0xf5, 0x21, 0x00


	//----- nvinfo : EIATTR_KPARAM_INFO
	.align		4
.L_465:
        /*0058*/ 	.byte	0x04, 0x17
        /*005a*/ 	.short	(.L_467 - .L_466)
.L_466:
        /*005c*/ 	.word	0x00000000
        /*0060*/ 	.short	0x000b
        /*0062*/ 	.short	0x0048
        /*0064*/ 	.byte	0x00, 0xf5, 0x21, 0x00


	//----- nvinfo : EIATTR_KPARAM_INFO
	.align		4
.L_467:
        /*0068*/ 	.byte	0x04, 0x17
        /*006a*/ 	.short	(.L_469 - .L_468)
.L_468:
        /*006c*/ 	.word	0x00000000
        /*0070*/ 	.short	0x000a
        /*0072*/ 	.short	0x0040
        /*0074*/ 	.byte	0x00, 0xf5, 0x21, 0x00


	//----- nvinfo : EIATTR_KPARAM_INFO
	.align		4
.L_469:
        /*0078*/ 	.byte	0x04, 0x17
        /*007a*/ 	.short	(.L_471 - .L_470)
.L_470:
        /*007c*/ 	.word	0x00000000
        /*0080*/ 	.short	0x0009
        /*0082*/ 	.short	0x0038
        /*0084*/ 	.byte	0x00, 0xf5, 0x21, 0x00


	//----- nvinfo : EIATTR_KPARAM_INFO
	.align		4
.L_471:
        /*0088*/ 	.byte	0x04, 0x17
        /*008a*/ 	.short	(.L_473 - .L_472)
.L_472:
        /*008c*/ 	.word	0x00000000
        /*0090*/ 	.short	0x0008
        /*0092*/ 	.short	0x0030
        /*0094*/ 	.byte	0x00, 0xf5, 0x21, 0x00


	//----- nvinfo : EIATTR_KPARAM_INFO
	.align		4
.L_473:
        /*0098*/ 	.byte	0x04, 0x17
        /*009a*/ 	.short	(.L_475 - .L_474)
.L_474:
        /*009c*/ 	.word	0x00000000
        /*00a0*/ 	.short	0x0007
        /*00a2*/ 	.short	0x0028
        /*00a4*/ 	.byte	0x00, 0xf5, 0x21, 0x00


	//----- nvinfo : EIATTR_KPARAM_INFO
	.align		4
.L_475:
        /*00a8*/ 	.byte	0x04, 0x17
        /*00aa*/ 	.short	(.L_477 - .L_476)
.L_476:
        /*00ac*/ 	.word	0x00000000
        /*00b0*/ 	.short	0x0006
        /*00b2*/ 	.short	0x0020
        /*00b4*/ 	.byte	0x00, 0xf5, 0x21, 0x00


	//----- nvinfo : EIATTR_KPARAM_INFO
	.align		4
.L_477:
        /*00b8*/ 	.byte	0x04, 0x17
        /*00ba*/ 	.short	(.L_479 - .L_478)
.L_478:
        /*00bc*/ 	.word	0x00000000
        /*00c0*/ 	.short	0x0005
        /*00c2*/ 	.short	0x0018
        /*00c4*/ 	.byte	0x00, 0xf5, 0x21, 0x00


	//----- nvinfo : EIATTR_KPARAM_INFO
	.align		4
.L_479:
        /*00c8*/ 	.byte	0x04, 0x17
        /*00ca*/ 	.short	(.L_481 - .L_480)
.L_480:
        /*00cc*/ 	.word	0x00000000
        /*00d0*/ 	.short	0x0004
        /*00d2*/ 	.short	0x0010
        /*00d4*/ 	.byte	0x00, 0xf0, 0x11, 0x00


	//----- nvinfo : EIATTR_KPARAM_INFO
	.align		4
.L_481:
        /*00d8*/ 	.byte	0x04, 0x17
        /*00da*/ 	.short	(.L_483 - .L_482)
.L_482:
        /*00dc*/ 	.word	0x00000000
        /*00e0*/ 	.short	0x0003
        /*00e2*/ 	.short	0x000c
        /*00e4*/ 	.byte	0x00, 0xf0, 0x11, 0x00


	//----- nvinfo : EIATTR_KPARAM_INFO
	.align		4
.L_483:
        /*00e8*/ 	.byte	0x04, 0x17
        /*00ea*/ 	.short	(.L_485 - .L_484)
.L_484:
        /*00ec*/ 	.word	0x00000000
        /*00f0*/ 	.short	0x0002
        /*00f2*/ 	.short	0x0008
        /*00f4*/ 	.byte	0x00, 0xf0, 0x11, 0x00


	//----- nvinfo : EIATTR_KPARAM_INFO
	.align		4
.L_485:
        /*00f8*/ 	.byte	0x04, 0x17
        /*00fa*/ 	.short	(.L_487 - .L_486)
.L_486:
        /*00fc*/ 	.word	0x00000000
        /*0100*/ 	.short	0x0001
        /*0102*/ 	.short	0x0004
        /*0104*/ 	.byte	0x00, 0xf0, 0x11, 0x00


	//----- nvinfo : EIATTR_KPARAM_INFO
	.align		4
.L_487:
        /*0108*/ 	.byte	0x04, 0x17
        /*010a*/ 	.short	(.L_489 - .L_488)
.L_488:
        /*010c*/ 	.word	0x00000000
        /*0110*/ 	.short	0x0000
        /*0112*/ 	.short	0x0000
        /*0114*/ 	.byte	0x00, 0xf0, 0x11, 0x00


	//----- nvinfo : EIATTR_SPARSE_MMA_MASK
	.align		4
.L_489:
        /*0118*/ 	.byte	0x03, 0x50
        /*011a*/ 	.short	0x0000


	//----- nvinfo : EIATTR_MAXREG_COUNT
	.align		4
        /*011c*/ 	.byte	0x03, 0x1b
        /*011e*/ 	.short	0x00ff


	//----- nvinfo : EIATTR_MERCURY_ISA_VERSION
	.align		4
        /*0120*/ 	.byte	0x03, 0x5f
        /*0122*/ 	.short	0x0101


	//----- nvinfo : EIATTR_COOP_GROUP_MASK_REGIDS
	.align		4
        /*0124*/ 	.byte	0x04, 0x29
        /*0126*/ 	.short	(.L_491 - .L_490)


	//   ....[0]....
.L_490:
        /*0128*/ 	.word	0xffffffff


	//   ....[1]....
        /*012c*/ 	.word	0xffffffff


	//   ....[2]....
        /*0130*/ 	.word	0xffffffff


	//   ....[3]....
        /*0134*/ 	.word	0xffffffff


	//   ....[4]....
        /*0138*/ 	.word	0xffffffff


	//   ....[5]....
        /*013c*/ 	.word	0xffffffff


	//   ....[6]....
        /*0140*/ 	.word	0xffffffff


	//   ....[7]....
        /*0144*/ 	.word	0xffffffff


	//   ....[8]....
        /*0148*/ 	.word	0xffffffff


	//   ....[9]....
        /*014c*/ 	.word	0xffffffff


	//   ....[10]....
        /*0150*/ 	.word	0xffffffff


	//   ....[11]....
        /*0154*/ 	.word	0xffffffff


	//   ....[12]....
        /*0158*/ 	.word	0xffffffff


	//   ....[13]....
        /*015c*/ 	.word	0xffffffff


	//   ....[14]....
        /*0160*/ 	.word	0xffffffff


	//   ....[15]....
        /*0164*/ 	.word	0xffffffff


	//   ....[16]....
        /*0168*/ 	.word	0xffffffff


	//   ....[17]....
        /*016c*/ 	.word	0xffffffff


	//   ....[18]....
        /*0170*/ 	.word	0xffffffff


	//   ....[19]....
        /*0174*/ 	.word	0xffffffff


	//----- nvinfo : EIATTR_COOP_GROUP_INSTR_OFFSETS
	.align		4
.L_491:
        /*0178*/ 	.byte	0x04, 0x28
        /*017a*/ 	.short	(.L_493 - .L_492)


	//   ....[0]....
.L_492:
        /*017c*/ 	.word	0x00000500


	//   ....[1]....
        /*0180*/ 	.word	0x00000560


	//   ....[2]....
        /*0184*/ 	.word	0x00000590


	//   ....[3]....
        /*0188*/ 	.word	0x000005b0


	//   ....[4]....
        /*018c*/ 	.word	0x000005e0


	//   ....[5]....
        /*0190*/ 	.word	0x00000c50


	//   ....[6]....
        /*0194*/ 	.word	0x00000cc0


	//   ....[7]....
        /*0198*/ 	.word	0x00000cf0


	//   ....[8]....
        /*019c*/ 	.word	0x00000d10


	//   ....[9]....
        /*01a0*/ 	.word	0x00000d40


	//   ....[10]....
        /*01a4*/ 	.word	0x000012d0


	//   ....[11]....
        /*01a8*/ 	.word	0x00001340


	//   ....[12]....
        /*01ac*/ 	.word	0x00001370


	//   ....[13]....
        /*01b0*/ 	.word	0x00001390


	//   ....[14]....
        /*01b4*/ 	.word	0x000013c0


	//   ....[15]....
        /*01b8*/ 	.word	0x00001d90


	//   ....[16]....
        /*01bc*/ 	.word	0x00001df0


	//   ....[17]....
        /*01c0*/ 	.word	0x00001e30


	//   ....[18]....
        /*01c4*/ 	.word	0x00001e70


	//   ....[19]....
        /*01c8*/ 	.word	0x00001ea0


	//----- nvinfo : EIATTR_VRC_CTA_INIT_COUNT
	.align		4
.L_493:
        /*01cc*/ 	.byte	0x02, 0x4a
	.zero		1
	.zero		1


	//----- nvinfo : EIATTR_EXIT_INSTR_OFFSETS
	.align		4
        /*01d0*/ 	.byte	0x04, 0x1c
        /*01d2*/ 	.short	(.L_495 - .L_494)


	//   ....[0]....
.L_494:
        /*01d4*/ 	.word	0x00001480


	//   ....[1]....
        /*01d8*/ 	.word	0x00001f20


	//----- nvinfo : EIATTR_CRS_STACK_SIZE
	.align		4
.L_495:
        /*01dc*/ 	.byte	0x04, 0x1e
        /*01de*/ 	.short	(.L_497 - .L_496)
.L_496:
        /*01e0*/ 	.word	0x00000000


	//----- nvinfo : EIATTR_CBANK_PARAM_SIZE
	.align		4
.L_497:
        /*01e4*/ 	.byte	0x03, 0x19
        /*01e6*/ 	.short	0x0078


	//----- nvinfo : EIATTR_PARAM_CBANK
	.align		4
        /*01e8*/ 	.byte	0x04, 0x0a
        /*01ea*/ 	.short	(.L_499 - .L_498)
	.align		4
.L_498:
        /*01ec*/ 	.word	index@(.nv.constant0._Z21ant16_o2_wtsback_kerniiiiiPKfS0_S0_S0_S0_S0_S0_S0_PfS1_S1_S1_)
        /*01f0*/ 	.short	0x0380
        /*01f2*/ 	.short	0x0078


	//----- nvinfo : EIATTR_SW_WAR
	.align		4
.L_499:
        /*01f4*/ 	.byte	0x04, 0x36
        /*01f6*/ 	.short	(.L_501 - .L_500)
.L_500:
        /*01f8*/ 	.word	0x00000008
.L_501:


//--------------------- .nv.info._Z22ant16_o2_backleft_kerniiiiiPKfS0_S0_S0_S0_S0_S0_S0_PfS1_S1_S1_ --------------------------
	.section	.nv.info._Z22ant16_o2_backleft_kerniiiiiPKfS0_S0_S0_S0_S0_S0_S0_PfS1_S1_S1_,"",@"SHT_CUDA_INFO"
	.sectionflags	@""
	.align	4


	//----- nvinfo : EIATTR_CUDA_API_VERSION
	.align		4
        /*0000*/ 	.byte	0x04, 0x37
        /*0002*/ 	.short	(.L_503 - .L_502)
.L_502:
        /*0004*/ 	.word	0x00000082


	//----- nvinfo : EIATTR_KPARAM_INFO
	.align		4
.L_503:
        /*0008*/ 	.byte	0x04, 0x17
        /*000a*/ 	.short	(.L_505 - .L_504)
.L_504:
        /*000c*/ 	.word	0x00000000
        /*0010*/ 	.short	0x0010
        /*0012*/ 	.short	0x0070
        /*0014*/ 	.byte	0x00, 0xf5, 0x21, 0x00


	//----- nvinfo : EIATTR_KPARAM_INFO
	.align		4
.L_505:
        /*0018*/ 	.byte	0x04, 0x17
        /*001a*/ 	.short	(.L_507 - .L_506)
.L_506:
        /*001c*/ 	.word	0x00000000
        /*0020*/ 	.short	0x000f
        /*0022*/ 	.short	0x0068
        /*0024*/ 	.byte	0x00, 0xf5, 0x21, 0x00


	//----- nvinfo : EIATTR_KPARAM_INFO
	.align		4
.L_507:
        /*0028*/ 	.byte	0x04, 0x17
        /*002a*/ 	.short	(.L_509 - .L_508)
.L_508:
        /*002c*/ 	.word	0x00000000
        /*0030*/ 	.short	0x000e
        /*0032*/ 	.short	0x0060
        /*0034*/ 	.byte	0x00, 0xf5, 0x21, 0x00


	//----- nvinfo : EIATTR_KPARAM_INFO
	.align		4
.L_509:
        /*0038*/ 	.byte	0x04, 0x17
        /*003a*/ 	.short	(.L_511 - .L_510)
.L_510:
        /*003c*/ 	.word	0x00000000
        /*0040*/ 	.short	0x000d
        /*0042*/ 	.short	0x0058
        /*0044*/ 	.byte	0x00, 0xf5, 0x21, 0x00


	//----- nvinfo : EIATTR_KPARAM_INFO
	.align		4
.L_511:
        /*0048*/ 	.byte	0x04, 0x17
        /*004a*/ 	.short	(.L_513 - .L_512)
.L_512:
        /*004c*/ 	.word	0x00000000
        /*0050*/ 	.short	0x000c
        /*0052*/ 	.short	0x0050
        /*0054*/ 	.byte	0x00, 0xf5, 0x21, 0x00


	//----- nvinfo : EIATTR_KPARAM_INFO
	.align		4
.L_513:
        /*0058*/ 	.byte	0x04, 0x17
        /*005a*/ 	.short	(.L_515 - .L_514)
.L_514:
        /*005c*/ 	.word	0x00000000
        /*0060*/ 	.short	0x000b
        /*0062*/ 	.short	0x0048
        /*0064*/ 	.byte	0x00, 0xf5, 0x21, 0x00


	//----- nvinfo : EIATTR_KPARAM_INFO
	.align		4
.L_515:
        /*0068*/ 	.byte	0x04, 0x17
        /*006a*/ 	.short	(.L_517 - .L_516)
.L_516:
        /*006c*/ 	.word	0x00000000
        /*0070*/ 	.short	0x000a
        /*0072*/ 	.short	0x0040
        /*0074*/ 	.byte	0x00, 0xf5, 0x21, 0x00


	//----- nvinfo : EIATTR_KPARAM_INFO
	.align		4
.L_517:
        /*0078*/ 	.byte	0x04, 0x17
        /*007a*/ 	.short	(.L_519 - .L_518)
.L_518:
        /*007c*/ 	.word	0x00000000
        /*0080*/ 	.short	0x0009
        /*0082*/ 	.short	0x0038
        /*0084*/ 	.byte	0x00, 0xf5, 0x21, 0x00


	//----- nvinfo : EIATTR_KPARAM_INFO
	.align		4
.L_519:
        /*0088*/ 	.byte	0x04, 0x17
        /*008a*/ 	.short	(.L_521 - .L_520)
.L_520:
        /*008c*/ 	.word	0x00000000
        /*0090*/ 	.short	0x0008
        /*0092*/ 	.short	0x0030
        /*0094*/ 	.byte	0x00, 0xf5, 0x21, 0x00


	//----- nvinfo : EIATTR_KPARAM_INFO
	.align		4
.L_521:
        /*0098*/ 	.byte	0x04, 0x17
        /*009a*/ 	.short	(.L_523 - .L_522)
.L_522:
        /*009c*/ 	.word	0x00000000
        /*00a0*/ 	.short	0x0007
        /*00a2*/ 	.short	0x0028
        /*00a4*/ 	.byte	0x00, 0xf5, 0x21, 0x00


	//----- nvinfo : EIATTR_KPARAM_INFO
	.align		4
.L_523:
        /*00a8*/ 	.byte	0x04, 0x17
        /*00aa*/ 	.short	(.L_525 - .L_524)
.L_524:
        /*00ac*/ 	.word	0x00000000
        /*00b0*/ 	.short	0x0006
        /*00b2*/ 	.short	0x0020
        /*00b4*/ 	.byte	0x00, 0xf5, 0x21, 0x00


	//----- nvinfo : EIATTR_KPARAM_INFO
	.align		4
.L_525:
        /*00b8*/ 	.byte	0x04, 0x17
        /*00ba*/ 	.short	(.L_527 - .L_526)
.L_526:
        /*00bc*/ 	.word	0x00000000
        /*00c0*/ 	.short	0x0005
        /*00c2*/ 	.short	0x0018
        /*00c4*/ 	.byte	0x00, 0xf5, 0x21, 0x00


	//----- nvinfo : EIATTR_KPARAM_INFO
	.align		4
.L_527:
        /*00c8*/ 	.byte	0x04, 0x17
        /*00ca*/ 	.short	(.L_529 - .L_528)
.L_528:
        /*00cc*/ 	.word	0x00000000
        /*00d0*/ 	.short	0x0004
        /*00d2*/ 	.short	0x0010
        /*00d4*/ 	.byte	0x00, 0xf0, 0x11, 0x00


	//----- nvinfo : EIATTR_KPARAM_INFO
	.align		4
.L_529:
        /*00d8*/ 	.byte	0x04, 0x17
        /*00da*/ 	.short	(.L_531 - .L_530)
.L_530:
        /*00dc*/ 	.word	0x00000000
        /*00e0*/ 	.short	0x0003
        /*00e2*/ 	.short	0x000c
        /*00e4*/ 	.byte	0x00, 0xf0, 0x11, 0x00


	//----- nvinfo : EIATTR_KPARAM_INFO
	.align		4
.L_531:
        /*00e8*/ 	.byte	0x04, 0x17
        /*00ea*/ 	.short	(.L_533 - .L_532)
.L_532:
        /*00ec*/ 	.word	0x00000000
        /*00f0*/ 	.short	0x0002
        /*00f2*/ 	.short	0x0008
        /*00f4*/ 	.byte	0x00, 0xf0, 0x11, 0x00


	//----- nvinfo : EIATTR_KPARAM_INFO
	.align		4
.L_533:
        /*00f8*/ 	.byte	0x04, 0x17
        /*00fa*/ 	.short	(.L_535 - .L_534)
.L_534:
        /*00fc*/ 	.word	0x00000000
        /*0100*/ 	.short	0x0001
        /*0102*/ 	.short	0x0004
        /*0104*/ 	.byte	0x00, 0xf0, 0x11, 0x00


	//----- nvinfo : EIATTR_KPARAM_INFO
	.align		4
.L_535:
        /*0108*/ 	.byte	0x04, 0x17
        /*010a*/ 	.short	(.L_537 - .L_536)
.L_536:
        /*010c*/ 	.word	0x00000000
        /*0110*/ 	.short	0x0000
        /*0112*/ 	.short	0x0000
        /*0114*/ 	.byte	0x00, 0xf0, 0x11, 0x00


	//----- nvinfo : EIATTR_SPARSE_MMA_MASK
	.align		4
.L_537:
        /*0118*/ 	.byte	0x03, 0x50
        /*011a*/ 	.short	0x0000


	//----- nvinfo : EIATTR_MAXREG_COUNT
	.align		4
        /*011c*/ 	.byte	0x03, 0x1b
        /*011e*/ 	.short	0x00ff


	//----- nvinfo : EIATTR_MERCURY_ISA_VERSION
	.align		4
        /*0120*/ 	.byte	0x03, 0x5f
        /*0122*/ 	.short	0x0101


	//----- nvinfo : EIATTR_COOP_GROUP_MASK_REGIDS
	.align		4
        /*0124*/ 	.byte	0x04, 0x29
        /*0126*/ 	.short	(.L_539 - .L_538)


	//   ....[0]....
.L_538:
        /*0128*/ 	.word	0xffffffff


	//   ....[1]....
        /*012c*/ 	.word	0xffffffff


	//   ....[2]....
        /*0130*/ 	.word	0xffffffff


	//   ....[3]....
        /*0134*/ 	.word	0xffffffff


	//   ....[4]....
        /*0138*/ 	.word	0xffffffff


	//   ....[5]....
        /*013c*/ 	.word	0xffffffff


	//   ....[6]....
        /*0140*/ 	.word	0xffffffff


	//   ....[7]....
        /*0144*/ 	.word	0xffffffff


	//   ....[8]....
        /*0148*/ 	.word	0xffffffff


	//   ....[9]....
        /*014c*/ 	.word	0xffffffff


	//   ....[10]....
        /*0150*/ 	.word	0xffffffff


	//   ....[11]....
        /*0154*/ 	.word	0xffffffff


	//   ....[12]....
        /*0158*/ 	.word	0xffffffff


	//   ....[13]....
        /*015c*/ 	.word	0xffffffff


	//   ....[14]....
        /*0160*/ 	.word	0xffffffff


	//   ....[15]....
        /*0164*/ 	.word	0xffffffff


	//   ....[16]....
        /*0168*/ 	.word	0xffffffff


	//   ....[17]....
        /*016c*/ 	.word	0xffffffff


	//   ....[18]....
        /*0170*/ 	.word	0xffffffff


	//   ....[19]....
        /*0174*/ 	.word	0xffffffff


	//   ....[20]....
        /*0178*/ 	.word	0xffffffff


	//   ....[21]....
        /*017c*/ 	.word	0xffffffff


	//   ....[22]....
        /*0180*/ 	.word	0xffffffff


	//   ....[23]....
        /*0184*/ 	.word	0xffffffff


	//   ....[24]....
        /*0188*/ 	.word	0xffffffff


	//   ....[25]....
        /*018c*/ 	.word	0xffffffff


	//   ....[26]....
        /*0190*/ 	.word	0xffffffff


	//   ....[27]....
        /*0194*/ 	.word	0xffffffff


	//   ....[28]....
        /*0198*/ 	.word	0xffffffff


	//   ....[29]....
        /*019c*/ 	.word	0xffffffff


	//   ....[30]....
        /*01a0*/ 	.word	0xffffffff


	//   ....[31]....
        /*01a4*/ 	.word	0xffffffff


	//   ....[32]....
        /*01a8*/ 	.word	0xffffffff


	//   ....[33]....
        /*01ac*/ 	.word	0xffffffff


	//   ....[34]....
        /*01b0*/ 	.word	0xffffffff


	//   ....[35]....
        /*01b4*/ 	.word	0xffffffff


	//   ....[36]....
        /*01b8*/ 	.word	0xffffffff


	//   ....[37]....
        /*01bc*/ 	.word	0xffffffff


	//   ....[38]....
        /*01c0*/ 	.word	0xffffffff


	//   ....[39]....
        /*01c4*/ 	.word	0xffffffff


	//   ....[40]....
        /*01c8*/ 	.word	0xffffffff


	//   ....[41]....
        /*01cc*/ 	.word	0xffffffff


	//   ....[42]....
        /*01d0*/ 	.word	0xffffffff


	//   ....[43]....
        /*01d4*/ 	.word	0xffffffff


	//   ....[44]....
        /*01d8*/ 	.word	0xffffffff


	//   ....[45]....
        /*01dc*/ 	.word	0xffffffff


	//   ....[46]....
        /*01e0*/ 	.word	0xffffffff


	//   ....[47]....
        /*01e4*/ 	.word	0xffffffff


	//   ....[48]....
        /*01e8*/ 	.word	0xffffffff


	//   ....[49]....
        /*01ec*/ 	.word	0xffffffff


	//   ....[50]....
        /*01f0*/ 	.word	0xffffffff


	//   ....[51]....
        /*01f4*/ 	.word	0xffffffff


	//   ....[52]....
        /*01f8*/ 	.word	0xffffffff


	//   ....[53]....
        /*01fc*/ 	.word	0xffffffff


	//   ....[54]....
        /*0200*/ 	.word	0xffffffff


	//   ....[55]....
        /*0204*/ 	.word	0xffffffff


	//   ....[56]....
        /*0208*/ 	.word	0xffffffff


	//   ....[57]....
        /*020c*/ 	.word	0xffffffff


	//   ....[58]....
        /*0210*/ 	.word	0xffffffff


	//   ....[59]....
        /*0214*/ 	.word	0xffffffff


	//   ....[60]....
        /*0218*/ 	.word	0xffffffff


	//   ....[61]....
        /*021c*/ 	.word	0xffffffff


	//   ....[62]....
        /*0220*/ 	.word	0xffffffff


	//   ....[63]....
        /*0224*/ 	.word	0xffffffff


	//   ....[64]....
        /*0228*/ 	.word	0xffffffff


	//   ....[65]....
        /*022c*/ 	.word	0xffffffff


	//   ....[66]....
        /*0230*/ 	.word	0xffffffff


	//   ....[67]....
        /*0234*/ 	.word	0xffffffff


	//   ....[68]....
        /*0238*/ 	.word	0xffffffff


	//   ....[69]....
        /*023c*/ 	.word	0xffffffff


	//   ....[70]....
        /*0240*/ 	.word	0xffffffff


	//   ....[71]....
        /*0244*/ 	.word	0xffffffff


	//   ....[72]....
        /*0248*/ 	.word	0xffffffff


	//   ....[73]....
        /*024c*/ 	.word	0xffffffff


	//   ....[74]....
        /*0250*/ 	.word	0xffffffff


	//   ....[75]....
        /*0254*/ 	.word	0xffffffff


	//   ....[76]....
        /*0258*/ 	.word	0xffffffff


	//   ....[77]....
        /*025c*/ 	.word	0xffffffff


	//   ....[78]....
        /*0260*/ 	.word	0xffffffff


	//   ....[79]....
        /*0264*/ 	.word	0xffffffff


	//   ....[80]....
        /*0268*/ 	.word	0xffffffff


	//   ....[81]....
        /*026c*/ 	.word	0xffffffff


	//   ....[82]....
        /*0270*/ 	.word	0xffffffff


	//   ....[83]....
        /*0274*/ 	.word	0xffffffff


	//   ....[84]....
        /*0278*/ 	.word	0xffffffff


	//   ....[85]....
        /*027c*/ 	.word	0xffffffff


	//   ....[86]....
        /*0280*/ 	.word	0xffffffff


	//   ....[87]....
        /*0284*/ 	.word	0xffffffff


	//   ....[88]....
        /*0288*/ 	.word	0xffffffff


	//   ....[89]....
        /*028c*/ 	.word	0xffffffff


	//   ....[90]....
        /*0290*/ 	.word	0xffffffff


	//   ....[91]....
        /*0294*/ 	.word	0xffffffff


	//   ....[92]....
        /*0298*/ 	.word	0xffffffff


	//   ....[93]....
        /*029c*/ 	.word	0xffffffff


	//   ....[94]....
        /*02a0*/ 	.word	0xffffffff


	//   ....[95]....
        /*02a4*/ 	.word	0xffffffff


	//   ....[96]....
        /*02a8*/ 	.word	0xffffffff


	//   ....[97]....
        /*02ac*/ 	.word	0xffffffff


	//   ....[98]....
        /*02b0*/ 	.word	0xffffffff


	//   ....[99]....
        /*02b4*/ 	.word	0xffffffff


	//   ....[100]....
        /*02b8*/ 	.word	0xffffffff


	//   ....[101]....
        /*02bc*/ 	.word	0xffffffff


	//   ....[102]....
        /*02c0*/ 	.word	0xffffffff


	//   ....[103]....
        /*02c4*/ 	.word	0xffffffff


	//   ....[104]....
        /*02c8*/ 	.word	0xffffffff


	//   ....[105]....
        /*02cc*/ 	.word	0xffffffff


	//   ....[106]....
        /*02d0*/ 	.word	0xffffffff


	//   ....[107]....
        /*02d4*/ 	.word	0xffffffff


	//   ....[108]....
        /*02d8*/ 	.word	0xffffffff


	//   ....[109]....
        /*02dc*/ 	.word	0xffffffff


	//----- nvinfo : EIATTR_COOP_GROUP_INSTR_OFFSETS
	.align		4
.L_539:
        /*02e0*/ 	.byte	0x04, 0x28
        /*02e2*/ 	.short	(.L_541 - .L_540)


	//   ....[0]....
.L_540:
        /*02e4*/ 	.word	0x00000860


	//   ....[1]....
        /*02e8*/ 	.word	0x00000910


	//   ....[2]....
        /*02ec*/ 	.word	0x00000950


	//   ....[3]....
        /*02f0*/ 	.word	0x00000980


	//   ....[4]....
        /*02f4*/ 	.word	0x000009b0


	//   ....[5]....
        /*02f8*/ 	.word	0x000012b0


	//   ....[6]....
        /*02fc*/ 	.word	0x000012e0


	//   ....[7]....
        /*0300*/ 	.word	0x000012f0


	//   ....[8]....
        /*0304*/ 	.word	0x00001300


	//   ....[9]....
        /*0308*/ 	.word	0x00001310


	//   ....[10]....
        /*030c*/ 	.word	0x00001320


	//   ....[11]....
        /*0310*/ 	.word	0x00001330


	//   ....[12]....
        /*0314*/ 	.word	0x00001350


	//   ....[13]....
        /*0318*/ 	.word	0x00001370


	//   ....[14]....
        /*031c*/ 	.word	0x000013a0


	//   ....[15]....
        /*0320*/ 	.word	0x000013d0


	//   ....[16]....
        /*0324*/ 	.word	0x000013f0


	//   ....[17]....
        /*0328*/ 	.word	0x00001410


	//   ....[18]....
        /*032c*/ 	.word	0x00001430


	//   ....[19]....
        /*0330*/ 	.word	0x00001440


	//   ....[20]....
        /*0334*/ 	.word	0x00001460


	//   ....[21]....
        /*0338*/ 	.word	0x00001470


	//   ....[22]....
        /*033c*/ 	.word	0x00001490


	//   ....[23]....
        /*0340*/ 	.word	0x000014c0


	//   ....[24]....
        /*0344*/ 	.word	0x000014e0


	//   ....[25]....
        /*0348*/ 	.word	0x00001500


	//   ....[26]....
        /*034c*/ 	.word	0x00001520


	//   ....[27]....
        /*0350*/ 	.word	0x00001540


	//   ....[28]....
        /*0354*/ 	.word	0x00001560


	//   ....[29]....
        /*0358*/ 	.word	0x00001570


	//   ....[30]....
        /*035c*/ 	.word	0x00001590


	//   ....[31]....
        /*0360*/ 	.word	0x000015b0


	//   ....[32]....
        /*0364*/ 	.word	0x000015e0


	//   ....[33]....
        /*0368*/ 	.word	0x00001600


	//   ....[34]....
        /*036c*/ 	.word	0x00001620


	//   ....[35]....
        /*0370*/ 	.word	0x00001640


	//   ....[36]....
        /*0374*/ 	.word	0x00001660


	//   ....[37]....
        /*0378*/ 	.word	0x00001680


	//   ....[38]....
        /*037c*/ 	.word	0x00001690


	//   ....[39]....
        /*0380*/ 	.word	0x000016b0


	//   ....[40]....
        /*0384*/ 	.word	0x000016d0


	//   ....[41]....
        /*0388*/ 	.word	0x00001700


	//   ....[42]....
        /*038c*/ 	.word	0x00001730


	//   ....[43]....
        /*0390*/ 	.word	0x00001750


	//   ....[44]....
        /*0394*/ 	.word	0x00001770


	//   ....[45]....
        /*0398*/ 	.word	0x00001790


	//   ....[46]....
        /*039c*/ 	.word	0x000017b0


	//   ....[47]....
        /*03a0*/ 	.word	0x000017c0


	//   ....[48]....
        /*03a4*/ 	.word	0x000017e0


	//   ....[49]....
        /*03a8*/ 	.word	0x00001800


	//   ....[50]....
        /*03ac*/ 	.word	0x00002220


	//   ....[51]....
        /*03b0*/ 	.word	0x00002250


	//   ....[52]....
        /*03b4*/ 	.word	0x00002260


	//   ....[53]....
        /*03b8*/ 	.word	0x00002290


	//   ....[54]....
        /*03bc*/ 	.word	0x000022b0


	//   ....[55]....
        /*03c0*/ 	.word	0x000022c0


	//   ....[56]....
        /*03c4*/ 	.word	0x000022f0


	//   ....[57]....
        /*03c8*/ 	.word	0x00002310


	//   ....[58]....
        /*03cc*/ 	.word	0x00002320


	//   ....[59]....
        /*03d0*/ 	.word	0x00002350


	//   ....[60]....
        /*03d4*/ 	.word	0x00002370


	//   ....[61]....
        /*03d8*/ 	.word	0x00002380


	//   ....[62]....
        /*03dc*/ 	.word	0x000023b0


	//   ....[63]....
        /*03e0*/ 	.word	0x000023d0


	//   ....[64]....
        /*03e4*/ 	.word	0x000023e0


	//   ....[65]....
        /*03e8*/ 	.word	0x00002aa0


	//   ....[66]....
        /*03ec*/ 	.word	0x00002ac0


	//   ....[67]....
        /*03f0*/ 	.word	0x00002ad0


	//   ....[68]....
        /*03f4*/ 	.word	0x00002ae0


	//   ....[69]....
        /*03f8*/ 	.word	0x00002af0


	//   ....[70]....
        /*03fc*/ 	.word	0x00002b00


	//   ....[71]....
        /*0400*/ 	.word	0x00002b10


	//   ....[72]....
        /*0404*/ 	.word	0x00002b30


	//   ....[73]....
        /*0408*/ 	.word	0x00002b50


	//   ....[74]....
        /*040c*/ 	.word	0x00002b80


	//   ....[75]....
        /*0410*/ 	.word	0x00002ba0


	//   ....[76]....
        /*0414*/ 	.word	0x00002bc0


	//   ....[77]....
        /*0418*/ 	.word	0x00002be0


	//   ....[78]....
        /*041c*/ 	.word	0x00002c00


	//   ....[79]....
        /*0420*/ 	.word	0x00002c20


	//   ....[80]....
        /*0424*/ 	.word	0x00002c30


	//   ....[81]....
        /*0428*/ 	.word	0x00002c50


	//   ....[82]....
        /*042c*/ 	.word	0x00002c70


	//   ....[83]....
        /*0430*/ 	.word	0x00002ca0


	//   ....[84]....
        /*0434*/ 	.word	0x00002cc0


	//   ....[85]....
        /*0438*/ 	.word	0x00002ce0


	//   ....[86]....
        /*043c*/ 	.word	0x00002d00


	//   ....[87]....
        /*0440*/ 	.word	0x00002d20


	//   ....[88]....
        /*0444*/ 	.word	0x00002d40


	//   ....[89]....
        /*0448*/ 	.word	0x00002d50


	//   ....[90]....
        /*044c*/ 	.word	0x00002d70


	//   ....[91]....
        /*0450*/ 	.word	0x00002d90


	//   ....[92]....
        /*0454*/ 	.word	0x00002dc0


	//   ....[93]....
        /*0458*/ 	.word	0x00002de0


	//   ....[94]....
        /*045c*/ 	.word	0x00002e00


	//   ....[95]....
        /*0460*/ 	.word	0x00002e20


	//   ....[96]....
        /*0464*/ 	.word	0x00002e40


	//   ....[97]....
        /*0468*/ 	.word	0x00002e60


	//   ....[98]....
        /*046c*/ 	.word	0x00002e70


	//   ....[99]....
        /*0470*/ 	.word	0x00002e90


	//   ....[100]....
        /*0474*/ 	.word	0x00002eb0


	//   ....[101]....
        /*0478*/ 	.word	0x00002f00


	//   ....[102]....
        /*047c*/ 	.word	0x00002f20


	//   ....[103]....
        /*0480*/ 	.word	0x00002f40


	//   ....[104]....
        /*0484*/ 	.word	0x00002f60


	//   ....[105]....
        /*0488*/ 	.word	0x00002f80


	//   ....[106]....
        /*048c*/ 	.word	0x00002f90


	//   ....[107]....
        /*0490*/ 	.word	0x00002fa0


	//   ....[108]....
        /*0494*/ 	.word	0x00002fd0


	//   ....[109]....
        /*0498*/ 	.word	0x00002ff0


	//----- nvinfo : EIATTR_VRC_CTA_INIT_COUNT
	.align		4
.L_541:
        /*049c*/ 	.byte	0x02, 0x4a
	.zero		1
	.zero		1


	//----- nvinfo : EIATTR_EXIT_INSTR_OFFSETS
	.align		4
        /*04a0*/ 	.byte	0x04, 0x1c
        /*04a2*/ 	.short	(.L_543 - .L_542)


	//   ....[0]....
.L_542:
        /*04a4*/ 	.word	0x00000040


	//   ....[1]....
        /*04a8*/ 	.word	0x000032c0


	//----- nvinfo : EIATTR_CRS_STACK_SIZE
	.align		4
.L_543:
        /*04ac*/ 	.byte	0x04, 0x1e
        /*04ae*/ 	.short	(.L_545 - .L_544)
.L_544:
        /*04b0*/ 	.word	0x00000000


	//----- nvinfo : EIATTR_CBANK_PARAM_SIZE
	.align		4
.L_545:
        /*04b4*/ 	.byte	0x03, 0x19
        /*04b6*/ 	.short	0x0078


	//----- nvinfo : EIATTR_PARAM_CBANK
	.align		4
        /*04b8*/ 	.byte	0x04, 0x0a
        /*04ba*/ 	.short	(.L_547 - .L_546)
	.align		4
.L_546:
        /*04bc*/ 	.word	index@(.nv.constant0._Z22ant16_o2_backleft_kerniiiiiPKfS0_S0_S0_S0_S0_S0_S0_PfS1_S1_S1_)
        /*04c0*/ 	.short	0x0380
        /*04c2*/ 	.short	0x0078


	//----- nvinfo : EIATTR_SW_WAR
	.align		4
.L_547:
        /*04c4*/ 	.byte	0x04, 0x36
        /*04c6*/ 	.short	(.L_549 - .L_548)
.L_548:
        /*04c8*/ 	.word	0x00000008
.L_549:


//--------------------- .nv.info._Z22ant16_o2_backward_kerniiiiiiPKfS0_S0_S0_S0_S0_S0_S0_S0_PfS1_S1_ --------------------------
	.section	.nv.info._Z22ant16_o2_backward_kerniiiiiiPKfS0_S0_S0_S0_S0_S0_S0_S0_PfS1_S1_,"",@"SHT_CUDA_INFO"
	.sectionflags	@""
	.align	4


	//----- nvinfo : EIATTR_CUDA_API_VERSION
	.align		4
        /*0000*/ 	.byte	0x04, 0x37
        /*0002*/ 	.short	(.L_551 - .L_550)
.L_550:
        /*0004*/ 	.word	0x00000082


	//----- nvinfo : EIATTR_KPARAM_INFO
	.align		4
.L_551:
        /*0008*/ 	.byte	0x04, 0x17
        /*000a*/ 	.short	(.L_553 - .L_552)
.L_552:
        /*000c*/ 	.word	0x00000000
        /*0010*/ 	.short	0x0011
        /*0012*/ 	.short	0x0070
        /*0014*/ 	.byte	0x00, 0xf5, 0x21, 0x00


	//----- nvinfo : EIATTR_KPARAM_INFO
	.align		4
.L_553:
        /*0018*/ 	.byte	0x04, 0x17
        /*001a*/ 	.short	(.L_555 - .L_554)
.L_554:
        /*001c*/ 	.word	0x00000000
        /*0020*/ 	.short	0x0010
        /*0022*/ 	.short	0x0068
        /*0024*/ 	.byte	0x00, 0xf5, 0x21, 0x00


	//----- nvinfo : EIATTR_KPARAM_INFO
	.align		4
.L_555:
        /*0028*/ 	.byte	0x04, 0x17
        /*002a*/ 	.short	(.L_557 - .L_556)
.L_556:
        /*002c*/ 	.word	0x00000000
        /*0030*/ 	.short	0x000f
        /*0032*/ 	.short	0x0060
        /*0034*/ 	.byte	0x00, 0xf5, 0x21, 0x00


	//----- nvinfo : EIATTR_KPARAM_INFO
	.align		4
.L_557:
        /*0038*/ 	.byte	0x04, 0x17
        /*003a*/ 	.short	(.L_559 - .L_558)
.L_558:
        /*003c*/ 	.word	0x00000000
        /*0040*/ 	.short	0x000e
        /*0042*/ 	.short	0x0058
        /*0044*/ 	.byte	0x00, 0xf5, 0x21, 0x00


	//----- nvinfo : EIATTR_KPARAM_INFO
	.align		4
.L_559:
        /*0048*/ 	.byte	0x04, 0x17
        /*004a*/ 	.short	(.L_561 - .L_560)
.L_560:
        /*004c*/ 	.word	0x00000000
        /*0050*/ 	.short	0x000d
        /*0052*/ 	.short	0x0050
        /*0054*/ 	.byte	0x00, 0xf5, 0x21, 0x00


	//----- nvinfo : EIATTR_KPARAM_INFO
	.align		4
.L_561:
        /*0058*/ 	.byte	0x04, 0x17
        /*005a*/ 	.short	(.L_563 - .L_562)
.L_562:
        /*005c*/ 	.word	0x00000000
        /*0060*/ 	.short	0x000c
        /*0062*/ 	.short	0x0048
        /*0064*/ 	.byte	0x00, 0xf5, 0x21, 0x00


	//----- nvinfo : EIATTR_KPARAM_INFO
	.align		4
.L_563:
        /*0068*/ 	.byte	0x04, 0x17
        /*006a*/ 	.short	(.L_565 - .L_564)
.L_564:
        /*006c*/ 	.word	0x00000000
        /*0070*/ 	.short	0x000b
        /*0072*/ 	.short	0x0040
        /*0074*/ 	.byte	0x00, 0xf5, 0x21, 0x00


	//----- nvinfo : EIATTR_KPARAM_INFO
	.align		4
.L_565:
        /*0078*/ 	.byte	0x04, 0x17
        /*007a*/ 	.short	(.L_567 - .L_566)
.L_566:
        /*007c*/ 	.word	0x00000000
        /*0080*/ 	.short	0x000a
        /*0082*/ 	.short	0x0038
        /*0084*/ 	.byte	0x00, 0xf5, 0x21, 0x00


	//----- nvinfo : EIATTR_KPARAM_INFO
	.align		4
.L_567:
        /*0088*/ 	.byte	0x04, 0x17
        /*008a*/ 	.short	(.L_569 - .L_568)
.L_568:
        /*008c*/ 	.word	0x00000000
        /*0090*/ 	.short	0x0009
        /*0092*/ 	.short	0x0030
        /*0094*/ 	.byte	0x00, 0xf5, 0x21, 0x00


	//----- nvinfo : EIATTR_KPARAM_INFO
	.align		4
.L_569:
        /*0098*/ 	.byte	0x04, 0x17
        /*009a*/ 	.short	(.L_571 - .L_570)
.L_570:
        /*009c*/ 	.word	0x00000000
        /*00a0*/ 	.short	0x0008
        /*00a2*/ 	.short	0x0028
        /*00a4*/ 	.byte	0x00, 0xf5, 0x21, 0x00


	//----- nvinfo : EIATTR_KPARAM_INFO
	.align		4
.L_571:
        /*00a8*/ 	.byte	0x04, 0x17
        /*00aa*/ 	.short	(.L_573 - .L_572)
.L_572:
        /*00ac*/ 	.word	0x00000000
        /*00b0*/ 	.short	0x0007
        /*00b2*/ 	.short	0x0020
        /*00b4*/ 	.byte	0x00, 0xf5, 0x21, 0x00


	//----- nvinfo : EIATTR_KPARAM_INFO
	.align		4
.L_573:
        /*00b8*/ 	.byte	0x04, 0x17
        /*00ba*/ 	.short	(.L_575 - .L_574)
.L_574:
        /*00bc*/ 	.word	0x00000000
        /*00c0*/ 	.short	0x0006
        /*00c2*/ 	.short	0x0018
        /*00c4*/ 	.byte	0x00, 0xf5, 0x21, 0x00


	//----- nvinfo : EIATTR_KPARAM_INFO
	.align		4
.L_575:
        /*00c8*/ 	.byte	0x04, 0x17
        /*00ca*/ 	.short	(.L_577 - .L_576)
.L_576:
        /*00cc*/ 	.word	0x00000000
        /*00d0*/ 	.short	0x0005
        /*00d2*/ 	.short	0x0014
        /*00d4*/ 	.byte	0x00, 0xf0, 0x11, 0x00


	//----- nvinfo : EIATTR_KPARAM_INFO
	.align		4
.L_577:
        /*00d8*/ 	.byte	0x04, 0x17
        /*00da*/ 	.short	(.L_579 - .L_578)
.L_578:
        /*00dc*/ 	.word	0x00000000
        /*00e0*/ 	.short	0x0004
        /*00e2*/ 	.short	0x0010
        /*00e4*/ 	.byte	0x00, 0xf0, 0x11, 0x00


	//----- nvinfo : EIATTR_KPARAM_INFO
	.align		4
.L_579:
        /*00e8*/ 	.byte	0x04, 0x17
        /*00ea*/ 	.short	(.L_581 - .L_580)
.L_580:
        /*00ec*/ 	.word	0x00000000
        /*00f0*/ 	.short	0x0003
        /*00f2*/ 	.short	0x000c
        /*00f4*/ 	.byte	0x00, 0xf0, 0x11, 0x00


	//----- nvinfo : EIATTR_KPARAM_INFO
	.align		4
.L_581:
        /*00f8*/ 	.byte	0x04, 0x17
        /*00fa*/ 	.short	(.L_583 - .L_582)
.L_582:
        /*00fc*/ 	.word	0x00000000
        /*0100*/ 	.short	0x0002
        /*0102*/ 	.short	0x0008
        /*0104*/ 	.byte	0x00, 0xf0, 0x11, 0x00


	//----- nvinfo : EIATTR_KPARAM_INFO
	.align		4
.L_583:
        /*0108*/ 	.byte	0x04, 0x17
        /*010a*/ 	.short	(.L_585 - .L_584)
.L_584:
        /*010c*/ 	.word	0x00000000
        /*0110*/ 	.short	0x0001
        /*0112*/ 	.short	0x0004
        /*0114*/ 	.byte	0x00, 0xf0, 0x11, 0x00


	//----- nvinfo : EIATTR_KPARAM_INFO
	.align		4
.L_585:
        /*0118*/ 	.byte	0x04, 0x17
        /*011a*/ 	.short	(.L_587 - .L_586)
.L_586:
        /*011c*/ 	.word	0x00000000
        /*0120*/ 	.short	0x0000
        /*0122*/ 	.short	0x0000
        /*0124*/ 	.byte	0x00, 0xf0, 0x11, 0x00


	//----- nvinfo : EIATTR_SPARSE_MMA_MASK
	.align		4
.L_587:
        /*0128*/ 	.byte	0x03, 0x50
        /*012a*/ 	.short	0x0000


	//----- nvinfo : EIATTR_MAXREG_COUNT
	.align		4
        /*012c*/ 	.byte	0x03, 0x1b
        /*012e*/ 	.short	0x00ff


	//----- nvinfo : EIATTR_NUM_BARRIERS
	.align		4
        /*0130*/ 	.byte	0x02, 0x4c
        /*0132*/ 	.byte	0x01
	.zero		1


	//----- nvinfo : EIATTR_MERCURY_ISA_VERSION
	.align		4
        /*0134*/ 	.byte	0x03, 0x5f
        /*0136*/ 	.short	0x0101


	//----- nvinfo : EIATTR_COOP_GROUP_MASK_REGIDS
	.align		4
        /*0138*/ 	.byte	0x04, 0x29
        /*013a*/ 	.short	(.L_589 - .L_588)


	//   ....[0]....
.L_588:
        /*013c*/ 	.word	0xffffffff


	//   ....[1]....
        /*0140*/ 	.word	0xffffffff


	//   ....[2]....
        /*0144*/ 	.word	0xffffffff


	//   ....[3]....
        /*0148*/ 	.word	0xffffffff


	//   ....[4]....
        /*014c*/ 	.word	0xffffffff


	//   ....[5]....
        /*0150*/ 	.word	0xffffffff


	//   ....[6]....
        /*0154*/ 	.word	0xffffffff


	//   ....[7]....
        /*0158*/ 	.word	0xffffffff


	//   ....[8]....
        /*015c*/ 	.word	0xffffffff


	//   ....[9]....
        /*0160*/ 	.word	0xffffffff


	//   ....[10]....
        /*0164*/ 	.word	0xffffffff


	//   ....[11]....
        /*0168*/ 	.word	0xffffffff


	//   ....[12]....
        /*016c*/ 	.word	0xffffffff


	//   ....[13]....
        /*0170*/ 	.word	0xffffffff


	//   ....[14]....
        /*0174*/ 	.word	0xffffffff


	//   ....[15]....
        /*0178*/ 	.word	0xffffffff


	//   ....[16]....
        /*017c*/ 	.word	0xffffffff


	//   ....[17]....
        /*0180*/ 	.word	0xffffffff


	//   ....[18]....
        /*0184*/ 	.word	0xffffffff


	//   ....[19]....
        /*0188*/ 	.word	0xffffffff


	//   ....[20]....
        /*018c*/ 	.word	0xffffffff


	//   ....[21]....
        /*0190*/ 	.word	0xffffffff


	//   ....[22]....
        /*0194*/ 	.word	0xffffffff


	//   ....[23]....
        /*0198*/ 	.word	0xffffffff


	//   ....[24]....
        /*019c*/ 	.word	0xffffffff


	//   ....[25]....
        /*01a0*/ 	.word	0xffffffff


	//   ....[26]....
        /*01a4*/ 	.word	0xffffffff


	//   ....[27]....
        /*01a8*/ 	.word	0xffffffff


	//   ....[28]....
        /*01ac*/ 	.word	0xffffffff


	//   ....[29]....
        /*01b0*/ 	.word	0xffffffff


	//   ....[30]....
        /*01b4*/ 	.word	0xffffffff


	//   ....[31]....
        /*01b8*/ 	.word	0xffffffff


	//   ....[32]....
        /*01bc*/ 	.word	0xffffffff


	//   ....[33]....
        /*01c0*/ 	.word	0xffffffff


	//   ....[34]....
        /*01c4*/ 	.word	0xffffffff


	//   ....[35]....
        /*01c8*/ 	.word	0xffffffff


	//   ....[36]....
        /*01cc*/ 	.word	0xffffffff


	//   ....[37]....
        /*01d0*/ 	.word	0xffffffff


	//   ....[38]....
        /*01d4*/ 	.word	0xffffffff


	//   ....[39]....
        /*01d8*/ 	.word	0xffffffff


	//   ....[40]....
        /*01dc*/ 	.word	0xffffffff


	//   ....[41]....
        /*01e0*/ 	.word	0xffffffff


	//   ....[42]....
        /*01e4*/ 	.word	0xffffffff


	//   ....[43]....
        /*01e8*/ 	.word	0xffffffff


	//   ....[44]....
        /*01ec*/ 	.word	0xffffffff


	//   ....[45]....
        /*01f0*/ 	.word	0xffffffff


	//   ....[46]....
        /*01f4*/ 	.word	0xffffffff


	//   ....[47]....
        /*01f8*/ 	.word	0xffffffff


	//   ....[48]....
        /*01fc*/ 	.word	0xffffffff


	//   ....[49]....
        /*0200*/ 	.word	0xffffffff


	//   ....[50]....
        /*0204*/ 	.word	0xffffffff


	//   ....[51]....
        /*0208*/ 	.word	0xffffffff


	//   ....[52]....
        /*020c*/ 	.word	0xffffffff


	//   ....[53]....
        /*0210*/ 	.word	0xffffffff


	//   ....[54]....
        /*0214*/ 	.word	0xffffffff


	//   ....[55]....
        /*0218*/ 	.word	0xffffffff


	//   ....[56]....
        /*021c*/ 	.word	0xffffffff


	//   ....[57]....
        /*0220*/ 	.word	0xffffffff


	//   ....[58]....
        /*0224*/ 	.word	0xffffffff


	//   ....[59]....
        /*0228*/ 	.word	0xffffffff


	//   ....[60]....
        /*022c*/ 	.word	0xffffffff


	//   ....[61]....
        /*0230*/ 	.word	0xffffffff


	//   ....[62]....
        /*0234*/ 	.word	0xffffffff


	//   ....[63]....
        /*0238*/ 	.word	0xffffffff


	//   ....[64]....
        /*023c*/ 	.word	0xffffffff


	//   ....[65]....
        /*0240*/ 	.word	0xffffffff


	//   ....[66]....
        /*0244*/ 	.word	0xffffffff


	//   ....[67]....
        /*0248*/ 	.word	0xffffffff


	//   ....[68]....
        /*024c*/ 	.word	0xffffffff


	//   ....[69]....
        /*0250*/ 	.word	0xffffffff


	//   ....[70]....
        /*0254*/ 	.word	0xffffffff


	//   ....[71]....
        /*0258*/ 	.word	0xffffffff


	//   ....[72]....
        /*025c*/ 	.word	0xffffffff


	//   ....[73]....
        /*0260*/ 	.word	0xffffffff


	//   ....[74]....
        /*0264*/ 	.word	0xffffffff


	//   ....[75]....
        /*0268*/ 	.word	0xffffffff


	//   ....[76]....
        /*026c*/ 	.word	0xffffffff


	//   ....[77]....
        /*0270*/ 	.word	0xffffffff


	//   ....[78]....
        /*0274*/ 	.word	0xffffffff


	//   ....[79]....
        /*0278*/ 	.word	0xffffffff


	//   ....[80]....
        /*027c*/ 	.word	0xffffffff


	//   ....[81]....
        /*0280*/ 	.word	0xffffffff


	//   ....[82]....
        /*0284*/ 	.word	0xffffffff


	//   ....[83]....
        /*0288*/ 	.word	0xffffffff


	//   ....[84]....
        /*028c*/ 	.word	0xffffffff


	//   ....[85]....
        /*0290*/ 	.word	0xffffffff


	//   ....[86]....
        /*0294*/ 	.word	0xffffffff


	//   ....[87]....
        /*0298*/ 	.word	0xffffffff


	//   ....[88]....
        /*029c*/ 	.word	0xffffffff


	//   ....[89]....
        /*02a0*/ 	.word	0xffffffff


	//   ....[90]....
        /*02a4*/ 	.word	0xffffffff


	//   ....[91]....
        /*02a8*/ 	.word	0xffffffff


	//   ....[92]....
        /*02ac*/ 	.word	0xffffffff


	//   ....[93]....
        /*02b0*/ 	.word	0xffffffff


	//   ....[94]....
        /*02b4*/ 	.word	0xffffffff


	//   ....[95]....
        /*02b8*/ 	.word	0xffffffff


	//   ....[96]....
        /*02bc*/ 	.word	0xffffffff


	//   ....[97]....
        /*02c0*/ 	.word	0xffffffff


	//   ....[98]....
        /*02c4*/ 	.word	0xffffffff


	//   ....[99]....
        /*02c8*/ 	.word	0xffffffff


	//   ....[100]....
        /*02cc*/ 	.word	0xffffffff


	//   ....[101]....
        /*02d0*/ 	.word	0xffffffff


	//   ....[102]....
        /*02d4*/ 	.word	0xffffffff


	//   ....[103]....
        /*02d8*/ 	.word	0xffffffff


	//   ....[104]....
        /*02dc*/ 	.word	0xffffffff


	//   ....[105]....
        /*02e0*/ 	.word	0xffffffff


	//   ....[106]....
        /*02e4*/ 	.word	0xffffffff


	//   ....[107]....
        /*02e8*/ 	.word	0xffffffff


	//   ....[108]....
        /*02ec*/ 	.word	0xffffffff


	//   ....[109]....
        /*02f0*/ 	.word	0xffffffff


	//   ....[110]....
        /*02f4*/ 	.word	0xffffffff


	//   ....[111]....
        /*02f8*/ 	.word	0xffffffff


	//   ....[112]....
        /*02fc*/ 	.word	0xffffffff


	//   ....[113]....
        /*0300*/ 	.word	0xffffffff


	//   ....[114]....
        /*0304*/ 	.word	0x05000002


	//   ....[115]....
        /*0308*/ 	.word	0x05000002


	//   ....[116]....
        /*030c*/ 	.word	0x05000002


	//   ....[117]....
        /*0310*/ 	.word	0x05000002


	//   ....[118]....
        /*0314*/ 	.word	0x05000002


	//   ....[119]....
        /*0318*/ 	.word	0x05000002


	//   ....[120]....
        /*031c*/ 	.word	0x05000002


	//   ....[121]....
        /*0320*/ 	.word	0x05000002


	//   ....[122]....
        /*0324*/ 	.word	0x05000002


	//   ....[123]....
        /*0328*/ 	.word	0x05000002


	//   ....[124]....
        /*032c*/ 	.word	0x05000002


	//   ....[125]....
        /*0330*/ 	.word	0x05000002


	//   ....[126]....
        /*0334*/ 	.word	0x05000002


	//   ....[127]....
        /*0338*/ 	.word	0x05000002


	//   ....[128]....
        /*033c*/ 	.word	0x05000002


	//   ....[129]....
        /*0340*/ 	.word	0x05000002


	//   ....[130]....
        /*0344*/ 	.word	0x05000002


	//   ....[131]....
        /*0348*/ 	.word	0x05000002


	//   ....[132]....
        /*034c*/ 	.word	0x05000002


	//   ....[133]....
        /*0350*/ 	.word	0x05000002


	//   ....[134]....
        /*0354*/ 	.word	0x05000002


	//   ....[135]....
        /*0358*/ 	.word	0x05000002


	//   ....[136]....
        /*035c*/ 	.word	0x05000002


	//   ....[137]....
        /*0360*/ 	.word	0x05000002


	//   ....[138]....
        /*0364*/ 	.word	0x05000002


	//   ....[139]....
        /*0368*/ 	.word	0x05000002


	//   ....[140]....
        /*036c*/ 	.word	0x05000002


	//   ....[141]....
        /*0370*/ 	.word	0x05000002


	//   ....[142]....
        /*0374*/ 	.word	0x05000002


	//   ....[143]....
        /*0378*/ 	.word	0x05000002


	//   ....[144]....
        /*037c*/ 	.word	0x05000002


	//   ....[145]....
        /*0380*/ 	.word	0x05000002


	//   ....[146]....
        /*0384*/ 	.word	0x05000002


	//   ....[147]....
        /*0388*/ 	.word	0x05000002


	//   ....[148]....
        /*038c*/ 	.word	0x05000002


	//   ....[149]....
        /*0390*/ 	.word	0x05000002


	//   ....[150]....
        /*0394*/ 	.word	0x05000002


	//   ....[151]....
        /*0398*/ 	.word	0x05000002


	//   ....[152]....
        /*039c*/ 	.word	0x05000002


	//   ....[153]....
        /*03a0*/ 	.word	0x05000002


	//   ....[154]....
        /*03a4*/ 	.word	0x05000002


	//   ....[155]....
        /*03a8*/ 	.word	0x05000002


	//   ....[156]....
        /*03ac*/ 	.word	0x05000002


	//   ....[157]....
        /*03b0*/ 	.word	0x05000002


	//   ....[158]....
        /*03b4*/ 	.word	0x05000002


	//   ....[159]....
        /*03b8*/ 	.word	0x05000002


	//   ....[160]....
        /*03bc*/ 	.word	0x05000002


	//   ....[161]....
        /*03c0*/ 	.word	0x05000002


	//   ....[162]....
        /*03c4*/ 	.word	0x05000002


	//   ....[163]....
        /*03c8*/ 	.word	0x05000002


	//   ....[164]....
        /*03cc*/ 	.word	0x05000002


	//   ....[165]....
        /*03d0*/ 	.word	0x05000002


	//   ....[166]....
        /*03d4*/ 	.word	0x05000002


	//   ....[167]....
        /*03d8*/ 	.word	0x05000002


	//   ....[168]....
        /*03dc*/ 	.word	0x05000002


	//   ....[169]....
        /*03e0*/ 	.word	0x05000002


	//   ....[170]....
        /*03e4*/ 	.word	0x05000002


	//   ....[171]....
        /*03e8*/ 	.word	0x05000002


	//   ....[172]....
        /*03ec*/ 	.word	0x05000002


	//   ....[173]....
        /*03f0*/ 	.word	0x05000002


	//   ....[174]....
        /*03f4*/ 	.word	0x05000002


	//   ....[175]....
        /*03f8*/ 	.word	0x05000002


	//   ....[176]....
        /*03fc*/ 	.word	0x05000002


	//   ....[177]....
        /*0400*/ 	.word	0x05000002


	//   ....[178]....
        /*0404*/ 	.word	0x05000002


	//   ....[179]....
        /*0408*/ 	.word	0x05000002


	//   ....[180]....
        /*040c*/ 	.word	0x05000002


	//   ....[181]....
        /*0410*/ 	.word	0x05000002


	//   ....[182]....
        /*0414*/ 	.word	0x05000002


	//   ....[183]....
        /*0418*/ 	.word	0x05000002


	//   ....[184]....
        /*041c*/ 	.word	0x05000002


	//   ....[185]....
        /*0420*/ 	.word	0x05000002


	//   ....[186]....
        /*0424*/ 	.word	0x05000002


	//   ....[187]....
        /*0428*/ 	.word	0x05000002


	//   ....[188]....
        /*042c*/ 	.word	0x05000002


	//   ....[189]....
        /*0430*/ 	.word	0x05000002


	//   ....[190]....
        /*0434*/ 	.word	0x05000002


	//   ....[191]....
        /*0438*/ 	.word	0x05000002


	//   ....[192]....
        /*043c*/ 	.word	0x05000002


	//   ....[193]....
        /*0440*/ 	.word	0x05000002


	//   ....[194]....
        /*0444*/ 	.word	0x05000002


	//   ....[195]....
        /*0448*/ 	.word	0x05000002


	//   ....[196]....
        /*044c*/ 	.word	0x05000002


	//   ....[197]....
        /*0450*/ 	.word	0x05000002


	//   ....[198]....
        /*0454*/ 	.word	0x05000002


	//   ....[199]....
        /*0458*/ 	.word	0x05000002


	//   ....[200]....
        /*045c*/ 	.word	0x05000002


	//   ....[201]....
        /*0460*/ 	.word	0x05000002


	//   ....[202]....
        /*0464*/ 	.word	0x05000002


	//   ....[203]....
        /*0468*/ 	.word	0x05000002


	//   ....[204]....
        /*046c*/ 	.word	0x05000002


	//   ....[205]....
        /*0470*/ 	.word	0x05000002


	//   ....[206]....
        /*0474*/ 	.word	0x05000002


	//   ....[207]....
        /*0478*/ 	.word	0x05000002


	//   ....[208]....
        /*047c*/ 	.word	0x05000002


	//   ....[209]....
        /*0480*/ 	.word	0x05000002


	//   ....[210]....
        /*0484*/ 	.word	0x05000002


	//   ....[211]....
        /*0488*/ 	.word	0x05000002


	//   ....[212]....
        /*048c*/ 	.word	0x05000002


	//   ....[213]....
        /*0490*/ 	.word	0x05000002


	//   ....[214]....
        /*0494*/ 	.word	0x05000002


	//   ....[215]....
        /*0498*/ 	.word	0x05000002


	//   ....[216]....
        /*049c*/ 	.word	0x05000002


	//   ....[217]....
        /*04a0*/ 	.word	0x05000002


	//   ....[218]....
        /*04a4*/ 	.word	0x05000002


	//   ....[219]....
        /*04a8*/ 	.word	0x05000002


	//   ....[220]....
        /*04ac*/ 	.word	0x05000002


	//   ....[221]....
        /*04b0*/ 	.word	0x05000002


	//   ....[222]....
        /*04b4*/ 	.word	0x05000002


	//   ....[223]....
        /*04b8*/ 	.word	0x05000002


	//   ....[224]....
        /*04bc*/ 	.word	0x05000002


	//   ....[225]....
        /*04c0*/ 	.word	0x05000002


	//   ....[226]....
        /*04c4*/ 	.word	0x05000002


	//   ....[227]....
        /*04c8*/ 	.word	0x05000002


	//   ....[228]....
        /*04cc*/ 	.word	0x05000002


	//----- nvinfo : EIATTR_COOP_GROUP_INSTR_OFFSETS
	.align		4
.L_589:
        /*04d0*/ 	.byte	0x04, 0x28
        /*04d2*/ 	.short	(.L_591 - .L_590)


	//   ....[0]....
.L_590:
        /*04d4*/ 	.word	0x00001100


	//   ....[1]....
        /*04d8*/ 	.word	0x00001120


	//   ....[2]....
        /*04dc*/ 	.word	0x00001140


	//   ....[3]....
        /*04e0*/ 	.word	0x00001160


	//   ....[4]....
        /*04e4*/ 	.word	0x00001400


	//   ....[5]....
        /*04e8*/ 	.word	0x00001420


	//   ....[6]....
        /*04ec*/ 	.word	0x00001440


	//   ....[7]....
        /*04f0*/ 	.word	0x00001460


	//   ....[8]....
        /*04f4*/ 	.word	0x00001480


	//   ....[9]....
        /*04f8*/ 	.word	0x00001820


	//   ....[10]....
        /*04fc*/ 	.word	0x00001830


	//   ....[11]....
        /*0500*/ 	.word	0x00001840


	//   ....[12]....
        /*0504*/ 	.word	0x00001870


	//   ....[13]....
        /*0508*/ 	.word	0x00001890


	//   ....[14]....
        /*050c*/ 	.word	0x000018a0


	//   ....[15]....
        /*0510*/ 	.word	0x000018d0


	//   ....[16]....
        /*0514*/ 	.word	0x000018f0


	//   ....[17]....
        /*0518*/ 	.word	0x00001900


	//   ....[18]....
        /*051c*/ 	.word	0x00001930


	//   ....[19]....
        /*0520*/ 	.word	0x00001950


	//   ....[20]....
        /*0524*/ 	.word	0x00001960


	//   ....[21]....
        /*0528*/ 	.word	0x00001990


	//   ....[22]....
        /*052c*/ 	.word	0x000019b0


	//   ....[23]....
        /*0530*/ 	.word	0x000019c0


	//   ....[24]....
        /*0534*/ 	.word	0x00001f70


	//   ....[25]....
        /*0538*/ 	.word	0x00001f80


	//   ....[26]....
        /*053c*/ 	.word	0x00001f90


	//   ....[27]....
        /*0540*/ 	.word	0x00001fa0


	//   ....[28]....
        /*0544*/ 	.word	0x00001fb0


	//   ....[29]....
        /*0548*/ 	.word	0x00001fc0


	//   ....[30]....
        /*054c*/ 	.word	0x00001fd0


	//   ....[31]....
        /*0550*/ 	.word	0x00001ff0


	//   ....[32]....
        /*0554*/ 	.word	0x00002010


	//   ....[33]....
        /*0558*/ 	.word	0x00002040


	//   ....[34]....
        /*055c*/ 	.word	0x00002060


	//   ....[35]....
        /*0560*/ 	.word	0x00002080


	//   ....[36]....
        /*0564*/ 	.word	0x000020a0


	//   ....[37]....
        /*0568*/ 	.word	0x000020c0


	//   ....[38]....
        /*056c*/ 	.word	0x000020e0


	//   ....[39]....
        /*0570*/ 	.word	0x00002100


	//   ....[40]....
        /*0574*/ 	.word	0x00002120


	//   ....[41]....
        /*0578*/ 	.word	0x00002130


	//   ....[42]....
        /*057c*/ 	.word	0x00002160


	//   ....[43]....
        /*0580*/ 	.word	0x00002180


	//   ....[44]....
        /*0584*/ 	.word	0x000021a0


	//   ....[45]....
        /*0588*/ 	.word	0x000021c0


	//   ....[46]....
        /*058c*/ 	.word	0x000021e0


	//   ....[47]....
        /*0590*/ 	.word	0x00002200


	//   ....[48]....
        /*0594*/ 	.word	0x00002210


	//   ....[49]....
        /*0598*/ 	.word	0x00002230


	//   ....[50]....
        /*059c*/ 	.word	0x00002250


	//   ....[51]....
        /*05a0*/ 	.word	0x00002280


	//   ....[52]....
        /*05a4*/ 	.word	0x000022a0


	//   ....[53]....
        /*05a8*/ 	.word	0x000022c0


	//   ....[54]....
        /*05ac*/ 	.word	0x000022e0


	//   ....[55]....
        /*05b0*/ 	.word	0x00002300


	//   ....[56]....
        /*05b4*/ 	.word	0x00002320


	//   ....[57]....
        /*05b8*/ 	.word	0x00002330


	//   ....[58]....
        /*05bc*/ 	.word	0x00002350


	//   ....[59]....
        /*05c0*/ 	.word	0x00002370


	//   ....[60]....
        /*05c4*/ 	.word	0x000023a0


	//   ....[61]....
        /*05c8*/ 	.word	0x000023c0


	//   ....[62]....
        /*05cc*/ 	.word	0x000023e0


	//   ....[63]....
        /*05d0*/ 	.word	0x00002400


	//   ....[64]....
        /*05d4*/ 	.word	0x00002420


	//   ....[65]....
        /*05d8*/ 	.word	0x00002440


	//   ....[66]....
        /*05dc*/ 	.word	0x00002450


	//   ....[67]....
        /*05e0*/ 	.word	0x00002470


	//   ....[68]....
        /*05e4*/ 	.word	0x00002490


	//   ....[69]....
        /*05e8*/ 	.word	0x000029e0


	//   ....[70]....
        /*05ec*/ 	.word	0x000029f0


	//   ....[71]....
        /*05f0*/ 	.word	0x00002a00


	//   ....[72]....
        /*05f4*/ 	.word	0x00002a10


	//   ....[73]....
        /*05f8*/ 	.word	0x00002a20


	//   ....[74]....
        /*05fc*/ 	.word	0x00002a40


	//   ....[75]....
        /*0600*/ 	.word	0x00002a60


	//   ....[76]....
        /*0604*/ 	.word	0x00002a80


	//   ....[77]....
        /*0608*/ 	.word	0x00002ab0


	//   ....[78]....
        /*060c*/ 	.word	0x00002ae0


	//   ....[79]....
        /*0610*/ 	.word	0x00002b00


	//   ....[80]....
        /*0614*/ 	.word	0x00002b10


	//   ....[81]....
        /*0618*/ 	.word	0x00002b20


	//   ....[82]....
        /*061c*/ 	.word	0x00002b40


	//   ....[83]....
        /*0620*/ 	.word	0x00002b60


	//   ....[84]....
        /*0624*/ 	.word	0x00002b80


	//   ....[85]....
        /*0628*/ 	.word	0x00002bc0


	//   ....[86]....
        /*062c*/ 	.word	0x00002be0


	//   ....[87]....
        /*0630*/ 	.word	0x00002c00


	//   ....[88]....
        /*0634*/ 	.word	0x00002c10


	//   ....[89]....
        /*0638*/ 	.word	0x00002c20


	//   ....[90]....
        /*063c*/ 	.word	0x00002c30


	//   ....[91]....
        /*0640*/ 	.word	0x00002c50


	//   ....[92]....
        /*0644*/ 	.word	0x00002c70


	//   ....[93]....
        /*0648*/ 	.word	0x00002c90


	//   ....[94]....
        /*064c*/ 	.word	0x00002cb0


	//   ....[95]....
        /*0650*/ 	.word	0x00002cf0


	//   ....[96]....
        /*0654*/ 	.word	0x00002d20


	//   ....[97]....
        /*0658*/ 	.word	0x00002d30


	//   ....[98]....
        /*065c*/ 	.word	0x00002d50


	//   ....[99]....
        /*0660*/ 	.word	0x00002d80


	//   ....[100]....
        /*0664*/ 	.word	0x00002da0


	//   ....[101]....
        /*0668*/ 	.word	0x00002db0


	//   ....[102]....
        /*066c*/ 	.word	0x00002dc0


	//   ....[103]....
        /*0670*/ 	.word	0x00002de0


	//   ....[104]....
        /*0674*/ 	.word	0x00002e00


	//   ....[105]....
        /*0678*/ 	.word	0x00002e30


	//   ....[106]....
        /*067c*/ 	.word	0x00002e60


	//   ....[107]....
        /*0680*/ 	.word	0x00002e80


	//   ....[108]....
        /*0684*/ 	.word	0x00002e90


	//   ....[109]....
        /*0688*/ 	.word	0x00002eb0


	//   ....[110]....
        /*068c*/ 	.word	0x00002ed0


	//   ....[111]....
        /*0690*/ 	.word	0x00002ef0


	//   ....[112]....
        /*0694*/ 	.word	0x00002f10


	//   ....[113]....
        /*0698*/ 	.word	0x00002f30


	//   ....[114]....
        /*069c*/ 	.word	0x00003230


	//   ....[115]....
        /*06a0*/ 	.word	0x000032b0


	//   ....[116]....
        /*06a4*/ 	.word	0x00003330


	//   ....[117]....
        /*06a8*/ 	.word	0x000033b0


	//   ....[118]....
        /*06ac*/ 	.word	0x00003430


	//   ....[119]....
        /*06b0*/ 	.word	0x000034c0


	//   ....[120]....
        /*06b4*/ 	.word	0x00003540


	//   ....[121]....
        /*06b8*/ 	.word	0x000035c0


	//   ....[122]....
        /*06bc*/ 	.word	0x00003640


	//   ....[123]....
        /*06c0*/ 	.word	0x000036c0


	//   ....[124]....
        /*06c4*/ 	.word	0x00003760


	//   ....[125]....
        /*06c8*/ 	.word	0x00003800


	//   ....[126]....
        /*06cc*/ 	.word	0x00003870


	//   ....[127]....
        /*06d0*/ 	.word	0x000038f0


	//   ....[128]....
        /*06d4*/ 	.word	0x00003960


	//   ....[129]....
        /*06d8*/ 	.word	0x000039d0


	//   ....[130]....
        /*06dc*/ 	.word	0x00003a50


	//   ....[131]....
        /*06e0*/ 	.word	0x00003ac0


	//   ....[132]....
        /*06e4*/ 	.word	0x00003b30


	//   ....[133]....
        /*06e8*/ 	.word	0x00003bb0


	//   ....[134]....
        /*06ec*/ 	.word	0x00003c20


	//   ....[135]....
        /*06f0*/ 	.word	0x00003c90


	//   ....[136]....
        /*06f4*/ 	.word	0x00003d10


	//   ....[137]....
        /*06f8*/ 	.word	0x00003d80


	//   ....[138]....
        /*06fc*/ 	.word	0x00003df0


	//   ....[139]....
        /*0700*/ 	.word	0x00003e90


	//   ....[140]....
        /*0704*/ 	.word	0x00003f30


	//   ....[141]....
        /*0708*/ 	.word	0x00003fa0


	//   ....[142]....
        /*070c*/ 	.word	0x00004010


	//   ....[143]....
        /*0710*/ 	.word	0x00004080


	//   ....[144]....
        /*0714*/ 	.word	0x000040f0


	//   ....[145]....
        /*0718*/ 	.word	0x00004160


	//   ....[146]....
        /*071c*/ 	.word	0x000041d0


	//   ....[147]....
        /*0720*/ 	.word	0x00004240


	//   ....[148]....
        /*0724*/ 	.word	0x000042c0


	//   ....[149]....
        /*0728*/ 	.word	0x00004330


	//   ....[150]....
        /*072c*/ 	.word	0x000043a0


	//   ....[151]....
        /*0730*/ 	.word	0x00004410


	//   ....[152]....
        /*0734*/ 	.word	0x00004480


	//   ....[153]....
        /*0738*/ 	.word	0x000044f0


	//   ....[154]....
        /*073c*/ 	.word	0x00004560


	//   ....[155]....
        /*0740*/ 	.word	0x000045d0


	//   ....[156]....
        /*0744*/ 	.word	0x00004640


	//   ....[157]....
        /*0748*/ 	.word	0x000046c0


	//   ....[158]....
        /*074c*/ 	.word	0x00004730


	//   ....[159]....
        /*0750*/ 	.word	0x000047a0


	//   ....[160]....
        /*0754*/ 	.word	0x00004810


	//   ....[161]....
        /*0758*/ 	.word	0x00004880


	//   ....[162]....
        /*075c*/ 	.word	0x000048f0


	//   ....[163]....
        /*0760*/ 	.word	0x00004960


	//   ....[164]....
        /*0764*/ 	.word	0x000049d0


	//   ....[165]....
        /*0768*/ 	.word	0x00004a40


	//   ....[166]....
        /*076c*/ 	.word	0x00004ac0


	//   ....[167]....
        /*0770*/ 	.word	0x00004b30


	//   ....[168]....
        /*0774*/ 	.word	0x00004ba0


	//   ....[169]....
        /*0778*/ 	.word	0x00004c10


	//   ....[170]....
        /*077c*/ 	.word	0x00004c80


	//   ....[171]....
        /*0780*/ 	.word	0x00004cf0


	//   ....[172]....
        /*0784*/ 	.word	0x00004d60


	//   ....[173]....
        /*0788*/ 	.word	0x00004dd0


	//   ....[174]....
        /*078c*/ 	.word	0x00004e40


	//   ....[175]....
        /*0790*/ 	.word	0x00004ec0


	//   ....[176]....
        /*0794*/ 	.word	0x00004f30


	//   ....[177]....
        /*0798*/ 	.word	0x00004fa0


	//   ....[178]....
        /*079c*/ 	.word	0x00005010


	//   ....[179]....
        /*07a0*/ 	.word	0x00005080


	//   ....[180]....
        /*07a4*/ 	.word	0x000050f0


	//   ....[181]....
        /*07a8*/ 	.word	0x00005160


	//   ....[182]....
        /*07ac*/ 	.word	0x000051d0


	//   ....[183]....
        /*07b0*/ 	.word	0x00005240


	//   ....[184]....
        /*07b4*/ 	.word	0x000052d0


	//   ....[185]....
        /*07b8*/ 	.word	0x00005360


	//   ....[186]....
        /*07bc*/ 	.word	0x000053d0


	//   ....[187]....
        /*07c0*/ 	.word	0x00005440


	//   ....[188]....
        /*07c4*/ 	.word	0x000054b0


	//   ....[189]....
        /*07c8*/ 	.word	0x00005520


	//   ....[190]....
        /*07cc*/ 	.word	0x00005590


	//   ....[191]....
        /*07d0*/ 	.word	0x000055f0


	//   ....[192]....
        /*07d4*/ 	.word	0x00005670


	//   ....[193]....
        /*07d8*/ 	.word	0x000056f0


	//   ....[194]....
        /*07dc*/ 	.word	0x00005760


	//   ....[195]....
        /*07e0*/ 	.word	0x000057c0


	//   ....[196]....
        /*07e4*/ 	.word	0x00005840


	//   ....[197]....
        /*07e8*/ 	.word	0x000058b0


	//   ....[198]....
        /*07ec*/ 	.word	0x00005920


	//   ....[199]....
        /*07f0*/ 	.word	0x000059a0


	//   ....[200]....
        /*07f4*/ 	.word	0x00005a00


	//   ....[201]....
        /*07f8*/ 	.word	0x00005a70


	//   ....[202]....
        /*07fc*/ 	.word	0x00005af0


	//   ....[203]....
        /*0800*/ 	.word	0x00005b60


	//   ....[204]....
        /*0804*/ 	.word	0x00005bc0


	//   ....[205]....
        /*0808*/ 	.word	0x00005c30


	//   ....[206]....
        /*080c*/ 	.word	0x00005ca0


	//   ....[207]....
        /*0810*/ 	.word	0x00005d10


	//   ....[208]....
        /*0814*/ 	.word	0x00005d70


	//   ....[209]....
        /*0818*/ 	.word	0x00005df0


	//   ....[210]....
        /*081c*/ 	.word	0x00005e60


	//   ....[211]....
        /*0820*/ 	.word	0x00005ee0


	//   ....[212]....
        /*0824*/ 	.word	0x00005f40


	//   ....[213]....
        /*0828*/ 	.word	0x00005fc0


	//   ....[214]....
        /*082c*/ 	.word	0x00006030


	//   ....[215]....
        /*0830*/ 	.word	0x000060a0


	//   ....[216]....
        /*0834*/ 	.word	0x00006100


	//   ....[217]....
        /*0838*/ 	.word	0x00006180


	//   ....[218]....
        /*083c*/ 	.word	0x000061f0


	//   ....[219]....
        /*0840*/ 	.word	0x00006260


	//   ....[220]....
        /*0844*/ 	.word	0x000062d0


	//   ....[221]....
        /*0848*/ 	.word	0x00006350


	//   ....[222]....
        /*084c*/ 	.word	0x000063c0


	//   ....[223]....
        /*0850*/ 	.word	0x00006430


	//   ....[224]....
        /*0854*/ 	.word	0x00006490


	//   ....[225]....
        /*0858*/ 	.word	0x00006510


	//   ....[226]....
        /*085c*/ 	.word	0x00006580


	//   ....[227]....
        /*0860*/ 	.word	0x000065f0


	//   ....[228]....
        /*0864*/ 	.word	0x00006650


	//----- nvinfo : EIATTR_VRC_CTA_INIT_COUNT
	.align		4
.L_591:
        /*0868*/ 	.byte	0x02, 0x4a
	.zero		1
	.zero		1


	//----- nvinfo : EIATTR_EXIT_INSTR_OFFSETS
	.align		4
        /*086c*/ 	.byte	0x04, 0x1c
        /*086e*/ 	.short	(.L_593 - .L_592)


	//   ....[0]....
.L_592:
        /*0870*/ 	.word	0x00000040


	//   ....[1]....
        /*0874*/ 	.word	0x000031c0


	//----- nvinfo : EIATTR_CRS_STACK_SIZE
	.align		4
.L_593:
        /*0878*/ 	.byte	0x04, 0x1e
        /*087a*/ 	.short	(.L_595 - .L_594)
.L_594:
        /*087c*/ 	.word	0x00000000


	//----- nvinfo : EIATTR_CBANK_PARAM_SIZE
	.align		4
.L_595:
        /*0880*/ 	.byte	0x03, 0x19
        /*0882*/ 	.short	0x0078


	//----- nvinfo : EIATTR_PARAM_CBANK
	.align		4
        /*0884*/ 	.byte	0x04, 0x0a
        /*0886*/ 	.short	(.L_597 - .L_596)
	.align		4
.L_596:
        /*0888*/ 	.word	index@(.nv.constant0._Z22ant16_o2_backward_kerniiiiiiPKfS0_S0_S0_S0_S0_S0_S0_S0_PfS1_S1_)
        /*088c*/ 	.short	0x0380
        /*088e*/ 	.short	0x0078


	//----- nvinfo : EIATTR_SW_WAR
	.align		4
.L_597:
        /*0890*/ 	.byte	0x04, 0x36
        /*0892*/ 	.short	(.L_599 - .L_598)
.L_598:
        /*0894*/ 	.word	0x00000008
.L_599:


//--------------------- .nv.info._Z13ant16_o2_kerniiiiiiiiiiPKfS0_S0_S0_S0_S0_S0_S0_S0_S0_S0_Pf --------------------------
	.section	.nv.info._Z13ant16_o2_kerniiiiiiiiiiPKfS0_S0_S0_S0_S0_S0_S0_S0_S0_S0_Pf,"",@"SHT_CUDA_INFO"
	.sectionflags	@""
	.align	4


	//----- nvinfo : EIATTR_CUDA_API_VERSION
	.align		4
        /*0000*/ 	.byte	0x04, 0x37
        /*0002*/ 	.short	(.L_601 - .L_600)
.L_600:
        /*0004*/ 	.word	0x00000082


	//----- nvinfo : EIATTR_KPARAM_INFO
	.align		4
.L_601:
        /*0008*/ 	.byte	0x04, 0x17
        /*000a*/ 	.short	(.L_603 - .L_602)
.L_602:
        /*000c*/ 	.word	0x00000000
        /*0010*/ 	.short	0x0015
        /*0012*/ 	.short	0x0080
        /*0014*/ 	.byte	0x00, 0xf5, 0x21, 0x00


	//----- nvinfo : EIATTR_KPARAM_INFO
	.align		4
.L_603:
        /*0018*/ 	.byte	0x04, 0x17
        /*001a*/ 	.short	(.L_605 - .L_604)
.L_604:
        /*001c*/ 	.word	0x00000000
        /*0020*/ 	.short	0x0014
        /*0022*/ 	.short	0x0078
        /*0024*/ 	.byte	0x00, 0xf5, 0x21, 0x00


	//----- nvinfo : EIATTR_KPARAM_INFO
	.align		4
.L_605:
        /*0028*/ 	.byte	0x04, 0x17
        /*002a*/ 	.short	(.L_607 - .L_606)
.L_606:
        /*002c*/ 	.word	0x00000000
        /*0030*/ 	.short	0x0013
        /*0032*/ 	.short	0x0070
        /*0034*/ 	.byte	0x00, 0xf5, 0x21, 0x00


	//----- nvinfo : EIATTR_KPARAM_INFO
	.align		4
.L_607:
        /*0038*/ 	.byte	0x04, 0x17
        /*003a*/ 	.short	(.L_609 - .L_608)
.L_608:
        /*003c*/ 	.word	0x00000000
        /*0040*/ 	.short	0x0012
        /*0042*/ 	.short	0x0068
        /*0044*/ 	.byte	0x00, 0xf5, 0x21, 0x00


	//----- nvinfo : EIATTR_KPARAM_INFO
	.align		4
.L_609:
        /*0048*/ 	.byte	0x04, 0x17
        /*004a*/ 	.short	(.L_611 - .L_610)
.L_610:
        /*004c*/ 	.word	0x00000000
        /*0050*/ 	.short	0x0011
        /*0052*/ 	.short	0x0060
        /*0054*/ 	.byte	0x00, 0xf5, 0x21, 0x00


	//----- nvinfo : EIATTR_KPARAM_INFO
	.align		4
.L_611:
        /*0058*/ 	.byte	0x04, 0x17
        /*005a*/ 	.short	(.L_613 - .L_612)
.L_612:
        /*005c*/ 	.word	0x00000000
        /*0060*/ 	.short	0x0010
        /*0062*/ 	.short	0x0058
        /*0064*/ 	.byte	0x00, 0xf5, 0x21, 0x00


	//----- nvinfo : EIATTR_KPARAM_INFO
	.align		4
.L_613:
        /*0068*/ 	.byte	0x04, 0x17
        /*006a*/ 	.short	(.L_615 - .L_614)
.L_614:
        /*006c*/ 	.word	0x00000000
        /*0070*/ 	.short	0x000f
        /*0072*/ 	.short	0x0050
        /*0074*/ 	.byte	0x00, 0xf5, 0x21, 0x00


	//----- nvinfo : EIATTR_KPARAM_INFO
	.align		4
.L_615:
        /*0078*/ 	.byte	0x04, 0x17
        /*007a*/ 	.short	(.L_617 - .L_616)
.L_616:
        /*007c*/ 	.word	0x00000000
        /*0080*/ 	.short	0x000e
        /*0082*/ 	.short	0x0048
        /*0084*/ 	.byte	0x00, 0xf5, 0x21, 0x00


	//----- nvinfo : EIATTR_KPARAM_INFO
	.align		4
.L_617:
        /*0088*/ 	.byte	0x04, 0x17
        /*008a*/ 	.short	(.L_619 - .L_618)
.L_618:
        /*008c*/ 	.word	0x00000000
        /*0090*/ 	.short	0x000d
        /*0092*/ 	.short	0x0040
        /*0094*/ 	.byte	0x00, 0xf5, 0x21, 0x00


	//----- nvinfo : EIATTR_KPARAM_INFO
	.align		4
.L_619:
        /*0098*/ 	.byte	0x04, 0x17
        /*009a*/ 	.short	(.L_621 - .L_620)
.L_620:
        /*009c*/ 	.word	0x00000000
        /*00a0*/ 	.short	0x000c
        /*00a2*/ 	.short	0x0038
        /*00a4*/ 	.byte	0x00, 0xf5, 0x21, 0x00


	//----- nvinfo : EIATTR_KPARAM_INFO
	.align		4
.L_621:
        /*00a8*/ 	.byte	0x04, 0x17
        /*00aa*/ 	.short	(.L_623 - .L_622)
.L_622:
        /*00ac*/ 	.word	0x00000000
        /*00b0*/ 	.short	0x000b
        /*00b2*/ 	.short	0x0030
        /*00b4*/ 	.byte	0x00, 0xf5, 0x21, 0x00


	//----- nvinfo : EIATTR_KPARAM_INFO
	.align		4
.L_623:
        /*00b8*/ 	.byte	0x04, 0x17
        /*00ba*/ 	.short	(.L_625 - .L_624)
.L_624:
        /*00bc*/ 	.word	0x00000000
        /*00c0*/ 	.short	0x000a
        /*00c2*/ 	.short	0x0028
        /*00c4*/ 	.byte	0x00, 0xf5, 0x21, 0x00


	//----- nvinfo : EIATTR_KPARAM_INFO
	.align		4
.L_625:
        /*00c8*/ 	.byte	0x04, 0x17
        /*00ca*/ 	.short	(.L_627 - .L_626)
.L_626:
        /*00cc*/ 	.word	0x00000000
        /*00d0*/ 	.short	0x0009
        /*00d2*/ 	.short	0x0024
        /*00d4*/ 	.byte	0x00, 0xf0, 0x11, 0x00


	//----- nvinfo : EIATTR_KPARAM_INFO
	.align		4
.L_627:
        /*00d8*/ 	.byte	0x04, 0x17
        /*00da*/ 	.short	(.L_629 - .L_628)
.L_628:
        /*00dc*/ 	.word	0x00000000
        /*00e0*/ 	.short	0x0008
        /*00e2*/ 	.short	0x0020
        /*00e4*/ 	.byte	0x00, 0xf0, 0x11, 0x00


	//----- nvinfo : EIATTR_KPARAM_INFO
	.align		4
.L_629:
        /*00e8*/ 	.byte	0x04, 0x17
        /*00ea*/ 	.short	(.L_631 - .L_630)
.L_630:
        /*00ec*/ 	.word	0x00000000
        /*00f0*/ 	.short	0x0007
        /*00f2*/ 	.short	0x001c
        /*00f4*/ 	.byte	0x00, 0xf0, 0x11, 0x00


	//----- nvinfo : EIATTR_KPARAM_INFO
	.align		4
.L_631:
        /*00f8*/ 	.byte	0x04, 0x17
        /*00fa*/ 	.short	(.L_633 - .L_632)
.L_632:
        /*00fc*/ 	.word	0x00000000
        /*0100*/ 	.short	0x0006
        /*0102*/ 	.short	0x0018
        /*0104*/ 	.byte	0x00, 0xf0, 0x11, 0x00


	//----- nvinfo : EIATTR_KPARAM_INFO
	.align		4
.L_633:
        /*0108*/ 	.byte	0x04, 0x17
        /*010a*/ 	.short	(.L_635 - .L_634)
.L_634:
        /*010c*/ 	.word	0x00000000
        /*0110*/ 	.short	0x0005
        /*0112*/ 	.short	0x0014
        /*0114*/ 	.byte	0x00, 0xf0, 0x11, 0x00


	//----- nvinfo : EIATTR_KPARAM_INFO
	.align		4
.L_635:
        /*0118*/ 	.byte	0x04, 0x17
        /*011a*/ 	.short	(.L_637 - .L_636)
.L_636:
        /*011c*/ 	.word	0x00000000
        /*0120*/ 	.short	0x0004
        /*0122*/ 	.short	0x0010
        /*0124*/ 	.byte	0x00, 0xf0, 0x11, 0x00


	//----- nvinfo : EIATTR_KPARAM_INFO
	.align		4
.L_637:
        /*0128*/ 	.byte	0x04, 0x17
        /*012a*/ 	.short	(.L_639 - .L_638)
.L_638:
        /*012c*/ 	.word	0x00000000
        /*0130*/ 	.short	0x0003
        /*0132*/ 	.short	0x000c
        /*0134*/ 	.byte	0x00, 0xf0, 0x11, 0x00


	//----- nvinfo : EIATTR_KPARAM_INFO
	.align		4
.L_639:
        /*0138*/ 	.byte	0x04, 0x17
        /*013a*/ 	.short	(.L_641 - .L_640)
.L_640:
        /*013c*/ 	.word	0x00000000
        /*0140*/ 	.short	0x0002
        /*0142*/ 	.short	0x0008
        /*0144*/ 	.byte	0x00, 0xf0, 0x11, 0x00


	//----- nvinfo : EIATTR_KPARAM_INFO
	.align		4
.L_641:
        /*0148*/ 	.byte	0x04, 0x17
        /*014a*/ 	.short	(.L_643 - .L_642)
.L_642:
        /*014c*/ 	.word	0x00000000
        /*0150*/ 	.short	0x0001
        /*0152*/ 	.short	0x0004
        /*0154*/ 	.byte	0x00, 0xf0, 0x11, 0x00


	//----- nvinfo : EIATTR_KPARAM_INFO
	.align		4
.L_643:
        /*0158*/ 	.byte	0x04, 0x17
        /*015a*/ 	.short	(.L_645 - .L_644)
.L_644:
        /*015c*/ 	.word	0x00000000
        /*0160*/ 	.short	0x0000
        /*0162*/ 	.short	0x0000
        /*0164*/ 	.byte	0x00, 0xf0, 0x11, 0x00


	//----- nvinfo : EIATTR_SPARSE_MMA_MASK
	.align		4
.L_645:
        /*0168*/ 	.byte	0x03, 0x50
        /*016a*/ 	.short	0x0000


	//----- nvinfo : EIATTR_MAXREG_COUNT
	.align		4
        /*016c*/ 	.byte	0x03, 0x1b
        /*016e*/ 	.short	0x00ff


	//----- nvinfo : EIATTR_NUM_BARRIERS
	.align		4
        /*0170*/ 	.byte	0x02, 0x4c
        /*0172*/ 	.byte	0x01
	.zero		1


	//----- nvinfo : EIATTR_MERCURY_ISA_VERSION
	.align		4
        /*0174*/ 	.byte	0x03, 0x5f
        /*0176*/ 	.short	0x0101


	//----- nvinfo : EIATTR_COOP_GROUP_MASK_REGIDS
	.align		4
        /*0178*/ 	.byte	0x04, 0x29
        /*017a*/ 	.short	(.L_647 - .L_646)


	//   ....[0]....
.L_646:
        /*017c*/ 	.word	0xffffffff


	//   ....[1]....
        /*0180*/ 	.word	0xffffffff


	//   ....[2]....
        /*0184*/ 	.word	0xffffffff


	//   ....[3]....
        /*0188*/ 	.word	0xffffffff


	//   ....[4]....
        /*018c*/ 	.word	0xffffffff


	//   ....[5]....
        /*0190*/ 	.word	0xffffffff


	//   ....[6]....
        /*0194*/ 	.word	0xffffffff


	//   ....[7]....
        /*0198*/ 	.word	0xffffffff


	//   ....[8]....
        /*019c*/ 	.word	0xffffffff


	//   ....[9]....
        /*01a0*/ 	.word	0xffffffff


	//   ....[10]....
        /*01a4*/ 	.word	0xffffffff


	//   ....[11]....
        /*01a8*/ 	.word	0xffffffff


	//   ....[12]....
        /*01ac*/ 	.word	0xffffffff


	//   ....[13]....
        /*01b0*/ 	.word	0xffffffff


	//   ....[14]....
        /*01b4*/ 	.word	0xffffffff


	//   ....[15]....
        /*01b8*/ 	.word	0xffffffff


	//   ....[16]....
        /*01bc*/ 	.word	0xffffffff


	//   ....[17]....
        /*01c0*/ 	.word	0xffffffff


	//   ....[18]....
        /*01c4*/ 	.word	0xffffffff


	//   ....[19]....
        /*01c8*/ 	.word	0xffffffff


	//   ....[20]....
        /*01cc*/ 	.word	0xffffffff


	//   ....[21]....
        /*01d0*/ 	.word	0xffffffff


	//   ....[22]....
        /*01d4*/ 	.word	0xffffffff


	//   ....[23]....
        /*01d8*/ 	.word	0xffffffff


	//   ....[24]....
        /*01dc*/ 	.word	0xffffffff


	//   ....[25]....
        /*01e0*/ 	.word	0xffffffff


	//   ....[26]....
        /*01e4*/ 	.word	0xffffffff


	//   ....[27]....
        /*01e8*/ 	.word	0xffffffff


	//   ....[28]....
        /*01ec*/ 	.word	0xffffffff


	//   ....[29]....
        /*01f0*/ 	.word	0xffffffff


	//   ....[30]....
        /*01f4*/ 	.word	0xffffffff


	//   ....[31]....
        /*01f8*/ 	.word	0xffffffff


	//   ....[32]....
        /*01fc*/ 	.word	0xffffffff


	//   ....[33]....
        /*0200*/ 	.word	0xffffffff


	//   ....[34]....
        /*0204*/ 	.word	0xffffffff


	//   ....[35]....
        /*0208*/ 	.word	0xffffffff


	//   ....[36]....
        /*020c*/ 	.word	0xffffffff


	//   ....[37]....
        /*0210*/ 	.word	0xffffffff


	//   ....[38]....
        /*0214*/ 	.word	0xffffffff


	//   ....[39]....
        /*0218*/ 	.word	0xffffffff


	//   ....[40]....
        /*021c*/ 	.word	0xffffffff


	//   ....[41]....
        /*0220*/ 	.word	0xffffffff


	//   ....[42]....
        /*0224*/ 	.word	0xffffffff


	//   ....[43]....
        /*0228*/ 	.word	0xffffffff


	//   ....[44]....
        /*022c*/ 	.word	0xffffffff


	//   ....[45]....
        /*0230*/ 	.word	0xffffffff


	//   ....[46]....
        /*0234*/ 	.word	0xffffffff


	//   ....[47]....
        /*0238*/ 	.word	0xffffffff


	//   ....[48]....
        /*023c*/ 	.word	0xffffffff


	//   ....[49]....
        /*0240*/ 	.word	0xffffffff


	//   ....[50]....
        /*0244*/ 	.word	0xffffffff


	//   ....[51]....
        /*0248*/ 	.word	0xffffffff


	//   ....[52]....
        /*024c*/ 	.word	0xffffffff


	//   ....[53]....
        /*0250*/ 	.word	0xffffffff


	//   ....[54]....
        /*0254*/ 	.word	0xffffffff


	//   ....[55]....
        /*0258*/ 	.word	0xffffffff


	//   ....[56]....
        /*025c*/ 	.word	0xffffffff


	//   ....[57]....
        /*0260*/ 	.word	0xffffffff


	//   ....[58]....
        /*0264*/ 	.word	0xffffffff


	//   ....[59]....
        /*0268*/ 	.word	0xffffffff


	//   ....[60]....
        /*026c*/ 	.word	0xffffffff


	//   ....[61]....
        /*0270*/ 	.word	0xffffffff


	//   ....[62]....
        /*0274*/ 	.word	0xffffffff


	//   ....[63]....
        /*0278*/ 	.word	0xffffffff


	//   ....[64]....
        /*027c*/ 	.word	0xffffffff


	//   ....[65]....
        /*0280*/ 	.word	0xffffffff


	//   ....[66]....
        /*0284*/ 	.word	0xffffffff


	//   ....[67]....
        /*0288*/ 	.word	0xffffffff


	//   ....[68]....
        /*028c*/ 	.word	0xffffffff


	//   ....[69]....
        /*0290*/ 	.word	0xffffffff


	//   ....[70]....
        /*0294*/ 	.word	0xffffffff


	//   ....[71]....
        /*0298*/ 	.word	0xffffffff


	//   ....[72]....
        /*029c*/ 	.word	0xffffffff


	//   ....[73]....
        /*02a0*/ 	.word	0xffffffff


	//   ....[74]....
        /*02a4*/ 	.word	0xffffffff


	//   ....[75]....
        /*02a8*/ 	.word	0xffffffff


	//   ....[76]....
        /*02ac*/ 	.word	0xffffffff


	//   ....[77]....
        /*02b0*/ 	.word	0xffffffff


	//   ....[78]....
        /*02b4*/ 	.word	0xffffffff


	//   ....[79]....
        /*02b8*/ 	.word	0xffffffff


	//   ....[80]....
        /*02bc*/ 	.word	0xffffffff


	//   ....[81]....
        /*02c0*/ 	.word	0xffffffff


	//   ....[82]....
        /*02c4*/ 	.word	0xffffffff


	//   ....[83]....
        /*02c8*/ 	.word	0xffffffff


	//   ....[84]....
        /*02cc*/ 	.word	0xffffffff


	//   ....[85]....
        /*02d0*/ 	.word	0xffffffff


	//   ....[86]....
        /*02d4*/ 	.word	0xffffffff


	//   ....[87]....
        /*02d8*/ 	.word	0xffffffff


	//   ....[88]....
        /*02dc*/ 	.word	0xffffffff


	//   ....[89]....
        /*02e0*/ 	.word	0xffffffff


	//   ....[90]....
        /*02e4*/ 	.word	0xffffffff


	//   ....[91]....
        /*02e8*/ 	.word	0xffffffff


	//   ....[92]....
        /*02ec*/ 	.word	0xffffffff


	//   ....[93]....
        /*02f0*/ 	.word	0xffffffff


	//   ....[94]....
        /*02f4*/ 	.word	0xffffffff


	//   ....[95]....
        /*02f8*/ 	.word	0xffffffff


	//   ....[96]....
        /*02fc*/ 	.word	0xffffffff


	//   ....[97]....
        /*0300*/ 	.word	0xffffffff


	//   ....[98]....
        /*0304*/ 	.word	0xffffffff


	//   ....[99]....
        /*0308*/ 	.word	0xffffffff


	//   ....[100]....
        /*030c*/ 	.word	0xffffffff


	//   ....[101]....
        /*0310*/ 	.word	0xffffffff


	//   ....[102]....
        /*0314*/ 	.word	0xffffffff


	//   ....[103]....
        /*0318*/ 	.word	0xffffffff


	//   ....[104]....
        /*031c*/ 	.word	0xffffffff


	//   ....[105]....
        /*0320*/ 	.word	0xffffffff


	//   ....[106]....
        /*0324*/ 	.word	0xffffffff


	//   ....[107]....
        /*0328*/ 	.word	0xffffffff


	//   ....[108]....
        /*032c*/ 	.word	0xffffffff


	//   ....[109]....
        /*0330*/ 	.word	0xffffffff


	//   ....[110]....
        /*0334*/ 	.word	0xffffffff


	//   ....[111]....
        /*0338*/ 	.word	0xffffffff


	//   ....[112]....
        /*033c*/ 	.word	0xffffffff


	//   ....[113]....
        /*0340*/ 	.word	0xffffffff


	//   ....[114]....
        /*0344*/ 	.word	0xffffffff


	//   ....[115]....
        /*0348*/ 	.word	0xffffffff


	//   ....[116]....
        /*034c*/ 	.word	0xffffffff


	//   ....[117]....
        /*0350*/ 	.word	0xffffffff


	//   ....[118]....
        /*0354*/ 	.word	0xffffffff


	//   ....[119]....
        /*0358*/ 	.word	0xffffffff


	//   ....[120]....
        /*035c*/ 	.word	0xffffffff


	//   ....[121]....
        /*0360*/ 	.word	0xffffffff


	//   ....[122]....
        /*0364*/ 	.word	0xffffffff


	//   ....[123]....
        /*0368*/ 	.word	0xffffffff


	//   ....[124]....
        /*036c*/ 	.word	0xffffffff


	//   ....[125]....
        /*0370*/ 	.word	0xffffffff


	//   ....[126]....
        /*0374*/ 	.word	0xffffffff


	//   ....[127]....
        /*0378*/ 	.word	0xffffffff


	//   ....[128]....
        /*037c*/ 	.word	0xffffffff


	//   ....[129]....
        /*0380*/ 	.word	0xffffffff


	//   ....[130]....
        /*0384*/ 	.word	0xffffffff


	//   ....[131]....
        /*0388*/ 	.word	0xffffffff


	//   ....[132]....
        /*038c*/ 	.word	0xffffffff


	//   ....[133]....
        /*0390*/ 	.word	0xffffffff


	//   ....[134]....
        /*0394*/ 	.word	0xffffffff


	//   ....[135]....
        /*0398*/ 	.word	0xffffffff


	//   ....[136]....
        /*039c*/ 	.word	0xffffffff


	//   ....[137]....
        /*03a0*/ 	.word	0xffffffff


	//   ....[138]....
        /*03a4*/ 	.word	0xffffffff


	//   ....[139]....
        /*03a8*/ 	.word	0xffffffff


	//   ....[140]....
        /*03ac*/ 	.word	0xffffffff


	//   ....[141]....
        /*03b0*/ 	.word	0xffffffff


	//   ....[142]....
        /*03b4*/ 	.word	0xffffffff


	//   ....[143]....
        /*03b8*/ 	.word	0xffffffff


	//   ....[144]....
        /*03bc*/ 	.word	0xffffffff


	//   ....[145]....
        /*03c0*/ 	.word	0xffffffff


	//   ....[146]....
        /*03c4*/ 	.word	0xffffffff


	//   ....[147]....
        /*03c8*/ 	.word	0xffffffff


	//   ....[148]....
        /*03cc*/ 	.word	0xffffffff


	//   ....[149]....
        /*03d0*/ 	.word	0xffffffff


	//   ....[150]....
        /*03d4*/ 	.word	0xffffffff


	//   ....[151]....
        /*03d8*/ 	.word	0xffffffff


	//   ....[152]....
        /*03dc*/ 	.word	0xffffffff


	//   ....[153]....
        /*03e0*/ 	.word	0xffffffff


	//   ....[154]....
        /*03e4*/ 	.word	0xffffffff


	//   ....[155]....
        /*03e8*/ 	.word	0xffffffff


	//   ....[156]....
        /*03ec*/ 	.word	0xffffffff


	//   ....[157]....
        /*03f0*/ 	.word	0xffffffff


	//   ....[158]....
        /*03f4*/ 	.word	0xffffffff


	//   ....[159]....
        /*03f8*/ 	.word	0xffffffff


	//   ....[160]....
        /*03fc*/ 	.word	0xffffffff


	//   ....[161]....
        /*0400*/ 	.word	0xffffffff


	//   ....[162]....
        /*0404*/ 	.word	0xffffffff


	//   ....[163]....
        /*0408*/ 	.word	0xffffffff


	//   ....[164]....
        /*040c*/ 	.word	0xffffffff


	//   ....[165]....
        /*0410*/ 	.word	0xffffffff


	//   ....[166]....
        /*0414*/ 	.word	0xffffffff


	//   ....[167]....
        /*0418*/ 	.word	0xffffffff


	//   ....[168]....
        /*041c*/ 	.word	0xffffffff


	//   ....[169]....
        /*0420*/ 	.word	0xffffffff


	//   ....[170]....
        /*0424*/ 	.word	0xffffffff


	//   ....[171]....
        /*0428*/ 	.word	0xffffffff


	//   ....[172]....
        /*042c*/ 	.word	0xffffffff


	//   ....[173]....
        /*0430*/ 	.word	0xffffffff


	//   ....[174]....
        /*0434*/ 	.word	0xffffffff


	//   ....[175]....
        /*0438*/ 	.word	0xffffffff


	//   ....[176]....
        /*043c*/ 	.word	0xffffffff


	//   ....[177]....
        /*0440*/ 	.word	0xffffffff


	//   ....[178]....
        /*0444*/ 	.word	0xffffffff


	//   ....[179]....
        /*0448*/ 	.word	0xffffffff


	//   ....[180]....
        /*044c*/ 	.word	0x0500000e


	//   ....[181]....
        /*0450*/ 	.word	0x0500000e


	//   ....[182]....
        /*0454*/ 	.word	0x0500000e


	//   ....[183]....
        /*0458*/ 	.word	0x0500000e


	//   ....[184]....
        /*045c*/ 	.word	0x0500000e


	//   ....[185]....
        /*0460*/ 	.word	0x0500000e


	//   ....[186]....
        /*0464*/ 	.word	0x0500000e


	//   ....[187]....
        /*0468*/ 	.word	0x0500000e


	//   ....[188]....
        /*046c*/ 	.word	0x0500000e


	//   ....[189]....
        /*0470*/ 	.word	0x0500000e


	//   ....[190]....
        /*0474*/ 	.word	0x0500000e


	//   ....[191]....
        /*0478*/ 	.word	0x0500000e


	//   ....[192]....
        /*047c*/ 	.word	0x0500000e


	//   ....[193]....
        /*0480*/ 	.word	0x0500000e


	//   ....[194]....
        /*0484*/ 	.word	0x0500000e


	//   ....[195]....
        /*0488*/ 	.word	0x0500000e


	//   ....[196]....
        /*048c*/ 	.word	0x0500000e


	//   ....[197]....
        /*0490*/ 	.word	0x0500000e


	//   ....[198]....
        /*0494*/ 	.word	0x0500000e


	//   ....[199]....
        /*0498*/ 	.word	0x0500000e


	//   ....[200]....
        /*049c*/ 	.word	0x0500000e


	//   ....[201]....
        /*04a0*/ 	.word	0x0500000e


	//   ....[202]....
        /*04a4*/ 	.word	0x0500000e


	//   ....[203]....
        /*04a8*/ 	.word	0x0500000e


	//   ....[204]....
        /*04ac*/ 	.word	0x0500000e


	//   ....[205]....
        /*04b0*/ 	.word	0x0500000e


	//   ....[206]....
        /*04b4*/ 	.word	0x0500000e


	//   ....[207]....
        /*04b8*/ 	.word	0x0500000e


	//   ....[208]....
        /*04bc*/ 	.word	0x0500000e


	//   ....[209]....
        /*04c0*/ 	.word	0x0500000e


	//   ....[210]....
        /*04c4*/ 	.word	0x0500000e


	//   ....[211]....
        /*04c8*/ 	.word	0x0500000e


	//   ....[212]....
        /*04cc*/ 	.word	0x0500000e


	//   ....[213]....
        /*04d0*/ 	.word	0x0500000e


	//   ....[214]....
        /*04d4*/ 	.word	0x0500000e


	//   ....[215]....
        /*04d8*/ 	.word	0x0500000e


	//   ....[216]....
        /*04dc*/ 	.word	0x0500000e


	//   ....[217]....
        /*04e0*/ 	.word	0x0500000e


	//   ....[218]....
        /*04e4*/ 	.word	0x0500000e


	//   ....[219]....
        /*04e8*/ 	.word	0x0500000e


	//   ....[220]....
        /*04ec*/ 	.word	0x0500000e


	//   ....[221]....
        /*04f0*/ 	.word	0x0500000e


	//   ....[222]....
        /*04f4*/ 	.word	0x0500000e


	//   ....[223]....
        /*04f8*/ 	.word	0x0500000e


	//   ....[224]....
        /*04fc*/ 	.word	0x0500000e


	//   ....[225]....
        /*0500*/ 	.word	0x0500000e


	//   ....[226]....
        /*0504*/ 	.word	0x0500000e


	//   ....[227]....
        /*0508*/ 	.word	0x0500000e


	//   ....[228]....
        /*050c*/ 	.word	0x0500000e


	//   ....[229]....
        /*0510*/ 	.word	0x0500000e


	//   ....[230]....
        /*0514*/ 	.word	0x0500000e


	//   ....[231]....
        /*0518*/ 	.word	0x0500000e


	//   ....[232]....
        /*051c*/ 	.word	0x0500000e


	//   ....[233]....
        /*0520*/ 	.word	0x0500000e


	//   ....[234]....
        /*0524*/ 	.word	0x0500000e


	//   ....[235]....
        /*0528*/ 	.word	0x0500000e


	//   ....[236]....
        /*052c*/ 	.word	0x0500000e


	//   ....[237]....
        /*0530*/ 	.word	0x0500000e


	//   ....[238]....
        /*0534*/ 	.word	0x0500000e


	//   ....[239]....
        /*0538*/ 	.word	0x0500000e


	//   ....[240]....
        /*053c*/ 	.word	0x0500000e


	//   ....[241]....
        /*0540*/ 	.word	0x0500000e


	//   ....[242]....
        /*0544*/ 	.word	0x0500000e


	//   ....[243]....
        /*0548*/ 	.word	0x0500000e


	//   ....[244]....
        /*054c*/ 	.word	0x0500000e


	//   ....[245]....
        /*0550*/ 	.word	0x0500000e


	//   ....[246]....
        /*0554*/ 	.word	0x0500000e


	//   ....[247]....
        /*0558*/ 	.word	0x0500000e


	//   ....[248]....
        /*055c*/ 	.word	0x0500000e


	//   ....[249]....
        /*0560*/ 	.word	0x0500000e


	//   ....[250]....
        /*0564*/ 	.word	0x0500000e


	//   ....[251]....
        /*0568*/ 	.word	0x0500000e


	//   ....[252]....
        /*056c*/ 	.word	0x0500000e


	//   ....[253]....
        /*0570*/ 	.word	0x0500000e


	//   ....[254]....
        /*0574*/ 	.word	0x0500000e


	//   ....[255]....
        /*0578*/ 	.word	0x0500000e


	//   ....[0]....
        /*057c*/ 	.word	0x0500000e


	//   ....[1]....
        /*0580*/ 	.word	0x0500000e


	//   ....[2]....
        /*0584*/ 	.word	0x0500000e


	//   ....[3]....
        /*0588*/ 	.word	0x0500000e


	//   ....[4]....
        /*058c*/ 	.word	0x0500000e


	//   ....[5]....
        /*0590*/ 	.word	0x0500000e


	//   ....[6]....
        /*0594*/ 	.word	0x0500000e


	//   ....[7]....
        /*0598*/ 	.word	0x0500000e


	//   ....[8]....
        /*059c*/ 	.word	0x0500000e


	//   ....[9]....
        /*05a0*/ 	.word	0x0500000e


	//   ....[10]....
        /*05a4*/ 	.word	0x0500000e


	//   ....[11]....
        /*05a8*/ 	.word	0x0500000e


	//   ....[12]....
        /*05ac*/ 	.word	0x0500000e


	//   ....[13]....
        /*05b0*/ 	.word	0x0500000e


	//   ....[14]....
        /*05b4*/ 	.word	0x0500000e


	//   ....[15]....
        /*05b8*/ 	.word	0x0500000e


	//   ....[16]....
        /*05bc*/ 	.word	0x0500000e


	//   ....[17]....
        /*05c0*/ 	.word	0x0500000e


	//   ....[18]....
        /*05c4*/ 	.word	0x0500000e


	//   ....[19]....
        /*05c8*/ 	.word	0x0500000e


	//   ....[20]....
        /*05cc*/ 	.word	0x0500000e


	//   ....[21]....
        /*05d0*/ 	.word	0x0500000e


	//   ....[22]....
        /*05d4*/ 	.word	0x0500000e


	//   ....[23]....
        /*05d8*/ 	.word	0x0500000e


	//   ....[24]....
        /*05dc*/ 	.word	0x0500000e


	//   ....[25]....
        /*05e0*/ 	.word	0x0500000e


	//   ....[26]....
        /*05e4*/ 	.word	0x0500000e


	//   ....[27]....
        /*05e8*/ 	.word	0x0500000e


	//   ....[28]....
        /*05ec*/ 	.word	0x0500000e


	//   ....[29]....
        /*05f0*/ 	.word	0x0500000e


	//   ....[30]....
        /*05f4*/ 	.word	0x0500000e


	//   ....[31]....
        /*05f8*/ 	.word	0x0500000e


	//   ....[32]....
        /*05fc*/ 	.word	0x0500000e


	//   ....[33]....
        /*0600*/ 	.word	0x0500000e


	//   ....[34]....
        /*0604*/ 	.word	0x0500000e


	//   ....[35]....
        /*0608*/ 	.word	0x0500000e


	//   ....[36]....
        /*060c*/ 	.word	0x0500000e


	//   ....[37]....
        /*0610*/ 	.word	0x0500000e


	//   ....[38]....
        /*0614*/ 	.word	0x0500000e


	//   ....[39]....
        /*0618*/ 	.word	0x0500000e


	//   ....[40]....
        /*061c*/ 	.word	0x0500000e


	//   ....[41]....
        /*0620*/ 	.word	0x0500000e


	//   ....[42]....
        /*0624*/ 	.word	0x0500000e


	//   ....[43]....
        /*0628*/ 	.word	0x0500000e


	//   ....[44]....
        /*062c*/ 	.word	0x0500000e


	//   ....[45]....
        /*0630*/ 	.word	0x0500000e


	//   ....[46]....
        /*0634*/ 	.word	0x0500000e


	//   ....[47]....
        /*0638*/ 	.word	0x0500000e


	//   ....[48]....
        /*063c*/ 	.word	0x0500000e


	//   ....[49]....
        /*0640*/ 	.word	0x0500000e


	//   ....[50]....
        /*0644*/ 	.word	0x0500000e


	//   ....[51]....
        /*0648*/ 	.word	0x0500000e


	//   ....[52]....
        /*064c*/ 	.word	0x0500000e


	//   ....[53]....
        /*0650*/ 	.word	0x0500000e


	//   ....[54]....
        /*0654*/ 	.word	0x0500000e


	//   ....[55]....
        /*0658*/ 	.word	0x0500000e


	//   ....[56]....
        /*065c*/ 	.word	0x0500000e


	//   ....[57]....
        /*0660*/ 	.word	0x0500000e


	//   ....[58]....
        /*0664*/ 	.word	0x0500000e


	//   ....[59]....
        /*0668*/ 	.word	0x0500000e


	//   ....[60]....
        /*066c*/ 	.word	0x0500000e


	//   ....[61]....
        /*0670*/ 	.word	0x0500000e


	//   ....[62]....
        /*0674*/ 	.word	0x0500000e


	//   ....[63]....
        /*0678*/ 	.word	0x0500000e


	//   ....[64]....
        /*067c*/ 	.word	0x0500000e


	//   ....[65]....
        /*0680*/ 	.word	0x0500000e


	//   ....[66]....
        /*0684*/ 	.word	0x0500000e


	//   ....[67]....
        /*0688*/ 	.word	0x0500000e


	//   ....[68]....
        /*068c*/ 	.word	0x0500000e


	//   ....[69]....
        /*0690*/ 	.word	0x0500000e


	//   ....[70]....
        /*0694*/ 	.word	0x0500000e


	//   ....[71]....
        /*0698*/ 	.word	0x0500000e


	//   ....[72]....
        /*069c*/ 	.word	0x0500000e


	//   ....[73]....
        /*06a0*/ 	.word	0x0500000e


	//   ....[74]....
        /*06a4*/ 	.word	0x0500000e


	//   ....[75]....
        /*06a8*/ 	.word	0x0500000e


	//   ....[76]....
        /*06ac*/ 	.word	0x0500000e


	//   ....[77]....
        /*06b0*/ 	.word	0x0500000e


	//   ....[78]....
        /*06b4*/ 	.word	0x0500000e


	//   ....[79]....
        /*06b8*/ 	.word	0x0500000e


	//   ....[80]....
        /*06bc*/ 	.word	0x0500000e


	//   ....[81]....
        /*06c0*/ 	.word	0x0500000e


	//   ....[82]....
        /*06c4*/ 	.word	0x0500000e


	//   ....[83]....
        /*06c8*/ 	.word	0x0500000e


	//   ....[84]....
        /*06cc*/ 	.word	0x0500000e


	//   ....[85]....
        /*06d0*/ 	.word	0x0500000e


	//   ....[86]....
        /*06d4*/ 	.word	0x0500000e


	//   ....[87]....
        /*06d8*/ 	.word	0x0500000e


	//   ....[88]....
        /*06dc*/ 	.word	0x0500000e


	//   ....[89]....
        /*06e0*/ 	.word	0x0500000e


	//   ....[90]....
        /*06e4*/ 	.word	0x0500000e


	//   ....[91]....
        /*06e8*/ 	.word	0x0500000e


	//   ....[92]....
        /*06ec*/ 	.word	0x0500000e


	//   ....[93]....
        /*06f0*/ 	.word	0x0500000e


	//   ....[94]....
        /*06f4*/ 	.word	0x0500000e


	//   ....[95]....
        /*06f8*/ 	.word	0x0500000e


	//   ....[96]....
        /*06fc*/ 	.word	0x0500000e


	//   ....[97]....
        /*0700*/ 	.word	0x0500000e


	//   ....[98]....
        /*0704*/ 	.word	0x0500000e


	//   ....[99]....
        /*0708*/ 	.word	0x0500000e


	//   ....[100]....
        /*070c*/ 	.word	0x0500000e


	//   ....[101]....
        /*0710*/ 	.word	0x0500000e


	//   ....[102]....
        /*0714*/ 	.word	0x0500000e


	//   ....[103]....
        /*0718*/ 	.word	0x0500000e


	//----- nvinfo : EIATTR_COOP_GROUP_INSTR_OFFSETS
	.align		4
.L_647:
        /*071c*/ 	.byte	0x04, 0x28
        /*071e*/ 	.short	(.L_649 - .L_648)


	//   ....[0]....
.L_648:
        /*0720*/ 	.word	0x00001440


	//   ....[1]....
        /*0724*/ 	.word	0x00001450


	//   ....[2]....
        /*0728*/ 	.word	0x00001460


	//   ....[3]....
        /*072c*/ 	.word	0x00001470


	//   ....[4]....
        /*0730*/ 	.word	0x00001480


	//   ....[5]....
        /*0734*/ 	.word	0x00001490


	//   ....[6]....
        /*0738*/ 	.word	0x000014a0


	//   ....[7]....
        /*073c*/ 	.word	0x000014c0


	//   ....[8]....
        /*0740*/ 	.word	0x000014e0


	//   ....[9]....
        /*0744*/ 	.word	0x00001510


	//   ....[10]....
        /*0748*/ 	.word	0x00001530


	//   ....[11]....
        /*074c*/ 	.word	0x00001550


	//   ....[12]....
        /*0750*/ 	.word	0x00001570


	//   ....[13]....
        /*0754*/ 	.word	0x00001590


	//   ....[14]....
        /*0758*/ 	.word	0x000015b0


	//   ....[15]....
        /*075c*/ 	.word	0x000015c0


	//   ....[16]....
        /*0760*/ 	.word	0x000015e0


	//   ....[17]....
        /*0764*/ 	.word	0x00001600


	//   ....[18]....
        /*0768*/ 	.word	0x00001630


	//   ....[19]....
        /*076c*/ 	.word	0x00001650


	//   ....[20]....
        /*0770*/ 	.word	0x00001670


	//   ....[21]....
        /*0774*/ 	.word	0x00001690


	//   ....[22]....
        /*0778*/ 	.word	0x000016b0


	//   ....[23]....
        /*077c*/ 	.word	0x000016d0


	//   ....[24]....
        /*0780*/ 	.word	0x000016e0


	//   ....[25]....
        /*0784*/ 	.word	0x00001700


	//   ....[26]....
        /*0788*/ 	.word	0x00001720


	//   ....[27]....
        /*078c*/ 	.word	0x00001750


	//   ....[28]....
        /*0790*/ 	.word	0x00001770


	//   ....[29]....
        /*0794*/ 	.word	0x00001790


	//   ....[30]....
        /*0798*/ 	.word	0x000017b0


	//   ....[31]....
        /*079c*/ 	.word	0x000017d0


	//   ....[32]....
        /*07a0*/ 	.word	0x000017f0


	//   ....[33]....
        /*07a4*/ 	.word	0x00001800


	//   ....[34]....
        /*07a8*/ 	.word	0x00001820


	//   ....[35]....
        /*07ac*/ 	.word	0x00001840


	//   ....[36]....
        /*07b0*/ 	.word	0x00001870


	//   ....[37]....
        /*07b4*/ 	.word	0x00001890


	//   ....[38]....
        /*07b8*/ 	.word	0x000018b0


	//   ....[39]....
        /*07bc*/ 	.word	0x000018d0


	//   ....[40]....
        /*07c0*/ 	.word	0x000018f0


	//   ....[41]....
        /*07c4*/ 	.word	0x00001910


	//   ....[42]....
        /*07c8*/ 	.word	0x00001920


	//   ....[43]....
        /*07cc*/ 	.word	0x00001940


	//   ....[44]....
        /*07d0*/ 	.word	0x00001960


	//   ....[45]....
        /*07d4*/ 	.word	0x00001dc0


	//   ....[46]....
        /*07d8*/ 	.word	0x00001dd0


	//   ....[47]....
        /*07dc*/ 	.word	0x00001de0


	//   ....[48]....
        /*07e0*/ 	.word	0x00001df0


	//   ....[49]....
        /*07e4*/ 	.word	0x00001e10


	//   ....[50]....
        /*07e8*/ 	.word	0x00001e30


	//   ....[51]....
        /*07ec*/ 	.word	0x00001e50


	//   ....[52]....
        /*07f0*/ 	.word	0x00001e70


	//   ....[53]....
        /*07f4*/ 	.word	0x00001e80


	//   ....[54]....
        /*07f8*/ 	.word	0x00001eb0


	//   ....[55]....
        /*07fc*/ 	.word	0x00001ed0


	//   ....[56]....
        /*0800*/ 	.word	0x00001ef0


	//   ....[57]....
        /*0804*/ 	.word	0x00001f10


	//   ....[58]....
        /*0808*/ 	.word	0x00001f30


	//   ....[59]....
        /*080c*/ 	.word	0x00001f50


	//   ....[60]....
        /*0810*/ 	.word	0x00001f70


	//   ....[61]....
        /*0814*/ 	.word	0x00001f90


	//   ....[62]....
        /*0818*/ 	.word	0x00001fa0


	//   ....[63]....
        /*081c*/ 	.word	0x00001fc0


	//   ....[64]....
        /*0820*/ 	.word	0x00001fe0


	//   ....[65]....
        /*0824*/ 	.word	0x00002000


	//   ....[66]....
        /*0828*/ 	.word	0x00002020


	//   ....[67]....
        /*082c*/ 	.word	0x00002050


	//   ....[68]....
        /*0830*/ 	.word	0x00002070


	//   ....[69]....
        /*0834*/ 	.word	0x00002090


	//   ....[70]....
        /*0838*/ 	.word	0x000020b0


	//   ....[71]....
        /*083c*/ 	.word	0x000020c0


	//   ....[72]....
        /*0840*/ 	.word	0x000020e0


	//   ....[73]....
        /*0844*/ 	.word	0x000020f0


	//   ....[74]....
        /*0848*/ 	.word	0x00002120


	//   ....[75]....
        /*084c*/ 	.word	0x00002140


	//   ....[76]....
        /*0850*/ 	.word	0x00002160


	//   ....[77]....
        /*0854*/ 	.word	0x00002190


	//   ....[78]....
        /*0858*/ 	.word	0x000021a0


	//   ....[79]....
        /*085c*/ 	.word	0x000021d0


	//   ....[80]....
        /*0860*/ 	.word	0x00002200


	//   ....[81]....
        /*0864*/ 	.word	0x00002220


	//   ....[82]....
        /*0868*/ 	.word	0x00002230


	//   ....[83]....
        /*086c*/ 	.word	0x00002240


	//   ....[84]....
        /*0870*/ 	.word	0x00002260


	//   ....[85]....
        /*0874*/ 	.word	0x00002280


	//   ....[86]....
        /*0878*/ 	.word	0x000022a0


	//   ....[87]....
        /*087c*/ 	.word	0x000022b0


	//   ....[88]....
        /*0880*/ 	.word	0x000022e0


	//   ....[89]....
        /*0884*/ 	.word	0x00002310


	//   ....[90]....
        /*0888*/ 	.word	0x000026f0


	//   ....[91]....
        /*088c*/ 	.word	0x00002700


	//   ....[92]....
        /*0890*/ 	.word	0x00002710


	//   ....[93]....
        /*0894*/ 	.word	0x00002720


	//   ....[94]....
        /*0898*/ 	.word	0x00002740


	//   ....[95]....
        /*089c*/ 	.word	0x00002760


	//   ....[96]....
        /*08a0*/ 	.word	0x00002780


	//   ....[97]....
        /*08a4*/ 	.word	0x000027a0


	//   ....[98]....
        /*08a8*/ 	.word	0x000027b0


	//   ....[99]....
        /*08ac*/ 	.word	0x000027e0


	//   ....[100]....
        /*08b0*/ 	.word	0x00002800


	//   ....[101]....
        /*08b4*/ 	.word	0x00002820


	//   ....[102]....
        /*08b8*/ 	.word	0x00002840


	//   ....[103]....
        /*08bc*/ 	.word	0x00002860


	//   ....[104]....
        /*08c0*/ 	.word	0x00002880


	//   ....[105]....
        /*08c4*/ 	.word	0x000028a0


	//   ....[106]....
        /*08c8*/ 	.word	0x000028c0


	//   ....[107]....
        /*08cc*/ 	.word	0x000028d0


	//   ....[108]....
        /*08d0*/ 	.word	0x000028f0


	//   ....[109]....
        /*08d4*/ 	.word	0x00002910


	//   ....[110]....
        /*08d8*/ 	.word	0x00002930


	//   ....[111]....
        /*08dc*/ 	.word	0x00002950


	//   ....[112]....
        /*08e0*/ 	.word	0x00002980


	//   ....[113]....
        /*08e4*/ 	.word	0x000029a0


	//   ....[114]....
        /*08e8*/ 	.word	0x000029c0


	//   ....[115]....
        /*08ec*/ 	.word	0x000029e0


	//   ....[116]....
        /*08f0*/ 	.word	0x000029f0


	//   ....[117]....
        /*08f4*/ 	.word	0x00002a10


	//   ....[118]....
        /*08f8*/ 	.word	0x00002a20


	//   ....[119]....
        /*08fc*/ 	.word	0x00002a50


	//   ....[120]....
        /*0900*/ 	.word	0x00002a70


	//   ....[121]....
        /*0904*/ 	.word	0x00002a90


	//   ....[122]....
        /*0908*/ 	.word	0x00002ac0


	//   ....[123]....
        /*090c*/ 	.word	0x00002ad0


	//   ....[124]....
        /*0910*/ 	.word	0x00002af0


	//   ....[125]....
        /*0914*/ 	.word	0x00002b10


	//   ....[126]....
        /*0918*/ 	.word	0x00002b40


	//   ....[127]....
        /*091c*/ 	.word	0x00002b60


	//   ....[128]....
        /*0920*/ 	.word	0x00002b70


	//   ....[129]....
        /*0924*/ 	.word	0x00002b80


	//   ....[130]....
        /*0928*/ 	.word	0x00002ba0


	//   ....[131]....
        /*092c*/ 	.word	0x00002be0


	//   ....[132]....
        /*0930*/ 	.word	0x00002c00


	//   ....[133]....
        /*0934*/ 	.word	0x00002c30


	//   ....[134]....
        /*0938*/ 	.word	0x00002c40


	//   ....[135]....
        /*093c*/ 	.word	0x00003020


	//   ....[136]....
        /*0940*/ 	.word	0x00003030


	//   ....[137]....
        /*0944*/ 	.word	0x00003040


	//   ....[138]....
        /*0948*/ 	.word	0x00003050


	//   ....[139]....
        /*094c*/ 	.word	0x00003070


	//   ....[140]....
        /*0950*/ 	.word	0x00003090


	//   ....[141]....
        /*0954*/ 	.word	0x000030b0


	//   ....[142]....
        /*0958*/ 	.word	0x000030d0


	//   ....[143]....
        /*095c*/ 	.word	0x000030e0


	//   ....[144]....
        /*0960*/ 	.word	0x00003110


	//   ....[145]....
        /*0964*/ 	.word	0x00003130


	//   ....[146]....
        /*0968*/ 	.word	0x00003150


	//   ....[147]....
        /*096c*/ 	.word	0x00003170


	//   ....[148]....
        /*0970*/ 	.word	0x00003190


	//   ....[149]....
        /*0974*/ 	.word	0x000031b0


	//   ....[150]....
        /*0978*/ 	.word	0x000031d0


	//   ....[151]....
        /*097c*/ 	.word	0x000031f0


	//   ....[152]....
        /*0980*/ 	.word	0x00003200


	//   ....[153]....
        /*0984*/ 	.word	0x00003220


	//   ....[154]....
        /*0988*/ 	.word	0x00003240


	//   ....[155]....
        /*098c*/ 	.word	0x00003260


	//   ....[156]....
        /*0990*/ 	.word	0x00003280


	//   ....[157]....
        /*0994*/ 	.word	0x000032b0


	//   ....[158]....
        /*0998*/ 	.word	0x000032d0


	//   ....[159]....
        /*099c*/ 	.word	0x000032f0


	//   ....[160]....
        /*09a0*/ 	.word	0x00003310


	//   ....[161]....
        /*09a4*/ 	.word	0x00003320


	//   ....[162]....
        /*09a8*/ 	.word	0x00003340


	//   ....[163]....
        /*09ac*/ 	.word	0x00003350


	//   ....[164]....
        /*09b0*/ 	.word	0x00003380


	//   ....[165]....
        /*09b4*/ 	.word	0x000033a0


	//   ....[166]....
        /*09b8*/ 	.word	0x000033c0


	//   ....[167]....
        /*09bc*/ 	.word	0x000033f0


	//   ....[168]....
        /*09c0*/ 	.word	0x00003400


	//   ....[169]....
        /*09c4*/ 	.word	0x00003420


	//   ....[170]....
        /*09c8*/ 	.word	0x00003440


	//   ....[171]....
        /*09cc*/ 	.word	0x00003470


	//   ....[172]....
        /*09d0*/ 	.word	0x00003490


	//   ....[173]....
        /*09d4*/ 	.word	0x000034a0


	//   ....[174]....
        /*09d8*/ 	.word	0x000034b0


	//   ....[175]....
        /*09dc*/ 	.word	0x000034d0


	//   ....[176]....
        /*09e0*/ 	.word	0x00003510


	//   ....[177]....
        /*09e4*/ 	.word	0x00003530


	//   ....[178]....
        /*09e8*/ 	.word	0x00003560


	//   ....[179]....
        /*09ec*/ 	.word	0x00003570


	//   ....[180]....
        /*09f0*/ 	.word	0x00003870


	//   ....[181]....
        /*09f4*/ 	.word	0x00003900


	//   ....[182]....
        /*09f8*/ 	.word	0x00003960


	//   ....[183]....
        /*09fc*/ 	.word	0x000039c0


	//   ....[184]....
        /*0a00*/ 	.word	0x00003a20


	//   ....[185]....
        /*0a04*/ 	.word	0x00003a80


	//   ....[186]....
        /*0a08*/ 	.word	0x00003ae0


	//   ....[187]....
        /*0a0c*/ 	.word	0x00003b40


	//   ....[188]....
        /*0a10*/ 	.word	0x00003ba0


	//   ....[189]....
        /*0a14*/ 	.word	0x00003c10


	//   ....[190]....
        /*0a18*/ 	.word	0x00003c70


	//   ....[191]....
        /*0a1c*/ 	.word	0x00003cd0


	//   ....[192]....
        /*0a20*/ 	.word	0x00003d30


	//   ....[193]....
        /*0a24*/ 	.word	0x00003d90


	//   ....[194]....
        /*0a28*/ 	.word	0x00003df0


	//   ....[195]....
        /*0a2c*/ 	.word	0x00003e50


	//   ....[196]....
        /*0a30*/ 	.word	0x00003eb0


	//   ....[197]....
        /*0a34*/ 	.word	0x00003f10


	//   ....[198]....
        /*0a38*/ 	.word	0x00003f80


	//   ....[199]....
        /*0a3c*/ 	.word	0x00003fe0


	//   ....[200]....
        /*0a40*/ 	.word	0x00004040


	//   ....[201]....
        /*0a44*/ 	.word	0x000040a0


	//   ....[202]....
        /*0a48*/ 	.word	0x00004100


	//   ....[203]....
        /*0a4c*/ 	.word	0x00004160


	//   ....[204]....
        /*0a50*/ 	.word	0x000041c0


	//   ....[205]....
        /*0a54*/ 	.word	0x00004220


	//   ....[206]....
        /*0a58*/ 	.word	0x00004280


	//   ....[207]....
        /*0a5c*/ 	.word	0x000042f0


	//   ....[208]....
        /*0a60*/ 	.word	0x00004350


	//   ....[209]....
        /*0a64*/ 	.word	0x000043b0


	//   ....[210]....
        /*0a68*/ 	.word	0x00004410


	//   ....[211]....
        /*0a6c*/ 	.word	0x00004470


	//   ....[212]....
        /*0a70*/ 	.word	0x000044d0


	//   ....[213]....
        /*0a74*/ 	.word	0x00004530


	//   ....[214]....
        /*0a78*/ 	.word	0x00004590


	//   ....[215]....
        /*0a7c*/ 	.word	0x000045f0


	//   ....[216]....
        /*0a80*/ 	.word	0x00004660


	//   ....[217]....
        /*0a84*/ 	.word	0x000046c0


	//   ....[218]....
        /*0a88*/ 	.word	0x00004720


	//   ....[219]....
        /*0a8c*/ 	.word	0x00004780


	//   ....[220]....
        /*0a90*/ 	.word	0x000047e0


	//   ....[221]....
        /*0a94*/ 	.word	0x00004840


	//   ....[222]....
        /*0a98*/ 	.word	0x000048a0


	//   ....[223]....
        /*0a9c*/ 	.word	0x00004900


	//   ....[224]....
        /*0aa0*/ 	.word	0x00004960


	//   ....[225]....
        /*0aa4*/ 	.word	0x000049f0


	//   ....[226]....
        /*0aa8*/ 	.word	0x00004a90


	//   ....[227]....
        /*0aac*/ 	.word	0x00004ae0


	//   ....[228]....
        /*0ab0*/ 	.word	0x00004b60


	//   ....[229]....
        /*0ab4*/ 	.word	0x00004bb0


	//   ....[230]....
        /*0ab8*/ 	.word	0x00004c00


	//   ....[231]....
        /*0abc*/ 	.word	0x00004c60


	//   ....[232]....
        /*0ac0*/ 	.word	0x00004ce0


	//   ....[233]....
        /*0ac4*/ 	.word	0x00004d30


	//   ....[234]....
        /*0ac8*/ 	.word	0x00004d90


	//   ....[235]....
        /*0acc*/ 	.word	0x00004e10


	//   ....[236]....
        /*0ad0*/ 	.word	0x00004e80


	//   ....[237]....
        /*0ad4*/ 	.word	0x00004ed0


	//   ....[238]....
        /*0ad8*/ 	.word	0x00004f20


	//   ....[239]....
        /*0adc*/ 	.word	0x00004f80


	//   ....[240]....
        /*0ae0*/ 	.word	0x00005000


	//   ....[241]....
        /*0ae4*/ 	.word	0x00005050


	//   ....[242]....
        /*0ae8*/ 	.word	0x000050a0


	//   ....[243]....
        /*0aec*/ 	.word	0x00005110


	//   ....[244]....
        /*0af0*/ 	.word	0x00005190


	//   ....[245]....
        /*0af4*/ 	.word	0x000051e0


	//   ....[246]....
        /*0af8*/ 	.word	0x00005230


	//   ....[247]....
        /*0afc*/ 	.word	0x00005290


	//   ....[248]....
        /*0b00*/ 	.word	0x00005310


	//   ....[249]....
        /*0b04*/ 	.word	0x00005360


	//   ....[250]....
        /*0b08*/ 	.word	0x000053d0


	//   ....[251]....
        /*0b0c*/ 	.word	0x00005420


	//   ....[252]....
        /*0b10*/ 	.word	0x000054a0


	//   ....[253]....
        /*0b14*/ 	.word	0x000054f0


	//   ....[254]....
        /*0b18*/ 	.word	0x00005560


	//   ....[255]....
        /*0b1c*/ 	.word	0x000055b0


	//   ....[0]....
        /*0b20*/ 	.word	0x00005630


	//   ....[1]....
        /*0b24*/ 	.word	0x00005680


	//   ....[2]....
        /*0b28*/ 	.word	0x000056f0


	//   ....[3]....
        /*0b2c*/ 	.word	0x00005740


	//   ....[4]....
        /*0b30*/ 	.word	0x000057b0


	//   ....[5]....
        /*0b34*/ 	.word	0x00005810


	//   ....[6]....
        /*0b38*/ 	.word	0x00005880


	//   ....[7]....
        /*0b3c*/ 	.word	0x000058d0


	//   ....[8]....
        /*0b40*/ 	.word	0x00005940


	//   ....[9]....
        /*0b44*/ 	.word	0x00005990


	//   ....[10]....
        /*0b48*/ 	.word	0x00005a00


	//   ....[11]....
        /*0b4c*/ 	.word	0x00005a50


	//   ....[12]....
        /*0b50*/ 	.word	0x00005ad0


	//   ....[13]....
        /*0b54*/ 	.word	0x00005b20


	//   ....[14]....
        /*0b58*/ 	.word	0x00005bb0


	//   ....[15]....
        /*0b5c*/ 	.word	0x00005c50


	//   ....[16]....
        /*0b60*/ 	.word	0x00005ca0


	//   ....[17]....
        /*0b64*/ 	.word	0x00005d20


	//   ....[18]....
        /*0b68*/ 	.word	0x00005d70


	//   ....[19]....
        /*0b6c*/ 	.word	0x00005dc0


	//   ....[20]....
        /*0b70*/ 	.word	0x00005e20


	//   ....[21]....
        /*0b74*/ 	.word	0x00005ea0


	//   ....[22]....
        /*0b78*/ 	.word	0x00005ef0


	//   ....[23]....
        /*0b7c*/ 	.word	0x00005f50


	//   ....[24]....
        /*0b80*/ 	.word	0x00005fd0


	//   ....[25]....
        /*0b84*/ 	.word	0x00006040


	//   ....[26]....
        /*0b88*/ 	.word	0x00006090


	//   ....[27]....
        /*0b8c*/ 	.word	0x000060e0


	//   ....[28]....
        /*0b90*/ 	.word	0x00006140


	//   ....[29]....
        /*0b94*/ 	.word	0x000061c0


	//   ....[30]....
        /*0b98*/ 	.word	0x00006210


	//   ....[31]....
        /*0b9c*/ 	.word	0x00006260


	//   ....[32]....
        /*0ba0*/ 	.word	0x000062d0


	//   ....[33]....
        /*0ba4*/ 	.word	0x00006350


	//   ....[34]....
        /*0ba8*/ 	.word	0x000063a0


	//   ....[35]....
        /*0bac*/ 	.word	0x000063f0


	//   ....[36]....
        /*0bb0*/ 	.word	0x00006450


	//   ....[37]....
        /*0bb4*/ 	.word	0x000064d0


	//   ....[38]....
        /*0bb8*/ 	.word	0x00006520


	//   ....[39]....
        /*0bbc*/ 	.word	0x00006590


	//   ....[40]....
        /*0bc0*/ 	.word	0x000065e0


	//   ....[41]....
        /*0bc4*/ 	.word	0x00006660


	//   ....[42]....
        /*0bc8*/ 	.word	0x000066b0


	//   ....[43]....
        /*0bcc*/ 	.word	0x00006720


	//   ....[44]....
        /*0bd0*/ 	.word	0x00006770


	//   ....[45]....
        /*0bd4*/ 	.word	0x000067f0


	//   ....[46]....
        /*0bd8*/ 	.word	0x00006840


	//   ....[47]....
        /*0bdc*/ 	.word	0x000068b0


	//   ....[48]....
        /*0be0*/ 	.word	0x00006900


	//   ....[49]....
        /*0be4*/ 	.word	0x00006970


	//   ....[50]....
        /*0be8*/ 	.word	0x000069d0


	//   ....[51]....
        /*0bec*/ 	.word	0x00006a20


	//   ....[52]....
        /*0bf0*/ 	.word	0x00006aa0


	//   ....[53]....
        /*0bf4*/ 	.word	0x00006b10


	//   ....[54]....
        /*0bf8*/ 	.word	0x00006b60


	//   ....[55]....
        /*0bfc*/ 	.word	0x00006bd0


	//   ....[56]....
        /*0c00*/ 	.word	0x00006c20


	//   ....[57]....
        /*0c04*/ 	.word	0x00006c80


	//   ....[58]....
        /*0c08*/ 	.word	0x00006ce0


	//   ....[59]....
        /*0c0c*/ 	.word	0x00006d70


	//   ....[60]....
        /*0c10*/ 	.word	0x00006e10


	//   ....[61]....
        /*0c14*/ 	.word	0x00006e60


	//   ....[62]....
        /*0c18*/ 	.word	0x00006ee0


	//   ....[63]....
        /*0c1c*/ 	.word	0x00006f30


	//   ....[64]....
        /*0c20*/ 	.word	0x00006f80


	//   ....[65]....
        /*0c24*/ 	.word	0x00006fe0


	//   ....[66]....
        /*0c28*/ 	.word	0x00007060


	//   ....[67]....
        /*0c2c*/ 	.word	0x000070b0


	//   ....[68]....
        /*0c30*/ 	.word	0x00007110


	//   ....[69]....
        /*0c34*/ 	.word	0x00007190


	//   ....[70]....
        /*0c38*/ 	.word	0x00007200


	//   ....[71]....
        /*0c3c*/ 	.word	0x00007250


	//   ....[72]....
        /*0c40*/ 	.word	0x000072a0


	//   ....[73]....
        /*0c44*/ 	.word	0x00007300


	//   ....[74]....
        /*0c48*/ 	.word	0x00007380


	//   ....[75]....
        /*0c4c*/ 	.word	0x000073d0


	//   ....[76]....
        /*0c50*/ 	.word	0x00007420


	//   ....[77]....
        /*0c54*/ 	.word	0x00007490


	//   ....[78]....
        /*0c58*/ 	.word	0x00007510


	//   ....[79]....
        /*0c5c*/ 	.word	0x00007560


	//   ....[80]....
        /*0c60*/ 	.word	0x000075b0


	//   ....[81]....
        /*0c64*/ 	.word	0x00007610


	//   ....[82]....
        /*0c68*/ 	.word	0x00007690


	//   ....[83]....
        /*0c6c*/ 	.word	0x000076e0


	//   ....[84]....
        /*0c70*/ 	.word	0x00007750


	//   ....[85]....
        /*0c74*/ 	.word	0x000077a0


	//   ....[86]....
        /*0c78*/ 	.word	0x00007820


	//   ....[87]....
        /*0c7c*/ 	.word	0x00007870


	//   ....[88]....
        /*0c80*/ 	.word	0x000078e0


	//   ....[89]....
        /*0c84*/ 	.word	0x00007930


	//   ....[90]....
        /*0c88*/ 	.word	0x000079b0


	//   ....[91]....
        /*0c8c*/ 	.word	0x00007a00


	//   ....[92]....
        /*0c90*/ 	.word	0x00007a70


	//   ....[93]....
        /*0c94*/ 	.word	0x00007ac0


	//   ....[94]....
        /*0c98*/ 	.word	0x00007b30


	//   ....[95]....
        /*0c9c*/ 	.word	0x00007b90


	//   ....[96]....
        /*0ca0*/ 	.word	0x00007be0


	//   ....[97]....
        /*0ca4*/ 	.word	0x00007c60


	//   ....[98]....
        /*0ca8*/ 	.word	0x00007cd0


	//   ....[99]....
        /*0cac*/ 	.word	0x00007d20


	//   ....[100]....
        /*0cb0*/ 	.word	0x00007d90


	//   ....[101]....
        /*0cb4*/ 	.word	0x00007de0


	//   ....[102]....
        /*0cb8*/ 	.word	0x00007e60


	//   ....[103]....
        /*0cbc*/ 	.word	0x00007eb0


	//----- nvinfo : EIATTR_VRC_CTA_INIT_COUNT
	.align		4
.L_649:
        /*0cc0*/ 	.byte	0x02, 0x4a
	.zero		1
	.zero		1


	//----- nvinfo : EIATTR_EXIT_INSTR_OFFSETS
	.align		4
        /*0cc4*/ 	.byte	0x04, 0x1c
        /*0cc6*/ 	.short	(.L_651 - .L_650)


	//   ....[0]....
.L_650:
        /*0cc8*/ 	.word	0x00000040


	//   ....[1]....
        /*0ccc*/ 	.word	0x00003800


	//----- nvinfo : EIATTR_CRS_STACK_SIZE
	.align		4
.L_651:
        /*0cd0*/ 	.byte	0x04, 0x1e
        /*0cd2*/ 	.short	(.L_653 - .L_652)
.L_652:
        /*0cd4*/ 	.word	0x00000000


	//----- nvinfo : EIATTR_CBANK_PARAM_SIZE
	.align		4
.L_653:
        /*0cd8*/ 	.byte	0x03, 0x19
        /*0cda*/ 	.short	0x0088


	//----- nvinfo : EIATTR_PARAM_CBANK
	.align		4
        /*0cdc*/ 	.byte	0x04, 0x0a
        /*0cde*/ 	.short	(.L_655 - .L_654)
	.align		4
.L_654:
        /*0ce0*/ 	.word	index@(.nv.constant0._Z13ant16_o2_kerniiiiiiiiiiPKfS0_S0_S0_S0_S0_S0_S0_S0_S0_S0_Pf)
        /*0ce4*/ 	.short	0x0380
        /*0ce6*/ 	.short	0x0088


	//----- nvinfo : EIATTR_SW_WAR
	.align		4
.L_655:
        /*0ce8*/ 	.byte	0x04, 0x36
        /*0cea*/ 	.short	(.L_657 - .L_656)
.L_656:
        /*0cec*/ 	.word	0x00000008
.L_657:


//--------------------- .nv.info._Z21ant16_o1_wtsback_kerniiiiiPKfS0_S0_S0_S0_S0_S0_S0_PfS1_S1_S1_ --------------------------
	.section	.nv.info._Z21ant16_o1_wtsback_kerniiiiiPKfS0_S0_S0_S0_S0_S0_S0_PfS1_S1_S1_,"",@"SHT_CUDA_INFO"
	.sectionflags	@""
	.align	4


	//----- nvinfo : EIATTR_CUDA_API_VERSION
	.align		4
        /*0000*/ 	.byte	0x04, 0x37
        /*0002*/ 	.short	(.L_659 - .L_658)
.L_658:
        /*0004*/ 	.word	0x00000082


	//----- nvinfo : EIATTR_KPARAM_INFO
	.align		4
.L_659:
        /*0008*/ 	.byte	0x04, 0x17
        /*000a*/ 	.short	(.L_661 - .L_660)
.L_660:
        /*000c*/ 	.word	0x00000000
        /*0010*/ 	.short	0x0010
        /*0012*/ 	.short	0x0070
        /*0014*/ 	.byte	0x00, 0xf5, 0x21, 0x00


	//----- nvinfo : EIATTR_KPARAM_INFO
	.align		4
.L_661:
        /*0018*/ 	.byte	0x04, 0x17
        /*001a*/ 	.short	(.L_663 - .L_662)
.L_662:
        /*001c*/ 	.word	0x00000000
        /*0020*/ 	.short	0x000f
        /*0022*/ 	.short	0x0068
        /*0024*/ 	.byte	0x00, 0xf5, 0x21, 0x00


	//----- nvinfo : EIATTR_KPARAM_INFO
	.align		4
.L_663:
        /*0028*/ 	.byte	0x04, 0x17
        /*002a*/ 	.short	(.L_665 - .L_664)
.L_664:
        /*002c*/ 	.word	0x00000000
        /*0030*/ 	.short	0x000e
        /*0032*/ 	.short	0x0060
        /*0034*/ 	.byte	0x00, 0xf5, 0x21, 0x00


	//----- nvinfo : EIATTR_KPARAM_INFO
	.align		4
.L_665:
        /*0038*/ 	.byte	0x04, 0x17
        /*003a*/ 	.short	(.L_667 - .L_666)
.L_666:
        /*003c*/ 	.word	0x00000000
        /*0040*/ 	.short	0x000d
        /*0042*/ 	.short	0x0058
        /*0044*/ 	.byte	0x00, 0xf5, 0x21, 0x00


	//----- nvinfo : EIATTR_KPARAM_INFO
	.align		4
.L_667:
        /*0048*/ 	.byte	0x04, 0x17
        /*004a*/ 	.short	(.L_669 - .L_668)
.L_668:
        /*004c*/ 	.word	0x00000000
        /*0050*/ 	.short	0x000c
        /*0052*/ 	.short	0x0050
        /*0054*/ 	.byte	0x00, 0xf5, 0x21, 0x00


	//----- nvinfo : EIATTR_KPARAM_INFO
	.align		4
.L_669:
        /*0058*/ 	.byte	0x04, 0x17
        /*005a*/ 	.short	(.L_671 - .L_670)
.L_670:
        /*005c*/ 	.word	0x00000000
        /*0060*/ 	.short	0x000b
        /*0062*/ 	.short	0x0048
        /*0064*/ 	.byte	0x00, 0xf5, 0x21, 0x00


	//----- nvinfo : EIATTR_KPARAM_INFO
	.align		4
.L_671:
        /*0068*/ 	.byte	0x04, 0x17
        /*006a*/ 	.short	(.L_673 - .L_672)
.L_672:
        /*006c*/ 	.word	0x00000000
        /*0070*/ 	.short	0x000a
        /*0072*/ 	.short	0x0040
        /*0074*/ 	.byte	0x00, 0xf5, 0x21, 0x00


	//----- nvinfo : EIATTR_KPARAM_INFO
	.align		4
.L_673:
        /*0078*/ 	.byte	0x04, 0x17
        /*007a*/ 	.short	(.L_675 - .L_674)
.L_674:
        /*007c*/ 	.word	0x00000000
        /*0080*/ 	.short	0x0009
        /*0082*/ 	.short	0x0038
        /*0084*/ 	.byte	0x00, 0xf5, 0x21, 0x00


	//----- nvinfo : EIATTR_KPARAM_INFO
	.align		4
.L_675:
        /*0088*/ 	.byte	0x04, 0x17
        /*008a*/ 	.short	(.L_677 - .L_676)
.L_676:
        /*008c*/ 	.word	0x00000000
        /*0090*/ 	.short	0x0008
        /*0092*/ 	.short	0x0030
        /*0094*/ 	.byte	0x00, 0xf5, 0x21, 0x00


	//----- nvinfo : EIATTR_KPARAM_INFO
	.align		4
.L_677:
        /*0098*/ 	.byte	0x04, 0x17
        /*009a*/ 	.short	(.L_679 - .L_678)
.L_678:
        /*009c*/ 	.word	0x00000000
        /*00a0*/ 	.short	0x0007
        /*00a2*/ 	.short	0x0028
        /*00a4*/ 	.byte	0x00, 0xf5, 0x21, 0x00


	//----- nvinfo : EIATTR_KPARAM_INFO
	.align		4
.L_679:
        /*00a8*/ 	.byte	0x04, 0x17
        /*00aa*/ 	.short	(.L_681 - .L_680)
.L_680:
        /*00ac*/ 	.word	0x00000000
        /*00b0*/ 	.short	0x0006
        /*00b2*/ 	.short	0x0020
        /*00b4*/ 	.byte	0x00, 0xf5, 0x21, 0x00


	//----- nvinfo : EIATTR_KPARAM_INFO
	.align		4
.L_681:
        /*00b8*/ 	.byte	0x04, 0x17
        /*00ba*/ 	.short	(.L_683 - .L_682)
.L_682:
        /*00bc*/ 	.word	0x00000000
        /*00c0*/ 	.short	0x0005
        /*00c2*/ 	.short	0x0018
        /*00c4*/ 	.byte	0x00, 0xf5, 0x21, 0x00


	//----- nvinfo : EIATTR_KPARAM_INFO
	.align		4
.L_683:
        /*00c8*/ 	.byte	0x04, 0x17
        /*00ca*/ 	.short	(.L_685 - .L_684)
.L_684:
        /*00cc*/ 	.word	0x00000000
        /*00d0*/ 	.short	0x0004
        /*00d2*/ 	.short	0x0010
        /*00d4*/ 	.byte	0x00, 0xf0, 0x11, 0x00


	//----- nvinfo : EIATTR_KPARAM_INFO
	.align		4
.L_685:
        /*00d8*/ 	.byte	0x04, 0x17
        /*00da*/ 	.short	(.L_687 - .L_686)
.L_686:
        /*00dc*/ 	.word	0x00000000
        /*00e0*/ 	.short	0x0003
        /*00e2*/ 	.short	0x000c
        /*00e4*/ 	.byte	0x00, 0xf0, 0x11, 0x00


	//----- nvinfo : EIATTR_KPARAM_INFO
	.align		4
.L_687:
        /*00e8*/ 	.byte	0x04, 0x17
        /*00ea*/ 	.short	(.L_689 - .L_688)
.L_688:
        /*00ec*/ 	.word	0x00000000
        /*00f0*/ 	.short	0x0002
        /*00f2*/ 	.short	0x0008
        /*00f4*/ 	.byte	0x00, 0xf0, 0x11, 0x00


	//----- nvinfo : EIATTR_KPARAM_INFO
	.align		4
.L_689:
        /*00f8*/ 	.byte	0x04, 0x17
        /*00fa*/ 	.short	(.L_691 - .L_690)
.L_690:
        /*00fc*/ 	.word	0x00000000
        /*0100*/ 	.short	0x0001
        /*0102*/ 	.short	0x0004
        /*0104*/ 	.byte	0x00, 0xf0, 0x11, 0x00


	//----- nvinfo : EIATTR_KPARAM_INFO
	.align		4
.L_691:
        /*0108*/ 	.byte	0x04, 0x17
        /*010a*/ 	.short	(.L_693 - .L_692)
.L_692:
        /*010c*/ 	.word	0x00000000
        /*0110*/ 	.short	0x0000
        /*0112*/ 	.short	0x0000
        /*0114*/ 	.byte	0x00, 0xf0, 0x11, 0x00


	//----- nvinfo : EIATTR_SPARSE_MMA_MASK
	.align		4
.L_693:
        /*0118*/ 	.byte	0x03, 0x50
        /*011a*/ 	.short	0x0000


	//----- nvinfo : EIATTR_MAXREG_COUNT
	.align		4
        /*011c*/ 	.byte	0x03, 0x1b
        /*011e*/ 	.short	0x00ff


	//----- nvinfo : EIATTR_MERCURY_ISA_VERSION
	.align		4
        /*0120*/ 	.byte	0x03, 0x5f
        /*0122*/ 	.short	0x0101


	//----- nvinfo : EIATTR_COOP_GROUP_MASK_REGIDS
	.align		4
        /*0124*/ 	.byte	0x04, 0x29
        /*0126*/ 	.short	(.L_695 - .L_694)


	//   ....[0]....
.L_694:
        /*0128*/ 	.word	0xffffffff


	//   ....[1]....
        /*012c*/ 	.word	0xffffffff


	//   ....[2]....
        /*0130*/ 	.word	0xffffffff


	//   ....[3]....
        /*0134*/ 	.word	0xffffffff


	//   ....[4]....
        /*0138*/ 	.word	0xffffffff


	//   ....[5]....
        /*013c*/ 	.word	0xffffffff


	//   ....[6]....
        /*0140*/ 	.word	0xffffffff


	//   ....[7]....
        /*0144*/ 	.word	0xffffffff


	//   ....[8]....
        /*0148*/ 	.word	0xffffffff


	//   ....[9]....
        /*014c*/ 	.word	0xffffffff


	//   ....[10]....
        /*0150*/ 	.word	0xffffffff


	//   ....[11]....
        /*0154*/ 	.word	0xffffffff


	//   ....[12]....
        /*0158*/ 	.word	0xffffffff


	//   ....[13]....
        /*015c*/ 	.word	0xffffffff


	//   ....[14]....
        /*0160*/ 	.word	0xffffffff


	//   ....[15]....
        /*0164*/ 	.word	0xffffffff


	//   ....[16]....
        /*0168*/ 	.word	0xffffffff


	//   ....[17]....
        /*016c*/ 	.word	0xffffffff


	//   ....[18]....
        /*0170*/ 	.word	0xffffffff


	//   ....[19]....
        /*0174*/ 	.word	0xffffffff


	//----- nvinfo : EIATTR_COOP_GROUP_INSTR_OFFSETS
	.align		4
.L_695:
        /*0178*/ 	.byte	0x04, 0x28
        /*017a*/ 	.short	(.L_697 - .L_696)


	//   ....[0]....
.L_696:
        /*017c*/ 	.word	0x00000390


	//   ....[1]....
        /*0180*/ 	.word	0x000003f0


	//   ....[2]....
        /*0184*/ 	.word	0x00000420


	//   ....[3]....
        /*0188*/ 	.word	0x00000440


	//   ....[4]....
        /*018c*/ 	.word	0x00000470


	//   ....[5]....
        /*0190*/ 	.word	0x00000890


	//   ....[6]....
        /*0194*/ 	.word	0x00000900


	//   ....[7]....
        /*0198*/ 	.word	0x00000930


	//   ....[8]....
        /*019c*/ 	.word	0x00000950


	//   ....[9]....
        /*01a0*/ 	.word	0x00000980


	//   ....[10]....
        /*01a4*/ 	.word	0x00000f10


	//   ....[11]....
        /*01a8*/ 	.word	0x00000f80


	//   ....[12]....
        /*01ac*/ 	.word	0x00000fb0


	//   ....[13]....
        /*01b0*/ 	.word	0x00000fd0


	//   ....[14]....
        /*01b4*/ 	.word	0x00001000


	//   ....[15]....
        /*01b8*/ 	.word	0x000016a0


	//   ....[16]....
        /*01bc*/ 	.word	0x00001700


	//   ....[17]....
        /*01c0*/ 	.word	0x00001730


	//   ....[18]....
        /*01c4*/ 	.word	0x00001750


	//   ....[19]....
        /*01c8*/ 	.word	0x00001780


	//----- nvinfo : EIATTR_VRC_CTA_INIT_COUNT
	.align		4
.L_697:
        /*01cc*/ 	.byte	0x02, 0x4a
	.zero		1
	.zero		1


	//----- nvinfo : EIATTR_EXIT_INSTR_OFFSETS
	.align		4
        /*01d0*/ 	.byte	0x04, 0x1c
        /*01d2*/ 	.short	(.L_699 - .L_698)


	//   ....[0]....
.L_698:
        /*01d4*/ 	.word	0x000010b0


	//   ....[1]....
        /*01d8*/ 	.word	0x00001810


	//----- nvinfo : EIATTR_CRS_STACK_SIZE
	.align		4
.L_699:
        /*01dc*/ 	.byte	0x04, 0x1e
        /*01de*/ 	.short	(.L_701 - .L_700)
.L_700:
        /*01e0*/ 	.word	0x00000000


	//----- nvinfo : EIATTR_CBANK_PARAM_SIZE
	.align		4
.L_701:
        /*01e4*/ 	.byte	0x03, 0x19
        /*01e6*/ 	.short	0x0078


	//----- nvinfo : EIATTR_PARAM_CBANK
	.align		4
        /*01e8*/ 	.byte	0x04, 0x0a
        /*01ea*/ 	.short	(.L_703 - .L_702)
	.align		4
.L_702:
        /*01ec*/ 	.word	index@(.nv.constant0._Z21ant16_o1_wtsback_kerniiiiiPKfS0_S0_S0_S0_S0_S0_S0_PfS1_S1_S1_)
        /*01f0*/ 	.short	0x0380
        /*01f2*/ 	.short	0x0078


	//----- nvinfo : EIATTR_SW_WAR
	.align		4
.L_703:
        /*01f4*/ 	.byte	0x04, 0x36
        /*01f6*/ 	.short	(.L_705 - .L_704)
.L_704:
        /*01f8*/ 	.word	0x00000008
.L_705:


//--------------------- .nv.info._Z22ant16_o1_backleft_kerniiiiiPKfS0_S0_S0_S0_S0_S0_S0_PfS1_S1_S1_ --------------------------
	.section	.nv.info._Z22ant16_o1_backleft_kerniiiiiPKfS0_S0_S0_S0_S0_S0_S0_PfS1_S1_S1_,"",@"SHT_CUDA_INFO"
	.sectionflags	@""
	.align	4


	//----- nvinfo : EIATTR_CUDA_API_VERSION
	.align		4
        /*0000*/ 	.byte	0x04, 0x37
        /*0002*/ 	.short	(.L_707 - .L_706)
.L_706:
        /*0004*/ 	.word	0x00000082


	//----- nvinfo : EIATTR_KPARAM_INFO
	.align		4
.L_707:
        /*0008*/ 	.byte	0x04, 0x17
        /*000a*/ 	.short	(.L_709 - .L_708)
.L_708:
        /*000c*/ 	.word	0x00000000
        /*0010*/ 	.short	0x0010
        /*0012*/ 	.short	0x0070
        /*0014*/ 	.byte	0x00, 0xf5, 0x21, 0x00


	//----- nvinfo : EIATTR_KPARAM_INFO
	.align		4
.L_709:
        /*0018*/ 	.byte	0x04, 0x17
        /*001a*/ 	.short	(.L_711 - .L_710)
.L_710:
        /*001c*/ 	.word	0x00000000
        /*0020*/ 	.short	0x000f
        /*0022*/ 	.short	0x0068
        /*0024*/ 	.byte	0x00, 0xf5, 0x21, 0x00


	//----- nvinfo : EIATTR_KPARAM_INFO
	.align		4
.L_711:
        /*0028*/ 	.byte	0x04, 0x17
        /*002a*/ 	.short	(.L_713 - .L_712)
.L_712:
        /*002c*/ 	.word	0x00000000
        /*0030*/ 	.short	0x000e
        /*0032*/ 	.short	0x0060
        /*0034*/ 	.byte	0x00, 0xf5, 0x21, 0x00


	//----- nvinfo : EIATTR_KPARAM_INFO
	.align		4
.L_713:
        /*0038*/ 	.byte	0x04, 0x17
        /*003a*/ 	.short	(.L_715 - .L_714)
.L_714:
        /*003c*/ 	.word	0x00000000
        /*0040*/ 	.short	0x000d
        /*0042*/ 	.short	0x0058
        /*0044*/ 	.byte	0x00, 0xf5, 0x21, 0x00


	//----- nvinfo : EIATTR_KPARAM_INFO
	.align		4
.L_715:
        /*0048*/ 	.byte	0x04, 0x17
        /*004a*/ 	.short	(.L_717 - .L_716)
.L_716:
        /*004c*/ 	.word	0x00000000
        /*0050*/ 	.short	0x000c
        /*0052*/ 	.short	0x0050
        /*0054*/ 	.byte	0x00, 0xf5, 0x21, 0x00


	//----- nvinfo : EIATTR_KPARAM_INFO
	.align		4
.L_717:
        /*0058*/ 	.byte	0x04, 0x17
        /*005a*/ 	.short	(.L_719 - .L_718)
.L_718:
        /*005c*/ 	.word	0x00000000
        /*0060*/ 	.short	0x000b
        /*0062*/ 	.short	0x0048
        /*0064*/ 	.byte	0x00, 0xf5, 0x21, 0x00


	//----- nvinfo : EIATTR_KPARAM_INFO
	.align		4
.L_719:
        /*0068*/ 	.byte	0x04, 0x17
        /*006a*/ 	.short	(.L_721 - .L_720)
.L_720:
        /*006c*/ 	.word	0x00000000
        /*0070*/ 	.short	0x000a
        /*0072*/ 	.short	0x0040
        /*0074*/ 	.byte	0x00, 0xf5, 0x21, 0x00


	//----- nvinfo : EIATTR_KPARAM_INFO
	.align		4
.L_721:
        /*0078*/ 	.byte	0x04, 0x17
        /*007a*/ 	.short	(.L_723 - .L_722)
.L_722:
        /*007c*/ 	.word	0x00000000
        /*0080*/ 	.short	0x0009
        /*0082*/ 	.short	0x0038
        /*0084*/ 	.byte	0x00, 0xf5, 0x21, 0x00


	//----- nvinfo : EIATTR_KPARAM_INFO
	.align		4
.L_723:
        /*0088*/ 	.byte	0x04, 0x17
        /*008a*/ 	.short	(.L_725 - .L_724)
.L_724:
        /*008c*/ 	.word	0x00000000
        /*0090*/ 	.short	0x0008
        /*0092*/ 	.short	0x0030
        /*0094*/ 	.byte	0x00, 0xf5, 0x21, 0x00


	//----- nvinfo : EIATTR_KPARAM_INFO
	.align		4
.L_725:
        /*0098*/ 	.byte	0x04, 0x17
        /*009a*/ 	.short	(.L_727 - .L_726)
.L_726:
        /*009c*/ 	.word	0x00000000
        /*00a0*/ 	.short	0x0007
        /*00a2*/ 	.short	0x0028
        /*00a4*/ 	.byte	0x00, 0xf5, 0x21, 0x00


	//----- nvinfo : EIATTR_KPARAM_INFO
	.align		4
.L_727:
        /*00a8*/ 	.byte	0x04, 0x17
        /*00aa*/ 	.short	(.L_729 - .L_728)
.L_728:
        /*00ac*/ 	.word	0x00000000
        /*00b0*/ 	.short	0x0006
        /*00b2*/ 	.short	0x0020
        /*00b4*/ 	.byte	0x00, 0xf5, 0x21, 0x00


	//----- nvinfo : EIATTR_KPARAM_INFO
	.align		4
.L_729:
        /*00b8*/ 	.byte	0x04, 0x17
        /*00ba*/ 	.short	(.L_731 - .L_730)
.L_730:
        /*00bc*/ 	.word	0x00000000
        /*00c0*/ 	.short	0x0005
        /*00c2*/ 	.short	0x0018
        /*00c4*/ 	.byte	0x00, 0xf5, 0x21, 0x00


	//----- nvinfo : EIATTR_KPARAM_INFO
	.align		4
.L_731:
        /*00c8*/ 	.byte	0x04, 0x17
        /*00ca*/ 	.short	(.L_733 - .L_732)
.L_732:
        /*00cc*/ 	.word	0x00000000
        /*00d0*/ 	.short	0x0004
        /*00d2*/ 	.short	0x0010
        /*00d4*/ 	.byte	0x00, 0xf0, 0x11, 0x00


	//----- nvinfo : EIATTR_KPARAM_INFO
	.align		4
.L_733:
        /*00d8*/ 	.byte	0x04, 0x17
        /*00da*/ 	.short	(.L_735 - .L_734)
.L_734:
        /*00dc*/ 	.word	0x00000000
        /*00e0*/ 	.short	0x0003
        /*00e2*/ 	.short	0x000c
        /*00e4*/ 	.byte	0x00, 0xf0, 0x11, 0x00


	//----- nvinfo : EIATTR_KPARAM_INFO
	.align		4
.L_735:
        /*00e8*/ 	.byte	0x04, 0x17
        /*00ea*/ 	.short	(.L_737 - .L_736)
.L_736:
        /*00ec*/ 	.word	0x00000000
        /*00f0*/ 	.short	0x0002
        /*00f2*/ 	.short	0x0008
        /*00f4*/ 	.byte	0x00, 0xf0, 0x11, 0x00


	//----- nvinfo : EIATTR_KPARAM_INFO
	.align		4
.L_737:
        /*00f8*/ 	.byte	0x04, 0x17
        /*00fa*/ 	.short	(.L_739 - .L_738)
.L_738:
        /*00fc*/ 	.word	0x00000000
        /*0100*/ 	.short	0x0001
        /*0102*/ 	.short	0x0004
        /*0104*/ 	.byte	0x00, 0xf0, 0x11, 0x00


	//----- nvinfo : EIATTR_KPARAM_INFO
	.align		4
.L_739:
        /*0108*/ 	.byte	0x04, 0x17
        /*010a*/ 	.short	(.L_741 - .L_740)
.L_740:
        /*010c*/ 	.word	0x00000000
        /*0110*/ 	.short	0x0000
        /*0112*/ 	.short	0x0000
        /*0114*/ 	.byte	0x00, 0xf0, 0x11, 0x00


	//----- nvinfo : EIATTR_SPARSE_MMA_MASK
	.align		4
.L_741:
        /*0118*/ 	.byte	0x03, 0x50
        /*011a*/ 	.short	0x0000


	//----- nvinfo : EIATTR_MAXREG_COUNT
	.align		4
        /*011c*/ 	.byte	0x03, 0x1b
        /*011e*/ 	.short	0x00ff


	//----- nvinfo : EIATTR_MERCURY_ISA_VERSION
	.align		4
        /*0120*/ 	.byte	0x03, 0x5f
        /*0122*/ 	.short	0x0101


	//----- nvinfo : EIATTR_COOP_GROUP_MASK_REGIDS
	.align		4
        /*0124*/ 	.byte	0x04, 0x29
        /*0126*/ 	.short	(.L_743 - .L_742)


	//   ....[0]....
.L_742:
        /*0128*/ 	.word	0xffffffff


	//   ....[1]....
        /*012c*/ 	.word	0xffffffff


	//   ....[2]....
        /*0130*/ 	.word	0xffffffff


	//   ....[3]....
        /*0134*/ 	.word	0xffffffff


	//   ....[4]....
        /*0138*/ 	.word	0xffffffff


	//   ....[5]....
        /*013c*/ 	.word	0xffffffff


	//   ....[6]....
        /*0140*/ 	.word	0xffffffff


	//   ....[7]....
        /*0144*/ 	.word	0xffffffff


	//   ....[8]....
        /*0148*/ 	.word	0xffffffff


	//   ....[9]....
        /*014c*/ 	.word	0xffffffff


	//   ....[10]....
        /*0150*/ 	.word	0xffffffff


	//   ....[11]....
        /*0154*/ 	.word	0xffffffff


	//   ....[12]....
        /*0158*/ 	.word	0xffffffff


	//   ....[13]....
        /*015c*/ 	.word	0xffffffff


	//   ....[14]....
        /*0160*/ 	.word	0xffffffff


	//   ....[15]....
        /*0164*/ 	.word	0xffffffff


	//   ....[16]....
        /*0168*/ 	.word	0xffffffff


	//   ....[17]....
        /*016c*/ 	.word	0xffffffff


	//   ....[18]....
        /*0170*/ 	.word	0xffffffff


	//   ....[19]....
        /*0174*/ 	.word	0xffffffff


	//   ....[20]....
        /*0178*/ 	.word	0xffffffff


	//   ....[21]....
        /*017c*/ 	.word	0xffffffff


	//   ....[22]....
        /*0180*/ 	.word	0xffffffff


	//   ....[23]....
        /*0184*/ 	.word	0xffffffff


	//   ....[24]....
        /*0188*/ 	.word	0xffffffff


	//   ....[25]....
        /*018c*/ 	.word	0xffffffff


	//   ....[26]....
        /*0190*/ 	.word	0xffffffff


	//   ....[27]....
        /*0194*/ 	.word	0xffffffff


	//   ....[28]....
        /*0198*/ 	.word	0xffffffff


	//   ....[29]....
        /*019c*/ 	.word	0xffffffff


	//   ....[30]....
        /*01a0*/ 	.word	0xffffffff


	//   ....[31]....
        /*01a4*/ 	.word	0xffffffff


	//   ....[32]....
        /*01a8*/ 	.word	0xffffffff


	//   ....[33]....
        /*01ac*/ 	.word	0xffffffff


	//   ....[34]....
        /*01b0*/ 	.word	0xffffffff


	//   ....[35]....
        /*01b4*/ 	.word	0xffffffff


	//   ....[36]....
        /*01b8*/ 	.word	0xffffffff


	//   ....[37]....
        /*01bc*/ 	.word	0xffffffff


	//   ....[38]....
        /*01c0*/ 	.word	0xffffffff


	//   ....[39]....
        /*01c4*/ 	.word	0xffffffff


	//   ....[40]....
        /*01c8*/ 	.word	0xffffffff


	//   ....[41]....
        /*01cc*/ 	.word	0xffffffff


	//   ....[42]....
        /*01d0*/ 	.word	0xffffffff


	//   ....[43]....
        /*01d4*/ 	.word	0xffffffff


	//   ....[44]....
        /*01d8*/ 	.word	0xffffffff


	//   ....[45]....
        /*01dc*/ 	.word	0xffffffff


	//   ....[46]....
        /*01e0*/ 	.word	0xffffffff


	//   ....[47]....
        /*01e4*/ 	.word	0xffffffff


	//   ....[48]....
        /*01e8*/ 	.word	0xffffffff


	//   ....[49]....
        /*01ec*/ 	.word	0xffffffff


	//   ....[50]....
        /*01f0*/ 	.word	0xffffffff


	//   ....[51]....
        /*01f4*/ 	.word	0xffffffff


	//   ....[52]....
        /*01f8*/ 	.word	0xffffffff


	//   ....[53]....
        /*01fc*/ 	.word	0xffffffff


	//   ....[54]....
        /*0200*/ 	.word	0xffffffff


	//   ....[55]....
        /*0204*/ 	.word	0xffffffff


	//   ....[56]....
        /*0208*/ 	.word	0xffffffff


	//   ....[57]....
        /*020c*/ 	.word	0xffffffff


	//   ....[58]....
        /*0210*/ 	.word	0xffffffff


	//   ....[59]....
        /*0214*/ 	.word	0xffffffff


	//   ....[60]....
        /*0218*/ 	.word	0xffffffff


	//   ....[61]....
        /*021c*/ 	.word	0xffffffff


	//   ....[62]....
        /*0220*/ 	.word	0xffffffff


	//   ....[63]....
        /*0224*/ 	.word	0xffffffff


	//   ....[64]....
        /*0228*/ 	.word	0xffffffff


	//   ....[65]....
        /*022c*/ 	.word	0xffffffff


	//   ....[66]....
        /*0230*/ 	.word	0xffffffff


	//   ....[67]....
        /*0234*/ 	.word	0xffffffff


	//   ....[68]....
        /*0238*/ 	.word	0xffffffff


	//   ....[69]....
        /*023c*/ 	.word	0xffffffff


	//   ....[70]....
        /*0240*/ 	.word	0xffffffff


	//   ....[71]....
        /*0244*/ 	.word	0xffffffff


	//   ....[72]....
        /*0248*/ 	.word	0xffffffff


	//   ....[73]....
        /*024c*/ 	.word	0xffffffff


	//   ....[74]....
        /*0250*/ 	.word	0xffffffff


	//   ....[75]....
        /*0254*/ 	.word	0xffffffff


	//   ....[76]....
        /*0258*/ 	.word	0xffffffff


	//   ....[77]....
        /*025c*/ 	.word	0xffffffff


	//   ....[78]....
        /*0260*/ 	.word	0xffffffff


	//   ....[79]....
        /*0264*/ 	.word	0xffffffff


	//----- nvinfo : EIATTR_COOP_GROUP_INSTR_OFFSETS
	.align		4
.L_743:
        /*0268*/ 	.byte	0x04, 0x28
        /*026a*/ 	.short	(.L_745 - .L_744)


	//   ....[0]....
.L_744:
        /*026c*/ 	.word	0x00000970


	//   ....[1]....
        /*0270*/ 	.word	0x000009f0


	//   ....[2]....
        /*0274*/ 	.word	0x00000a20


	//   ....[3]....
        /*0278*/ 	.word	0x00000a40


	//   ....[4]....
        /*027c*/ 	.word	0x00000a70


	//   ....[5]....
        /*0280*/ 	.word	0x00001360


	//   ....[6]....
        /*0284*/ 	.word	0x000013a0


	//   ....[7]....
        /*0288*/ 	.word	0x000013b0


	//   ....[8]....
        /*028c*/ 	.word	0x000013e0


	//   ....[9]....
        /*0290*/ 	.word	0x00001400


	//   ....[10]....
        /*0294*/ 	.word	0x00001410


	//   ....[11]....
        /*0298*/ 	.word	0x00001440


	//   ....[12]....
        /*029c*/ 	.word	0x00001460


	//   ....[13]....
        /*02a0*/ 	.word	0x00001470


	//   ....[14]....
        /*02a4*/ 	.word	0x000014a0


	//   ....[15]....
        /*02a8*/ 	.word	0x000014c0


	//   ....[16]....
        /*02ac*/ 	.word	0x000014d0


	//   ....[17]....
        /*02b0*/ 	.word	0x00001500


	//   ....[18]....
        /*02b4*/ 	.word	0x00001520


	//   ....[19]....
        /*02b8*/ 	.word	0x00001530


	//   ....[20]....
        /*02bc*/ 	.word	0x00002270


	//   ....[21]....
        /*02c0*/ 	.word	0x000022a0


	//   ....[22]....
        /*02c4*/ 	.word	0x000022b0


	//   ....[23]....
        /*02c8*/ 	.word	0x000022e0


	//   ....[24]....
        /*02cc*/ 	.word	0x00002300


	//   ....[25]....
        /*02d0*/ 	.word	0x00002310


	//   ....[26]....
        /*02d4*/ 	.word	0x00002340


	//   ....[27]....
        /*02d8*/ 	.word	0x00002360


	//   ....[28]....
        /*02dc*/ 	.word	0x00002370


	//   ....[29]....
        /*02e0*/ 	.word	0x000023a0


	//   ....[30]....
        /*02e4*/ 	.word	0x000023c0


	//   ....[31]....
        /*02e8*/ 	.word	0x000023d0


	//   ....[32]....
        /*02ec*/ 	.word	0x00002400


	//   ....[33]....
        /*02f0*/ 	.word	0x00002420


	//   ....[34]....
        /*02f4*/ 	.word	0x00002430


	//   ....[35]....
        /*02f8*/ 	.word	0x00003410


	//   ....[36]....
        /*02fc*/ 	.word	0x00003430


	//   ....[37]....
        /*0300*/ 	.word	0x00003440


	//   ....[38]....
        /*0304*/ 	.word	0x00003450


	//   ....[39]....
        /*0308*/ 	.word	0x00003460


	//   ....[40]....
        /*030c*/ 	.word	0x00003470


	//   ....[41]....
        /*0310*/ 	.word	0x00003480


	//   ....[42]....
        /*0314*/ 	.word	0x000034a0


	//   ....[43]....
        /*0318*/ 	.word	0x000034c0


	//   ....[44]....
        /*031c*/ 	.word	0x000034f0


	//   ....[45]....
        /*0320*/ 	.word	0x00003510


	//   ....[46]....
        /*0324*/ 	.word	0x00003530


	//   ....[47]....
        /*0328*/ 	.word	0x00003550


	//   ....[48]....
        /*032c*/ 	.word	0x00003570


	//   ....[49]....
        /*0330*/ 	.word	0x00003590


	//   ....[50]....
        /*0334*/ 	.word	0x000035b0


	//   ....[51]....
        /*0338*/ 	.word	0x000035d0


	//   ....[52]....
        /*033c*/ 	.word	0x000035e0


	//   ....[53]....
        /*0340*/ 	.word	0x00003610


	//   ....[54]....
        /*0344*/ 	.word	0x00003630


	//   ....[55]....
        /*0348*/ 	.word	0x00003650


	//   ....[56]....
        /*034c*/ 	.word	0x00003680


	//   ....[57]....
        /*0350*/ 	.word	0x000036a0


	//   ....[58]....
        /*0354*/ 	.word	0x000036b0


	//   ....[59]....
        /*0358*/ 	.word	0x000036c0


	//   ....[60]....
        /*035c*/ 	.word	0x000036d0


	//   ....[61]....
        /*0360*/ 	.word	0x00003700


	//   ....[62]....
        /*0364*/ 	.word	0x00003740


	//   ....[63]....
        /*0368*/ 	.word	0x00003760


	//   ....[64]....
        /*036c*/ 	.word	0x00003780


	//   ....[65]....
        /*0370*/ 	.word	0x000037a0


	//   ....[66]....
        /*0374*/ 	.word	0x000037c0


	//   ....[67]....
        /*0378*/ 	.word	0x000037d0


	//   ....[68]....
        /*037c*/ 	.word	0x000037e0


	//   ....[69]....
        /*0380*/ 	.word	0x000037f0


	//   ....[70]....
        /*0384*/ 	.word	0x00003810


	//   ....[71]....
        /*0388*/ 	.word	0x00003880


	//   ....[72]....
        /*038c*/ 	.word	0x000038a0


	//   ....[73]....
        /*0390*/ 	.word	0x000038c0


	//   ....[74]....
        /*0394*/ 	.word	0x000038e0


	//   ....[75]....
        /*0398*/ 	.word	0x000038f0


	//   ....[76]....
        /*039c*/ 	.word	0x00003900


	//   ....[77]....
        /*03a0*/ 	.word	0x00003920


	//   ....[78]....
        /*03a4*/ 	.word	0x00003940


	//   ....[79]....
        /*03a8*/ 	.word	0x00003960


	//----- nvinfo : EIATTR_VRC_CTA_INIT_COUNT
	.align		4
.L_745:
        /*03ac*/ 	.byte	0x02, 0x4a
	.zero		1
	.zero		1


	//----- nvinfo : EIATTR_EXIT_INSTR_OFFSETS
	.align		4
        /*03b0*/ 	.byte	0x04, 0x1c
        /*03b2*/ 	.short	(.L_747 - .L_746)


	//   ....[0]....
.L_746:
        /*03b4*/ 	.word	0x00000040


	//   ....[1]....
        /*03b8*/ 	.word	0x00003c30


	//----- nvinfo : EIATTR_CRS_STACK_SIZE
	.align		4
.L_747:
        /*03bc*/ 	.byte	0x04, 0x1e
        /*03be*/ 	.short	(.L_749 - .L_748)
.L_748:
        /*03c0*/ 	.word	0x00000000


	//----- nvinfo : EIATTR_CBANK_PARAM_SIZE
	.align		4
.L_749:
        /*03c4*/ 	.byte	0x03, 0x19
        /*03c6*/ 	.short	0x0078


	//----- nvinfo : EIATTR_PARAM_CBANK
	.align		4
        /*03c8*/ 	.byte	0x04, 0x0a
        /*03ca*/ 	.short	(.L_751 - .L_750)
	.align		4
.L_750:
        /*03cc*/ 	.word	index@(.nv.constant0._Z22ant16_o1_backleft_kerniiiiiPKfS0_S0_S0_S0_S0_S0_S0_PfS1_S1_S1_)
        /*03d0*/ 	.short	0x0380
        /*03d2*/ 	.short	0x0078


	//----- nvinfo : EIATTR_SW_WAR
	.align		4
.L_751:
        /*03d4*/ 	.byte	0x04, 0x36
        /*03d6*/ 	.short	(.L_753 - .L_752)
.L_752:
        /*03d8*/ 	.word	0x00000008
.L_753:


//--------------------- .nv.info._Z22ant16_o1_backward_kerniiiiiiPKfS0_S0_S0_S0_S0_S0_S0_S0_PfS1_S1_ --------------------------
	.section	.nv.info._Z22ant16_o1_backward_kerniiiiiiPKfS0_S0_S0_S0_S0_S0_S0_S0_PfS1_S1_,"",@"SHT_CUDA_INFO"
	.sectionflags	@""
	.align	4


	//----- nvinfo : EIATTR_CUDA_API_VERSION
	.align		4
        /*0000*/ 	.byte	0x04, 0x37
        /*0002*/ 	.short	(.L_755 - .L_754)
.L_754:
        /*0004*/ 	.word	0x00000082


	//----- nvinfo : EIATTR_KPARAM_INFO
	.align		4
.L_755:
        /*0008*/ 	.byte	0x04, 0x17
        /*000a*/ 	.short	(.L_757 - .L_756)
.L_756:
        /*000c*/ 	.word	0x00000000
        /*0010*/ 	.short	0x0011
        /*0012*/ 	.short	0x0070
        /*0014*/ 	.byte	0x00, 0xf5, 0x21, 0x00


	//----- nvinfo : EIATTR_KPARAM_INFO
	.align		4
.L_757:
        /*0018*/ 	.byte	0x04, 0x17
        /*001a*/ 	.short	(.L_759 - .L_758)
.L_758:
        /*001c*/ 	.word	0x00000000
        /*0020*/ 	.short	0x0010
        /*0022*/ 	.short	0x0068
        /*0024*/ 	.byte	0x00, 0xf5, 0x21, 0x00


	//----- nvinfo : EIATTR_KPARAM_INFO
	.align		4
.L_759:
        /*0028*/ 	.byte	0x04, 0x17
        /*002a*/ 	.short	(.L_761 - .L_760)
.L_760:
        /*002c*/ 	.word	0x00000000
        /*0030*/ 	.short	0x000f
        /*0032*/ 	.short	0x0060
        /*0034*/ 	.byte	0x00, 0xf5, 0x21, 0x00


	//----- nvinfo : EIATTR_KPARAM_INFO
	.align		4
.L_761:
        /*0038*/ 	.byte	0x04, 0x17
        /*003a*/ 	.short	(.L_763 - .L_762)
.L_762:
        /*003c*/ 	.word	0x00000000
        /*0040*/ 	.short	0x000e
        /*0042*/ 	.short	0x0058
        /*0044*/ 	.byte	0x00, 0xf5, 0x21, 0x00


	//----- nvinfo : EIATTR_KPARAM_INFO
	.align		4
.L_763:
        /*0048*/ 	.byte	0x04, 0x17
        /*004a*/ 	.short	(.L_765 - .L_764)
.L_764:
        /*004c*/ 	.word	0x00000000
        /*0050*/ 	.short	0x000d
        /*0052*/ 	.short	0x0050
        /*0054*/ 	.byte	0x00, 0xf5, 0x21, 0x00


	//----- nvinfo : EIATTR_KPARAM_INFO
	.align		4
.L_765:
        /*0058*/ 	.byte	0x04, 0x17
        /*005a*/ 	.short	(.L_767 - .L_766)
.L_766:
        /*005c*/ 	.word	0x00000000
        /*0060*/ 	.short	0x000c
        /*0062*/ 	.short	0x0048
        /*0064*/ 	.byte	0x00, 0xf5, 0x21, 0x00


	//----- nvinfo : EIATTR_KPARAM_INFO
	.align		4
.L_767:
        /*0068*/ 	.byte	0x04, 0x17
        /*006a*/ 	.short	(.L_769 - .L_768)
.L_768:
        /*006c*/ 	.word	0x00000000
        /*0070*/ 	.short	0x000b
        /*0072*/ 	.short	0x0040
        /*0074*/ 	.byte	0x00, 0xf5, 0x21, 0x00


	//----- nvinfo : EIATTR_KPARAM_INFO
	.align		4
.L_769:
        /*0078*/ 	.byte	0x04, 0x17
        /*007a*/ 	.short	(.L_771 - .L_770)
.L_770:
        /*007c*/ 	.word	0x00000000
        /*0080*/ 	.short	0x000a
        /*0082*/ 	.short	0x0038
        /*0084*/ 	.byte	0x00, 0xf5, 0x21, 0x00


	//----- nvinfo : EIATTR_KPARAM_INFO
	.align		4
.L_771:
        /*0088*/ 	.byte	0x04, 0x17
        /*008a*/ 	.short	(.L_773 - .L_772)
.L_772:
        /*008c*/ 	.word	0x00000000
        /*0090*/ 	.short	0x0009
        /*0092*/ 	.short	0x0030
        /*0094*/ 	.byte	0x00, 0xf5, 0x21, 0x00


	//----- nvinfo : EIATTR_KPARAM_INFO
	.align		4
.L_773:
        /*0098*/ 	.byte	0x04, 0x17
        /*009a*/ 	.short	(.L_775 - .L_774)
.L_774:
        /*009c*/ 	.word	0x00000000
        /*00a0*/ 	.short	0x0008
        /*00a2*/ 	.short	0x0028
        /*00a4*/ 	.byte	0x00, 0xf5, 0x21, 0x00


	//----- nvinfo : EIATTR_KPARAM_INFO
	.align		4
.L_775:
        /*00a8*/ 	.byte	0x04, 0x17
        /*00aa*/ 	.short	(.L_777 - .L_776)
.L_776:
        /*00ac*/ 	.word	0x00000000
        /*00b0*/ 	.short	0x0007
        /*00b2*/ 	.short	0x0020
        /*00b4*/ 	.byte	0x00, 0xf5, 0x21, 0x00


	//----- nvinfo : EIATTR_KPARAM_INFO
	.align		4
.L_777:
        /*00b8*/ 	.byte	0x04, 0x17
        /*00ba*/ 	.short	(.L_779 - .L_778)
.L_778:
        /*00bc*/ 	.word	0x00000000
        /*00c0*/ 	.short	0x0006
        /*00c2*/ 	.short	0x0018
        /*00c4*/ 	.byte	0x00, 0xf5, 0x21, 0x00


	//----- nvinfo : EIATTR_KPARAM_INFO
	.align		4
.L_779:
        /*00c8*/ 	.byte	0x04, 0x17
        /*00ca*/ 	.short	(.L_781 - .L_780)
.L_780:
        /*00cc*/ 	.word	0x00000000
        /*00d0*/ 	.short	0x0005
        /*00d2*/ 	.short	0x0014
        /*00d4*/ 	.byte	0x00, 0xf0, 0x11, 0x00


	//----- nvinfo : EIATTR_KPARAM_INFO
	.align		4
.L_781:
        /*00d8*/ 	.byte	0x04, 0x17
        /*00da*/ 	.short	(.L_783 - .L_782)
.L_782:
        /*00dc*/ 	.word	0x00000000
        /*00e0*/ 	.short	0x0004
        /*00e2*/ 	.short	0x0010
        /*00e4*/ 	.byte	0x00, 0xf0, 0x11, 0x00


	//----- nvinfo : EIATTR_KPARAM_INFO
	.align		4
.L_783:
        /*00e8*/ 	.byte	0x04, 0x17
        /*00ea*/ 	.short	(.L_785 - .L_784)
.L_784:
        /*00ec*/ 	.word	0x00000000
        /*00f0*/ 	.short	0x0003
        /*00f2*/ 	.short	0x000c
        /*00f4*/ 	.byte	0x00, 0xf0, 0x11, 0x00


	//----- nvinfo : EIATTR_KPARAM_INFO
	.align		4
.L_785:
        /*00f8*/ 	.byte	0x04, 0x17
        /*00fa*/ 	.short	(.L_787 - .L_786)
.L_786:
        /*00fc*/ 	.word	0x00000000
        /*0100*/ 	.short	0x0002
        /*0102*/ 	.short	0x0008
        /*0104*/ 	.byte	0x00, 0xf0, 0x11, 0x00


	//----- nvinfo : EIATTR_KPARAM_INFO
	.align		4
.L_787:
        /*0108*/ 	.byte	0x04, 0x17
        /*010a*/ 	.short	(.L_789 - .L_788)
.L_788:
        /*010c*/ 	.word	0x00000000
        /*0110*/ 	.short	0x0001
        /*0112*/ 	.short	0x0004
        /*0114*/ 	.byte	0x00, 0xf0, 0x11, 0x00


	//----- nvinfo : EIATTR_KPARAM_INFO
	.align		4
.L_789:
        /*0118*/ 	.byte	0x04, 0x17
        /*011a*/ 	.short	(.L_791 - .L_790)
.L_790:
        /*011c*/ 	.word	0x00000000
        /*0120*/ 	.short	0x0000
        /*0122*/ 	.short	0x0000
        /*0124*/ 	.byte	0x00, 0xf0, 0x11, 0x00


	//----- nvinfo : EIATTR_SPARSE_MMA_MASK
	.align		4
.L_791:
        /*0128*/ 	.byte	0x03, 0x50
        /*012a*/ 	.short	0x0000


	//----- nvinfo : EIATTR_MAXREG_COUNT
	.align		4
        /*012c*/ 	.byte	0x03, 0x1b
        /*012e*/ 	.short	0x00ff


	//----- nvinfo : EIATTR_NUM_BARRIERS
	.align		4
        /*0130*/ 	.byte	0x02, 0x4c
        /*0132*/ 	.byte	0x01
	.zero		1


	//----- nvinfo : EIATTR_MERCURY_ISA_VERSION
	.align		4
        /*0134*/ 	.byte	0x03, 0x5f
        /*0136*/ 	.short	0x0101


	//----- nvinfo : EIATTR_COOP_GROUP_MASK_REGIDS
	.align		4
        /*0138*/ 	.byte	0x04, 0x29
        /*013a*/ 	.short	(.L_793 - .L_792)


	//   ....[0]....
.L_792:
        /*013c*/ 	.word	0xffffffff


	//   ....[1]....
        /*0140*/ 	.word	0xffffffff


	//   ....[2]....
        /*0144*/ 	.word	0xffffffff


	//   ....[3]....
        /*0148*/ 	.word	0xffffffff


	//   ....[4]....
        /*014c*/ 	.word	0xffffffff


	//   ....[5]....
        /*0150*/ 	.word	0xffffffff


	//   ....[6]....
        /*0154*/ 	.word	0xffffffff


	//   ....[7]....
        /*0158*/ 	.word	0xffffffff


	//   ....[8]....
        /*015c*/ 	.word	0xffffffff


	//   ....[9]....
        /*0160*/ 	.word	0xffffffff


	//   ....[10]....
        /*0164*/ 	.word	0xffffffff


	//   ....[11]....
        /*0168*/ 	.word	0xffffffff


	//   ....[12]....
        /*016c*/ 	.word	0xffffffff


	//   ....[13]....
        /*0170*/ 	.word	0xffffffff


	//   ....[14]....
        /*0174*/ 	.word	0xffffffff


	//   ....[15]....
        /*0178*/ 	.word	0xffffffff


	//   ....[16]....
        /*017c*/ 	.word	0xffffffff


	//   ....[17]....
        /*0180*/ 	.word	0xffffffff


	//   ....[18]....
        /*0184*/ 	.word	0xffffffff


	//   ....[19]....
        /*0188*/ 	.word	0xffffffff


	//   ....[20]....
        /*018c*/ 	.word	0xffffffff


	//   ....[21]....
        /*0190*/ 	.word	0xffffffff


	//   ....[22]....
        /*0194*/ 	.word	0xffffffff


	//   ....[23]....
        /*0198*/ 	.word	0xffffffff


	//   ....[24]....
        /*019c*/ 	.word	0xffffffff


	//   ....[25]....
        /*01a0*/ 	.word	0xffffffff


	//   ....[26]....
        /*01a4*/ 	.word	0xffffffff


	//   ....[27]....
        /*01a8*/ 	.word	0xffffffff


	//   ....[28]....
        /*01ac*/ 	.word	0xffffffff


	//   ....[29]....
        /*01b0*/ 	.word	0xffffffff


	//   ....[30]....
        /*01b4*/ 	.word	0xffffffff


	//   ....[31]....
        /*01b8*/ 	.word	0xffffffff


	//   ....[32]....
        /*01bc*/ 	.word	0xffffffff


	//   ....[33]....
        /*01c0*/ 	.word	0xffffffff


	//   ....[34]....
        /*01c4*/ 	.word	0xffffffff


	//   ....[35]....
        /*01c8*/ 	.word	0xffffffff


	//   ....[36]....
        /*01cc*/ 	.word	0xffffffff


	//   ....[37]....
        /*01d0*/ 	.word	0xffffffff


	//   ....[38]....
        /*01d4*/ 	.word	0xffffffff


	//   ....[39]....
        /*01d8*/ 	.word	0xffffffff


	//   ....[40]....
        /*01dc*/ 	.word	0xffffffff


	//   ....[41]....
        /*01e0*/ 	.word	0xffffffff


	//   ....[42]....
        /*01e4*/ 	.word	0xffffffff


	//   ....[43]....
        /*01e8*/ 	.word	0xffffffff


	//   ....[44]....
        /*01ec*/ 	.word	0xffffffff


	//   ....[45]....
        /*01f0*/ 	.word	0xffffffff


	//   ....[46]....
        /*01f4*/ 	.word	0xffffffff


	//   ....[47]....
        /*01f8*/ 	.word	0xffffffff


	//   ....[48]....
        /*01fc*/ 	.word	0xffffffff


	//   ....[49]....
        /*0200*/ 	.word	0xffffffff


	//   ....[50]....
        /*0204*/ 	.word	0xffffffff


	//   ....[51]....
        /*0208*/ 	.word	0xffffffff


	//   ....[52]....
        /*020c*/ 	.word	0xffffffff


	//   ....[53]....
        /*0210*/ 	.word	0xffffffff


	//   ....[54]....
        /*0214*/ 	.word	0xffffffff


	//   ....[55]....
        /*0218*/ 	.word	0xffffffff


	//   ....[56]....
        /*021c*/ 	.word	0xffffffff


	//   ....[57]....
        /*0220*/ 	.word	0xffffffff


	//   ....[58]....
        /*0224*/ 	.word	0xffffffff


	//   ....[59]....
        /*0228*/ 	.word	0xffffffff


	//   ....[60]....
        /*022c*/ 	.word	0xffffffff


	//   ....[61]....
        /*0230*/ 	.word	0xffffffff


	//   ....[62]....
        /*0234*/ 	.word	0xffffffff


	//   ....[63]....
        /*0238*/ 	.word	0xffffffff


	//   ....[64]....
        /*023c*/ 	.word	0xffffffff


	//   ....[65]....
        /*0240*/ 	.word	0xffffffff


	//   ....[66]....
        /*0244*/ 	.word	0xffffffff


	//   ....[67]....
        /*0248*/ 	.word	0xffffffff


	//   ....[68]....
        /*024c*/ 	.word	0xffffffff


	//   ....[69]....
        /*0250*/ 	.word	0xffffffff


	//   ....[70]....
        /*0254*/ 	.word	0xffffffff


	//   ....[71]....
        /*0258*/ 	.word	0xffffffff


	//   ....[72]....
        /*025c*/ 	.word	0xffffffff


	//   ....[73]....
        /*0260*/ 	.word	0xffffffff


	//   ....[74]....
        /*0264*/ 	.word	0xffffffff


	//   ....[75]....
        /*0268*/ 	.word	0xffffffff


	//   ....[76]....
        /*026c*/ 	.word	0xffffffff


	//   ....[77]....
        /*0270*/ 	.word	0xffffffff


	//   ....[78]....
        /*0274*/ 	.word	0xffffffff


	//   ....[79]....
        /*0278*/ 	.word	0xffffffff


	//   ....[80]....
        /*027c*/ 	.word	0xffffffff


	//   ....[81]....
        /*0280*/ 	.word	0xffffffff


	//   ....[82]....
        /*0284*/ 	.word	0xffffffff


	//   ....[83]....
        /*0288*/ 	.word	0xffffffff


	//   ....[84]....
        /*028c*/ 	.word	0x0500000b


	//   ....[85]....
        /*0290*/ 	.word	0x0500000b


	//   ....[86]....
        /*0294*/ 	.word	0x0500000b


	//   ....[87]....
        /*0298*/ 	.word	0x0500000b


	//   ....[88]....
        /*029c*/ 	.word	0x0500000b


	//   ....[89]....
        /*02a0*/ 	.word	0x0500000b


	//   ....[90]....
        /*02a4*/ 	.word	0x0500000b


	//   ....[91]....
        /*02a8*/ 	.word	0x0500000b


	//   ....[92]....
        /*02ac*/ 	.word	0x0500000b


	//   ....[93]....
        /*02b0*/ 	.word	0x0500000b


	//   ....[94]....
        /*02b4*/ 	.word	0x0500000b


	//   ....[95]....
        /*02b8*/ 	.word	0x0500000b


	//   ....[96]....
        /*02bc*/ 	.word	0x0500000b


	//   ....[97]....
        /*02c0*/ 	.word	0x0500000b


	//   ....[98]....
        /*02c4*/ 	.word	0x0500000b


	//   ....[99]....
        /*02c8*/ 	.word	0x0500000b


	//   ....[100]....
        /*02cc*/ 	.word	0x0500000b


	//   ....[101]....
        /*02d0*/ 	.word	0x0500000b


	//   ....[102]....
        /*02d4*/ 	.word	0x0500000b


	//   ....[103]....
        /*02d8*/ 	.word	0x0500000b


	//   ....[104]....
        /*02dc*/ 	.word	0x0500000b


	//   ....[105]....
        /*02e0*/ 	.word	0x0500000b


	//   ....[106]....
        /*02e4*/ 	.word	0x0500000b


	//   ....[107]....
        /*02e8*/ 	.word	0x0500000b


	//   ....[108]....
        /*02ec*/ 	.word	0x0500000b


	//   ....[109]....
        /*02f0*/ 	.word	0x0500000b


	//   ....[110]....
        /*02f4*/ 	.word	0x0500000b


	//   ....[111]....
        /*02f8*/ 	.word	0x0500000b


	//   ....[112]....
        /*02fc*/ 	.word	0x0500000b


	//   ....[113]....
        /*0300*/ 	.word	0x0500000b


	//   ....[114]....
        /*0304*/ 	.word	0x0500000b


	//   ....[115]....
        /*0308*/ 	.word	0x0500000b


	//   ....[116]....
        /*030c*/ 	.word	0x0500000b


	//   ....[117]....
        /*0310*/ 	.word	0x0500000b


	//   ....[118]....
        /*0314*/ 	.word	0x0500000b


	//   ....[119]....
        /*0318*/ 	.word	0x0500000b


	//   ....[120]....
        /*031c*/ 	.word	0x0500000b


	//   ....[121]....
        /*0320*/ 	.word	0x0500000b


	//   ....[122]....
        /*0324*/ 	.word	0x0500000b


	//   ....[123]....
        /*0328*/ 	.word	0x0500000b


	//   ....[124]....
        /*032c*/ 	.word	0x0500000b


	//   ....[125]....
        /*0330*/ 	.word	0x0500000b


	//   ....[126]....
        /*0334*/ 	.word	0x0500000b


	//   ....[127]....
        /*0338*/ 	.word	0x0500000b


	//   ....[128]....
        /*033c*/ 	.word	0x0500000b


	//   ....[129]....
        /*0340*/ 	.word	0x0500000b


	//   ....[130]....
        /*0344*/ 	.word	0x0500000b


	//   ....[131]....
        /*0348*/ 	.word	0x0500000b


	//   ....[132]....
        /*034c*/ 	.word	0x0500000b


	//   ....[133]....
        /*0350*/ 	.word	0x0500000b


	//   ....[134]....
        /*0354*/ 	.word	0x0500000b


	//   ....[135]....
        /*0358*/ 	.word	0x0500000b


	//   ....[136]....
        /*035c*/ 	.word	0x0500000b


	//   ....[137]....
        /*0360*/ 	.word	0x0500000b


	//   ....[138]....
        /*0364*/ 	.word	0x0500000b


	//   ....[139]....
        /*0368*/ 	.word	0x0500000b


	//   ....[140]....
        /*036c*/ 	.word	0x0500000b


	//   ....[141]....
        /*0370*/ 	.word	0x0500000b


	//   ....[142]....
        /*0374*/ 	.word	0x0500000b


	//   ....[143]....
        /*0378*/ 	.word	0x0500000b


	//   ....[144]....
        /*037c*/ 	.word	0x0500000b


	//   ....[145]....
        /*0380*/ 	.word	0x0500000b


	//   ....[146]....
        /*0384*/ 	.word	0x0500000b


	//   ....[147]....
        /*0388*/ 	.word	0x0500000b


	//   ....[148]....
        /*038c*/ 	.word	0x0500000b


	//   ....[149]....
        /*0390*/ 	.word	0x0500000b


	//   ....[150]....
        /*0394*/ 	.word	0x0500000b


	//   ....[151]....
        /*0398*/ 	.word	0x0500000b


	//   ....[152]....
        /*039c*/ 	.word	0x0500000b


	//   ....[153]....
        /*03a0*/ 	.word	0x0500000b


	//   ....[154]....
        /*03a4*/ 	.word	0x0500000b


	//   ....[155]....
        /*03a8*/ 	.word	0x0500000b


	//   ....[156]....
        /*03ac*/ 	.word	0x0500000b


	//   ....[157]....
        /*03b0*/ 	.word	0x0500000b


	//   ....[158]....
        /*03b4*/ 	.word	0x0500000b


	//   ....[159]....
        /*03b8*/ 	.word	0x0500000b


	//   ....[160]....
        /*03bc*/ 	.word	0x0500000b


	//   ....[161]....
        /*03c0*/ 	.word	0x0500000b


	//   ....[162]....
        /*03c4*/ 	.word	0x0500000b


	//   ....[163]....
        /*03c8*/ 	.word	0x0500000b


	//   ....[164]....
        /*03cc*/ 	.word	0x0500000b


	//   ....[165]....
        /*03d0*/ 	.word	0x0500000b


	//   ....[166]....
        /*03d4*/ 	.word	0x0500000b


	//   ....[167]....
        /*03d8*/ 	.word	0x0500000b


	//   ....[168]....
        /*03dc*/ 	.word	0x0500000b


	//----- nvinfo : EIATTR_COOP_GROUP_INSTR_OFFSETS
	.align		4
.L_793:
        /*03e0*/ 	.byte	0x04, 0x28
        /*03e2*/ 	.short	(.L_795 - .L_794)


	//   ....[0]....
.L_794:
        /*03e4*/ 	.word	0x00000c20


	//   ....[1]....
        /*03e8*/ 	.word	0x00000c40


	//   ....[2]....
        /*03ec*/ 	.word	0x00000c60


	//   ....[3]....
        /*03f0*/ 	.word	0x00000c80


	//   ....[4]....
        /*03f4*/ 	.word	0x00000f10


	//   ....[5]....
        /*03f8*/ 	.word	0x00000f30


	//   ....[6]....
        /*03fc*/ 	.word	0x00000f50


	//   ....[7]....
        /*0400*/ 	.word	0x00000f70


	//   ....[8]....
        /*0404*/ 	.word	0x00000f90


	//   ....[9]....
        /*0408*/ 	.word	0x00001360


	//   ....[10]....
        /*040c*/ 	.word	0x00001370


	//   ....[11]....
        /*0410*/ 	.word	0x00001380


	//   ....[12]....
        /*0414*/ 	.word	0x000013b0


	//   ....[13]....
        /*0418*/ 	.word	0x000013d0


	//   ....[14]....
        /*041c*/ 	.word	0x000013e0


	//   ....[15]....
        /*0420*/ 	.word	0x00001410


	//   ....[16]....
        /*0424*/ 	.word	0x00001430


	//   ....[17]....
        /*0428*/ 	.word	0x00001440


	//   ....[18]....
        /*042c*/ 	.word	0x00001470


	//   ....[19]....
        /*0430*/ 	.word	0x00001490


	//   ....[20]....
        /*0434*/ 	.word	0x000014a0


	//   ....[21]....
        /*0438*/ 	.word	0x000014d0


	//   ....[22]....
        /*043c*/ 	.word	0x000014f0


	//   ....[23]....
        /*0440*/ 	.word	0x00001500


	//   ....[24]....
        /*0444*/ 	.word	0x000017a0


	//   ....[25]....
        /*0448*/ 	.word	0x000017b0


	//   ....[26]....
        /*044c*/ 	.word	0x000017c0


	//   ....[27]....
        /*0450*/ 	.word	0x000017f0


	//   ....[28]....
        /*0454*/ 	.word	0x00001810


	//   ....[29]....
        /*0458*/ 	.word	0x00001820


	//   ....[30]....
        /*045c*/ 	.word	0x00001850


	//   ....[31]....
        /*0460*/ 	.word	0x00001870


	//   ....[32]....
        /*0464*/ 	.word	0x00001880


	//   ....[33]....
        /*0468*/ 	.word	0x000018b0


	//   ....[34]....
        /*046c*/ 	.word	0x000018d0


	//   ....[35]....
        /*0470*/ 	.word	0x000018e0


	//   ....[36]....
        /*0474*/ 	.word	0x00001910


	//   ....[37]....
        /*0478*/ 	.word	0x00001930


	//   ....[38]....
        /*047c*/ 	.word	0x00001940


	//   ....[39]....
        /*0480*/ 	.word	0x00001ee0


	//   ....[40]....
        /*0484*/ 	.word	0x00001ef0


	//   ....[41]....
        /*0488*/ 	.word	0x00001f00


	//   ....[42]....
        /*048c*/ 	.word	0x00001f10


	//   ....[43]....
        /*0490*/ 	.word	0x00001f20


	//   ....[44]....
        /*0494*/ 	.word	0x00001f50


	//   ....[45]....
        /*0498*/ 	.word	0x00001f70


	//   ....[46]....
        /*049c*/ 	.word	0x00001f90


	//   ....[47]....
        /*04a0*/ 	.word	0x00001fb0


	//   ....[48]....
        /*04a4*/ 	.word	0x00001fc0


	//   ....[49]....
        /*04a8*/ 	.word	0x00001fd0


	//   ....[50]....
        /*04ac*/ 	.word	0x00001fe0


	//   ....[51]....
        /*04b0*/ 	.word	0x00002010


	//   ....[52]....
        /*04b4*/ 	.word	0x00002030


	//   ....[53]....
        /*04b8*/ 	.word	0x00002050


	//   ....[54]....
        /*04bc*/ 	.word	0x00002070


	//   ....[55]....
        /*04c0*/ 	.word	0x00002090


	//   ....[56]....
        /*04c4*/ 	.word	0x000020b0


	//   ....[57]....
        /*04c8*/ 	.word	0x000020c0


	//   ....[58]....
        /*04cc*/ 	.word	0x000020e0


	//   ....[59]....
        /*04d0*/ 	.word	0x00002110


	//   ....[60]....
        /*04d4*/ 	.word	0x00002130


	//   ....[61]....
        /*04d8*/ 	.word	0x00002150


	//   ....[62]....
        /*04dc*/ 	.word	0x00002170


	//   ....[63]....
        /*04e0*/ 	.word	0x00002190


	//   ....[64]....
        /*04e4*/ 	.word	0x000021b0


	//   ....[65]....
        /*04e8*/ 	.word	0x000021c0


	//   ....[66]....
        /*04ec*/ 	.word	0x000021d0


	//   ....[67]....
        /*04f0*/ 	.word	0x000021e0


	//   ....[68]....
        /*04f4*/ 	.word	0x00002240


	//   ....[69]....
        /*04f8*/ 	.word	0x00002260


	//   ....[70]....
        /*04fc*/ 	.word	0x00002280


	//   ....[71]....
        /*0500*/ 	.word	0x000022a0


	//   ....[72]....
        /*0504*/ 	.word	0x000022c0


	//   ....[73]....
        /*0508*/ 	.word	0x000022d0


	//   ....[74]....
        /*050c*/ 	.word	0x000022e0


	//   ....[75]....
        /*0510*/ 	.word	0x000022f0


	//   ....[76]....
        /*0514*/ 	.word	0x00002340


	//   ....[77]....
        /*0518*/ 	.word	0x00002360


	//   ....[78]....
        /*051c*/ 	.word	0x00002380


	//   ....[79]....
        /*0520*/ 	.word	0x000023a0


	//   ....[80]....
        /*0524*/ 	.word	0x000023c0


	//   ....[81]....
        /*0528*/ 	.word	0x000023d0


	//   ....[82]....
        /*052c*/ 	.word	0x000023e0


	//   ....[83]....
        /*0530*/ 	.word	0x000023f0


	//   ....[84]....
        /*0534*/ 	.word	0x00002730


	//   ....[85]....
        /*0538*/ 	.word	0x000027b0


	//   ....[86]....
        /*053c*/ 	.word	0x00002810


	//   ....[87]....
        /*0540*/ 	.word	0x00002870


	//   ....[88]....
        /*0544*/ 	.word	0x000028d0


	//   ....[89]....
        /*0548*/ 	.word	0x00002950


	//   ....[90]....
        /*054c*/ 	.word	0x000029d0


	//   ....[91]....
        /*0550*/ 	.word	0x00002a30


	//   ....[92]....
        /*0554*/ 	.word	0x00002a90


	//   ....[93]....
        /*0558*/ 	.word	0x00002af0


	//   ....[94]....
        /*055c*/ 	.word	0x00002b80


	//   ....[95]....
        /*0560*/ 	.word	0x00002c10


	//   ....[96]....
        /*0564*/ 	.word	0x00002c70


	//   ....[97]....
        /*0568*/ 	.word	0x00002ce0


	//   ....[98]....
        /*056c*/ 	.word	0x00002d40


	//   ....[99]....
        /*0570*/ 	.word	0x00002da0


	//   ....[100]....
        /*0574*/ 	.word	0x00002e10


	//   ....[101]....
        /*0578*/ 	.word	0x00002e70


	//   ....[102]....
        /*057c*/ 	.word	0x00002ed0


	//   ....[103]....
        /*0580*/ 	.word	0x00002f40


	//   ....[104]....
        /*0584*/ 	.word	0x00002fa0


	//   ....[105]....
        /*0588*/ 	.word	0x00003000


	//   ....[106]....
        /*058c*/ 	.word	0x00003070


	//   ....[107]....
        /*0590*/ 	.word	0x000030d0


	//   ....[108]....
        /*0594*/ 	.word	0x00003130


	//   ....[109]....
        /*0598*/ 	.word	0x000031d0


	//   ....[110]....
        /*059c*/ 	.word	0x00003260


	//   ....[111]....
        /*05a0*/ 	.word	0x000032c0


	//   ....[112]....
        /*05a4*/ 	.word	0x00003330


	//   ....[113]....
        /*05a8*/ 	.word	0x00003390


	//   ....[114]....
        /*05ac*/ 	.word	0x000033f0


	//   ....[115]....
        /*05b0*/ 	.word	0x00003460


	//   ....[116]....
        /*05b4*/ 	.word	0x000034c0


	//   ....[117]....
        /*05b8*/ 	.word	0x00003520


	//   ....[118]....
        /*05bc*/ 	.word	0x00003590


	//   ....[119]....
        /*05c0*/ 	.word	0x000035f0


	//   ....[120]....
        /*05c4*/ 	.word	0x00003650


	//   ....[121]....
        /*05c8*/ 	.word	0x000036c0


	//   ....[122]....
        /*05cc*/ 	.word	0x00003720


	//   ....[123]....
        /*05d0*/ 	.word	0x00003780


	//   ....[124]....
        /*05d4*/ 	.word	0x00003810


	//   ....[125]....
        /*05d8*/ 	.word	0x000038b0


	//   ....[126]....
        /*05dc*/ 	.word	0x00003900


	//   ....[127]....
        /*05e0*/ 	.word	0x00003960


	//   ....[128]....
        /*05e4*/ 	.word	0x000039c0


	//   ....[129]....
        /*05e8*/ 	.word	0x00003a10


	//   ....[130]....
        /*05ec*/ 	.word	0x00003a70


	//   ....[131]....
        /*05f0*/ 	.word	0x00003ad0


	//   ....[132]....
        /*05f4*/ 	.word	0x00003b30


	//   ....[133]....
        /*05f8*/ 	.word	0x00003ba0


	//   ....[134]....
        /*05fc*/ 	.word	0x00003c20


	//   ....[135]....
        /*0600*/ 	.word	0x00003c70


	//   ....[136]....
        /*0604*/ 	.word	0x00003cd0


	//   ....[137]....
        /*0608*/ 	.word	0x00003d20


	//   ....[138]....
        /*060c*/ 	.word	0x00003da0


	//   ....[139]....
        /*0610*/ 	.word	0x00003e10


	//   ....[140]....
        /*0614*/ 	.word	0x00003e60


	//   ....[141]....
        /*0618*/ 	.word	0x00003ec0


	//   ....[142]....
        /*061c*/ 	.word	0x00003f30


	//   ....[143]....
        /*0620*/ 	.word	0x00003f90


	//   ....[144]....
        /*0624*/ 	.word	0x00003ff0


	//   ....[145]....
        /*0628*/ 	.word	0x00004040


	//   ....[146]....
        /*062c*/ 	.word	0x000040b0


	//   ....[147]....
        /*0630*/ 	.word	0x00004120


	//   ....[148]....
        /*0634*/ 	.word	0x00004190


	//   ....[149]....
        /*0638*/ 	.word	0x000041e0


	//   ....[150]....
        /*063c*/ 	.word	0x00004240


	//   ....[151]....
        /*0640*/ 	.word	0x000042b0


	//   ....[152]....
        /*0644*/ 	.word	0x00004310


	//   ....[153]....
        /*0648*/ 	.word	0x00004370


	//   ....[154]....
        /*064c*/ 	.word	0x000043c0


	//   ....[155]....
        /*0650*/ 	.word	0x00004420


	//   ....[156]....
        /*0654*/ 	.word	0x000044a0


	//   ....[157]....
        /*0658*/ 	.word	0x000044f0


	//   ....[158]....
        /*065c*/ 	.word	0x00004550


	//   ....[159]....
        /*0660*/ 	.word	0x000045b0


	//   ....[160]....
        /*0664*/ 	.word	0x00004620


	//   ....[161]....
        /*0668*/ 	.word	0x00004680


	//   ....[162]....
        /*066c*/ 	.word	0x000046d0


	//   ....[163]....
        /*0670*/ 	.word	0x00004750


	//   ....[164]....
        /*0674*/ 	.word	0x000047c0


	//   ....[165]....
        /*0678*/ 	.word	0x00004810


	//   ....[166]....
        /*067c*/ 	.word	0x00004870


	//   ....[167]....
        /*0680*/ 	.word	0x000048d0


	//   ....[168]....
        /*0684*/ 	.word	0x00004930


	//----- nvinfo : EIATTR_VRC_CTA_INIT_COUNT
	.align		4
.L_795:
        /*0688*/ 	.byte	0x02, 0x4a
	.zero		1
	.zero		1


	//----- nvinfo : EIATTR_EXIT_INSTR_OFFSETS
	.align		4
        /*068c*/ 	.byte	0x04, 0x1c
        /*068e*/ 	.short	(.L_797 - .L_796)


	//   ....[0]....
.L_796:
        /*0690*/ 	.word	0x00000040


	//   ....[1]....
        /*0694*/ 	.word	0x000026c0


	//----- nvinfo : EIATTR_CRS_STACK_SIZE
	.align		4
.L_797:
        /*0698*/ 	.byte	0x04, 0x1e
        /*069a*/ 	.short	(.L_799 - .L_798)
.L_798:
        /*069c*/ 	.word	0x00000000


	//----- nvinfo : EIATTR_CBANK_PARAM_SIZE
	.align		4
.L_799:
        /*06a0*/ 	.byte	0x03, 0x19
        /*06a2*/ 	.short	0x0078


	//----- nvinfo : EIATTR_PARAM_CBANK
	.align		4
        /*06a4*/ 	.byte	0x04, 0x0a
        /*06a6*/ 	.short	(.L_801 - .L_800)
	.align		4
.L_800:
        /*06a8*/ 	.word	index@(.nv.constant0._Z22ant16_o1_backward_kerniiiiiiPKfS0_S0_S0_S0_S0_S0_S0_S0_PfS1_S1_)
        /*06ac*/ 	.short	0x0380
        /*06ae*/ 	.short	0x0078


	//----- nvinfo : EIATTR_SW_WAR
	.align		4
.L_801:
        /*06b0*/ 	.byte	0x04, 0x36
        /*06b2*/ 	.short	(.L_803 - .L_802)
.L_802:
        /*06b4*/ 	.word	0x00000008
.L_803:


//--------------------- .nv.info._Z13ant16_o1_kerniiiiiiiiiiPKfS0_S0_S0_S0_S0_S0_S0_S0_S0_S0_Pf --------------------------
	.section	.nv.info._Z13ant16_o1_kerniiiiiiiiiiPKfS0_S0_S0_S0_S0_S0_S0_S0_S0_S0_Pf,"",@"SHT_CUDA_INFO"
	.sectionflags	@""
	.align	4


	//----- nvinfo : EIATTR_CUDA_API_VERSION
	.align		4
        /*0000*/ 	.byte	0x04, 0x37
        /*0002*/ 	.short	(.L_805 - .L_804)
.L_804:
        /*0004*/ 	.word	0x00000082


	//----- nvinfo : EIATTR_KPARAM_INFO
	.align		4
.L_805:
        /*0008*/ 	.byte	0x04, 0x17
        /*000a*/ 	.short	(.L_807 - .L_806)
.L_806:
        /*000c*/ 	.word	0x00000000
        /*0010*/ 	.short	0x0015
        /*0012*/ 	.short	0x0080
        /*0014*/ 	.byte	0x00, 0xf5, 0x21, 0x00


	//----- nvinfo : EIATTR_KPARAM_INFO
	.align		4
.L_807:
        /*0018*/ 	.byte	0x04, 0x17
        /*001a*/ 	.short	(.L_809 - .L_808)
.L_808:
        /*001c*/ 	.word	0x00000000
        /*0020*/ 	.short	0x0014
        /*0022*/ 	.short	0x0078
        /*0024*/ 	.byte	0x00, 0xf5, 0x21, 0x00


	//----- nvinfo : EIATTR_KPARAM_INFO
	.align		4
.L_809:
        /*0028*/ 	.byte	0x04, 0x17
        /*002a*/ 	.short	(.L_811 - .L_810)
.L_810:
        /*002c*/ 	.word	0x00000000
        /*0030*/ 	.short	0x0013
        /*0032*/ 	.short	0x0070
        /*0034*/ 	.byte	0x00, 0xf5, 0x21, 0x00


	//----- nvinfo : EIATTR_KPARAM_INFO
	.align		4
.L_811:
        /*0038*/ 	.byte	0x04, 0x17
        /*003a*/ 	.short	(.L_813 - .L_812)
.L_812:
        /*003c*/ 	.word	0x00000000
        /*0040*/ 	.short	0x0012
        /*0042*/ 	.short	0x0068
        /*0044*/ 	.byte	0x00, 0xf5, 0x21, 0x00


	//----- nvinfo : EIATTR_KPARAM_INFO
	.align		4
.L_813:
        /*0048*/ 	.byte	0x04, 0x17
        /*004a*/ 	.short	(.L_815 - .L_814)
.L_814:
        /*004c*/ 	.word	0x00000000
        /*0050*/ 	.short	0x0011
        /*0052*/ 	.short	0x0060
        /*0054*/ 	.byte	0x00, 0xf5, 0x21, 0x00


	//----- nvinfo : EIATTR_KPARAM_INFO
	.align		4
.L_815:
        /*0058*/ 	.byte	0x04, 0x17
        /*005a*/ 	.short	(.L_817 - .L_816)
.L_816:
        /*005c*/ 	.word	0x00000000
        /*0060*/ 	.short	0x0010
        /*0062*/ 	.short	0x0058
        /*0064*/ 	.byte	0x00, 0xf5, 0x21, 0x00


	//----- nvinfo : EIATTR_KPARAM_INFO
	.align		4
.L_817:
        /*0068*/ 	.byte	0x04, 0x17
        /*006a*/ 	.short	(.L_819 - .L_818)
.L_818:
        /*006c*/ 	.word	0x00000000
        /*0070*/ 	.short	0x000f
        /*0072*/ 	.short	0x0050
        /*0074*/ 	.byte	0x00, 0xf5, 0x21, 0x00


	//----- nvinfo : EIATTR_KPARAM_INFO
	.align		4
.L_819:
        /*0078*/ 	.byte	0x04, 0x17
        /*007a*/ 	.short	(.L_821 - .L_820)
.L_820:
        /*007c*/ 	.word	0x00000000
        /*0080*/ 	.short	0x000e
        /*0082*/ 	.short	0x0048
        /*0084*/ 	.byte	0x00, 0xf5, 0x21, 0x00


	//----- nvinfo : EIATTR_KPARAM_INFO
	.align		4
.L_821:
        /*0088*/ 	.byte	0x04, 0x17
        /*008a*/ 	.short	(.L_823 - .L_822)
.L_822:
        /*008c*/ 	.word	0x00000000
        /*0090*/ 	.short	0x000d
        /*0092*/ 	.short	0x0040
        /*0094*/ 	.byte	0x00, 0xf5, 0x21, 0x00


	//----- nvinfo : EIATTR_KPARAM_INFO
	.align		4
.L_823:
        /*0098*/ 	.byte	0x04, 0x17
        /*009a*/ 	.short	(.L_825 - .L_824)
.L_824:
        /*009c*/ 	.word	0x00000000
        /*00a0*/ 	.short	0x000c
        /*00a2*/ 	.short	0x0038
        /*00a4*/ 	.byte	0x00, 0xf5, 0x21, 0x00


	//----- nvinfo : EIATTR_KPARAM_INFO
	.align		4
.L_825:
        /*00a8*/ 	.byte	0x04, 0x17
        /*00aa*/ 	.short	(.L_827 - .L_826)
.L_826:
        /*00ac*/ 	.word	0x00000000
        /*00b0*/ 	.short	0x000b
        /*00b2*/ 	.short	0x0030
        /*00b4*/ 	.byte	0x00, 0xf5, 0x21, 0x00


	//----- nvinfo : EIATTR_KPARAM_INFO
	.align		4
.L_827:
        /*00b8*/ 	.byte	0x04, 0x17
        /*00ba*/ 	.short	(.L_829 - .L_828)
.L_828:
        /*00bc*/ 	.word	0x00000000
        /*00c0*/ 	.short	0x000a
        /*00c2*/ 	.short	0x0028
        /*00c4*/ 	.byte	0x00, 0xf5, 0x21, 0x00


	//----- nvinfo : EIATTR_KPARAM_INFO
	.align		4
.L_829:
        /*00c8*/ 	.byte	0x04, 0x17
        /*00ca*/ 	.short	(.L_831 - .L_830)
.L_830:
        /*00cc*/ 	.word	0x00000000
        /*00d0*/ 	.short	0x0009
        /*00d2*/ 	.short	0x0024
        /*00d4*/ 	.byte	0x00, 0xf0, 0x11, 0x00


	//----- nvinfo : EIATTR_KPARAM_INFO
	.align		4
.L_831:
        /*00d8*/ 	.byte	0x04, 0x17
        /*00da*/ 	.short	(.L_833 - .L_832)
.L_832:
        /*00dc*/ 	.word	0x00000000
        /*00e0*/ 	.short	0x0008
        /*00e2*/ 	.short	0x0020
        /*00e4*/ 	.byte	0x00, 0xf0, 0x11, 0x00


	//----- nvinfo : EIATTR_KPARAM_INFO
	.align		4
.L_833:
        /*00e8*/ 	.byte	0x04, 0x17
        /*00ea*/ 	.short	(.L_835 - .L_834)
.L_834:
        /*00ec*/ 	.word	0x00000000
        /*00f0*/ 	.short	0x0007
        /*00f2*/ 	.short	0x001c
        /*00f4*/ 	.byte	0x00, 0xf0, 0x11, 0x00


	//----- nvinfo : EIATTR_KPARAM_INFO
	.align		4
.L_835:
        /*00f8*/ 	.byte	0x04, 0x17
        /*00fa*/ 	.short	(.L_837 - .L_836)
.L_836:
        /*00fc*/ 	.word	0x00000000
        /*0100*/ 	.short	0x0006
        /*0102*/ 	.short	0x0018
        /*0104*/ 	.byte	0x00, 0xf0, 0x11, 0x00


	//----- nvinfo : EIATTR_KPARAM_INFO
	.align		4
.L_837:
        /*0108*/ 	.byte	0x04, 0x17
        /*010a*/ 	.short	(.L_839 - .L_838)
.L_838:
        /*010c*/ 	.word	0x00000000
        /*0110*/ 	.short	0x0005
        /*0112*/ 	.short	0x0014
        /*0114*/ 	.byte	0x00, 0xf0, 0x11, 0x00


	//----- nvinfo : EIATTR_KPARAM_INFO
	.align		4
.L_839:
        /*0118*/ 	.byte	0x04, 0x17
        /*011a*/ 	.short	(.L_841 - .L_840)
.L_840:
        /*011c*/ 	.word	0x00000000
        /*0120*/ 	.short	0x0004
        /*0122*/ 	.short	0x0010
        /*0124*/ 	.byte	0x00, 0xf0, 0x11, 0x00


	//----- nvinfo : EIATTR_KPARAM_INFO
	.align		4
.L_841:
        /*0128*/ 	.byte	0x04, 0x17
        /*012a*/ 	.short	(.L_843 - .L_842)
.L_842:
        /*012c*/ 	.word	0x00000000
        /*0130*/ 	.short	0x0003
        /*0132*/ 	.short	0x000c
        /*0134*/ 	.byte	0x00, 0xf0, 0x11, 0x00


	//----- nvinfo : EIATTR_KPARAM_INFO
	.align		4
.L_843:
        /*0138*/ 	.byte	0x04, 0x17
        /*013a*/ 	.short	(.L_845 - .L_844)
.L_844:
        /*013c*/ 	.word	0x00000000
        /*0140*/ 	.short	0x0002
        /*0142*/ 	.short	0x0008
        /*0144*/ 	.byte	0x00, 0xf0, 0x11, 0x00


	//----- nvinfo : EIATTR_KPARAM_INFO
	.align		4
.L_845:
        /*0148*/ 	.byte	0x04, 0x17
        /*014a*/ 	.short	(.L_847 - .L_846)
.L_846:
        /*014c*/ 	.word	0x00000000
        /*0150*/ 	.short	0x0001
        /*0152*/ 	.short	0x0004
        /*0154*/ 	.byte	0x00, 0xf0, 0x11, 0x00


	//----- nvinfo : EIATTR_KPARAM_INFO
	.align		4
.L_847:
        /*0158*/ 	.byte	0x04, 0x17
        /*015a*/ 	.short	(.L_849 - .L_848)
.L_848:
        /*015c*/ 	.word	0x00000000
        /*0160*/ 	.short	0x0000
        /*0162*/ 	.short	0x0000
        /*0164*/ 	.byte	0x00, 0xf0, 0x11, 0x00


	//----- nvinfo : EIATTR_SPARSE_MMA_MASK
	.align		4
.L_849:
        /*0168*/ 	.byte	0x03, 0x50
        /*016a*/ 	.short	0x0000


	//----- nvinfo : EIATTR_MAXREG_COUNT
	.align		4
        /*016c*/ 	.byte	0x03, 0x1b
        /*016e*/ 	.short	0x00ff


	//----- nvinfo : EIATTR_NUM_BARRIERS
	.align		4
        /*0170*/ 	.byte	0x02, 0x4c
        /*0172*/ 	.byte	0x01
	.zero		1


	//----- nvinfo : EIATTR_MERCURY_ISA_VERSION
	.align		4
        /*0174*/ 	.byte	0x03, 0x5f
        /*0176*/ 	.short	0x0101


	//----- nvinfo : EIATTR_COOP_GROUP_MASK_REGIDS
	.align		4
        /*0178*/ 	.byte	0x04, 0x29
        /*017a*/ 	.short	(.L_851 - .L_850)


	//   ....[0]....
.L_850:
        /*017c*/ 	.word	0xffffffff


	//   ....[1]....
        /*0180*/ 	.word	0xffffffff


	//   ....[2]....
        /*0184*/ 	.word	0xffffffff


	//   ....[3]....
        /*0188*/ 	.word	0xffffffff


	//   ....[4]....
        /*018c*/ 	.word	0xffffffff


	//   ....[5]....
        /*0190*/ 	.word	0xffffffff


	//   ....[6]....
        /*0194*/ 	.word	0xffffffff


	//   ....[7]....
        /*0198*/ 	.word	0xffffffff


	//   ....[8]....
        /*019c*/ 	.word	0xffffffff


	//   ....[9]....
        /*01a0*/ 	.word	0xffffffff


	//   ....[10]....
        /*01a4*/ 	.word	0xffffffff


	//   ....[11]....
        /*01a8*/ 	.word	0xffffffff


	//   ....[12]....
        /*01ac*/ 	.word	0xffffffff


	//   ....[13]....
        /*01b0*/ 	.word	0xffffffff


	//   ....[14]....
        /*01b4*/ 	.word	0xffffffff


	//   ....[15]....
        /*01b8*/ 	.word	0xffffffff


	//   ....[16]....
        /*01bc*/ 	.word	0xffffffff


	//   ....[17]....
        /*01c0*/ 	.word	0xffffffff


	//   ....[18]....
        /*01c4*/ 	.word	0xffffffff


	//   ....[19]....
        /*01c8*/ 	.word	0xffffffff


	//   ....[20]....
        /*01cc*/ 	.word	0xffffffff


	//   ....[21]....
        /*01d0*/ 	.word	0xffffffff


	//   ....[22]....
        /*01d4*/ 	.word	0xffffffff


	//   ....[23]....
        /*01d8*/ 	.word	0xffffffff


	//   ....[24]....
        /*01dc*/ 	.word	0xffffffff


	//   ....[25]....
        /*01e0*/ 	.word	0xffffffff


	//   ....[26]....
        /*01e4*/ 	.word	0xffffffff


	//   ....[27]....
        /*01e8*/ 	.word	0xffffffff


	//   ....[28]....
        /*01ec*/ 	.word	0xffffffff


	//   ....[29]....
        /*01f0*/ 	.word	0xffffffff


	//   ....[30]....
        /*01f4*/ 	.word	0xffffffff


	//   ....[31]....
        /*01f8*/ 	.word	0xffffffff


	//   ....[32]....
        /*01fc*/ 	.word	0xffffffff


	//   ....[33]....
        /*0200*/ 	.word	0xffffffff


	//   ....[34]....
        /*0204*/ 	.word	0xffffffff


	//   ....[35]....
        /*0208*/ 	.word	0xffffffff


	//   ....[36]....
        /*020c*/ 	.word	0xffffffff


	//   ....[37]....
        /*0210*/ 	.word	0xffffffff


	//   ....[38]....
        /*0214*/ 	.word	0xffffffff


	//   ....[39]....
        /*0218*/ 	.word	0xffffffff


	//   ....[40]....
        /*021c*/ 	.word	0xffffffff


	//   ....[41]....
        /*0220*/ 	.word	0xffffffff


	//   ....[42]....
        /*0224*/ 	.word	0xffffffff


	//   ....[43]....
        /*0228*/ 	.word	0xffffffff


	//   ....[44]....
        /*022c*/ 	.word	0xffffffff


	//   ....[45]....
        /*0230*/ 	.word	0xffffffff


	//   ....[46]....
        /*0234*/ 	.word	0xffffffff


	//   ....[47]....
        /*0238*/ 	.word	0xffffffff


	//   ....[48]....
        /*023c*/ 	.word	0xffffffff


	//   ....[49]....
        /*0240*/ 	.word	0xffffffff


	//   ....[50]....
        /*0244*/ 	.word	0xffffffff


	//   ....[51]....
        /*0248*/ 	.word	0xffffffff


	//   ....[52]....
        /*024c*/ 	.word	0xffffffff


	//   ....[53]....
        /*0250*/ 	.word	0xffffffff


	//   ....[54]....
        /*0254*/ 	.word	0xffffffff


	//   ....[55]....
        /*0258*/ 	.word	0xffffffff


	//   ....[56]....
        /*025c*/ 	.word	0xffffffff


	//   ....[57]....
        /*0260*/ 	.word	0xffffffff


	//   ....[58]....
        /*0264*/ 	.word	0xffffffff


	//   ....[59]....
        /*0268*/ 	.word	0xffffffff


	//   ....[60]....
        /*026c*/ 	.word	0x05000003


	//   ....[61]....
        /*0270*/ 	.word	0x05000003


	//   ....[62]....
        /*0274*/ 	.word	0x05000003


	//   ....[63]....
        /*0278*/ 	.word	0x05000003


	//   ....[64]....
        /*027c*/ 	.word	0x05000003


	//   ....[65]....
        /*0280*/ 	.word	0x05000003


	//   ....[66]....
        /*0284*/ 	.word	0x05000003


	//   ....[67]....
        /*0288*/ 	.word	0x05000003


	//   ....[68]....
        /*028c*/ 	.word	0x05000003


	//   ....[69]....
        /*0290*/ 	.word	0x05000003


	//   ....[70]....
        /*0294*/ 	.word	0x05000003


	//   ....[71]....
        /*0298*/ 	.word	0x05000003


	//   ....[72]....
        /*029c*/ 	.word	0x05000003


	//   ....[73]....
        /*02a0*/ 	.word	0x05000003


	//   ....[74]....
        /*02a4*/ 	.word	0x05000003


	//   ....[75]....
        /*02a8*/ 	.word	0x05000003


	//   ....[76]....
        /*02ac*/ 	.word	0x05000003


	//   ....[77]....
        /*02b0*/ 	.word	0x05000003


	//   ....[78]....
        /*02b4*/ 	.word	0x05000003


	//   ....[79]....
        /*02b8*/ 	.word	0x05000003


	//   ....[80]....
        /*02bc*/ 	.word	0x05000003


	//   ....[81]....
        /*02c0*/ 	.word	0x05000003


	//   ....[82]....
        /*02c4*/ 	.word	0x05000003


	//   ....[83]....
        /*02c8*/ 	.word	0x05000003


	//   ....[84]....
        /*02cc*/ 	.word	0x05000003


	//   ....[85]....
        /*02d0*/ 	.word	0x05000003


	//   ....[86]....
        /*02d4*/ 	.word	0x05000003


	//   ....[87]....
        /*02d8*/ 	.word	0x05000003


	//   ....[88]....
        /*02dc*/ 	.word	0x05000003


	//   ....[89]....
        /*02e0*/ 	.word	0x05000003


	//   ....[90]....
        /*02e4*/ 	.word	0x05000003


	//   ....[91]....
        /*02e8*/ 	.word	0x05000003


	//   ....[92]....
        /*02ec*/ 	.word	0x05000003


	//   ....[93]....
        /*02f0*/ 	.word	0x05000003


	//   ....[94]....
        /*02f4*/ 	.word	0x05000003


	//   ....[95]....
        /*02f8*/ 	.word	0x05000003


	//   ....[96]....
        /*02fc*/ 	.word	0x05000003


	//   ....[97]....
        /*0300*/ 	.word	0x05000003


	//   ....[98]....
        /*0304*/ 	.word	0x05000003


	//   ....[99]....
        /*0308*/ 	.word	0x05000003


	//   ....[100]....
        /*030c*/ 	.word	0x05000003


	//   ....[101]....
        /*0310*/ 	.word	0x05000003


	//   ....[102]....
        /*0314*/ 	.word	0x05000003


	//   ....[103]....
        /*0318*/ 	.word	0x05000003


	//   ....[104]....
        /*031c*/ 	.word	0x05000003


	//   ....[105]....
        /*0320*/ 	.word	0x05000003


	//   ....[106]....
        /*0324*/ 	.word	0x05000003


	//   ....[107]....
        /*0328*/ 	.word	0x05000003


	//   ....[108]....
        /*032c*/ 	.word	0x05000003


	//   ....[109]....
        /*0330*/ 	.word	0x05000003


	//   ....[110]....
        /*0334*/ 	.word	0x05000003


	//   ....[111]....
        /*0338*/ 	.word	0x05000003


	//   ....[112]....
        /*033c*/ 	.word	0x05000003


	//   ....[113]....
        /*0340*/ 	.word	0x05000003


	//   ....[114]....
        /*0344*/ 	.word	0x05000003


	//   ....[115]....
        /*0348*/ 	.word	0x05000003


	//   ....[116]....
        /*034c*/ 	.word	0x05000003


	//   ....[117]....
        /*0350*/ 	.word	0x05000003


	//   ....[118]....
        /*0354*/ 	.word	0x05000003


	//   ....[119]....
        /*0358*/ 	.word	0x05000003


	//----- nvinfo : EIATTR_COOP_GROUP_INSTR_OFFSETS
	.align		4
.L_851:
        /*035c*/ 	.byte	0x04, 0x28
        /*035e*/ 	.short	(.L_853 - .L_852)


	//   ....[0]....
.L_852:
        /*0360*/ 	.word	0x00000dd0


	//   ....[1]....
        /*0364*/ 	.word	0x00000de0


	//   ....[2]....
        /*0368*/ 	.word	0x00000df0


	//   ....[3]....
        /*036c*/ 	.word	0x00000e20


	//   ....[4]....
        /*0370*/ 	.word	0x00000e40


	//   ....[5]....
        /*0374*/ 	.word	0x00000e50


	//   ....[6]....
        /*0378*/ 	.word	0x00000e80


	//   ....[7]....
        /*037c*/ 	.word	0x00000ea0


	//   ....[8]....
        /*0380*/ 	.word	0x00000eb0


	//   ....[9]....
        /*0384*/ 	.word	0x00000ee0


	//   ....[10]....
        /*0388*/ 	.word	0x00000f00


	//   ....[11]....
        /*038c*/ 	.word	0x00000f10


	//   ....[12]....
        /*0390*/ 	.word	0x00000f40


	//   ....[13]....
        /*0394*/ 	.word	0x00000f60


	//   ....[14]....
        /*0398*/ 	.word	0x00000f70


	//   ....[15]....
        /*039c*/ 	.word	0x00001150


	//   ....[16]....
        /*03a0*/ 	.word	0x00001160


	//   ....[17]....
        /*03a4*/ 	.word	0x00001170


	//   ....[18]....
        /*03a8*/ 	.word	0x000011a0


	//   ....[19]....
        /*03ac*/ 	.word	0x000011c0


	//   ....[20]....
        /*03b0*/ 	.word	0x000011d0


	//   ....[21]....
        /*03b4*/ 	.word	0x00001200


	//   ....[22]....
        /*03b8*/ 	.word	0x00001220


	//   ....[23]....
        /*03bc*/ 	.word	0x00001230


	//   ....[24]....
        /*03c0*/ 	.word	0x00001260


	//   ....[25]....
        /*03c4*/ 	.word	0x00001280


	//   ....[26]....
        /*03c8*/ 	.word	0x00001290


	//   ....[27]....
        /*03cc*/ 	.word	0x000012c0


	//   ....[28]....
        /*03d0*/ 	.word	0x000012e0


	//   ....[29]....
        /*03d4*/ 	.word	0x000012f0


	//   ....[30]....
        /*03d8*/ 	.word	0x00001520


	//   ....[31]....
        /*03dc*/ 	.word	0x00001530


	//   ....[32]....
        /*03e0*/ 	.word	0x00001540


	//   ....[33]....
        /*03e4*/ 	.word	0x00001570


	//   ....[34]....
        /*03e8*/ 	.word	0x00001590


	//   ....[35]....
        /*03ec*/ 	.word	0x000015a0


	//   ....[36]....
        /*03f0*/ 	.word	0x000015d0


	//   ....[37]....
        /*03f4*/ 	.word	0x000015f0


	//   ....[38]....
        /*03f8*/ 	.word	0x00001600


	//   ....[39]....
        /*03fc*/ 	.word	0x00001630


	//   ....[40]....
        /*0400*/ 	.word	0x00001650


	//   ....[41]....
        /*0404*/ 	.word	0x00001660


	//   ....[42]....
        /*0408*/ 	.word	0x00001690


	//   ....[43]....
        /*040c*/ 	.word	0x000016b0


	//   ....[44]....
        /*0410*/ 	.word	0x000016c0


	//   ....[45]....
        /*0414*/ 	.word	0x000018d0


	//   ....[46]....
        /*0418*/ 	.word	0x000018e0


	//   ....[47]....
        /*041c*/ 	.word	0x000018f0


	//   ....[48]....
        /*0420*/ 	.word	0x00001920


	//   ....[49]....
        /*0424*/ 	.word	0x00001940


	//   ....[50]....
        /*0428*/ 	.word	0x00001950


	//   ....[51]....
        /*042c*/ 	.word	0x00001980


	//   ....[52]....
        /*0430*/ 	.word	0x000019a0


	//   ....[53]....
        /*0434*/ 	.word	0x000019b0


	//   ....[54]....
        /*0438*/ 	.word	0x000019e0


	//   ....[55]....
        /*043c*/ 	.word	0x00001a00


	//   ....[56]....
        /*0440*/ 	.word	0x00001a10


	//   ....[57]....
        /*0444*/ 	.word	0x00001a40


	//   ....[58]....
        /*0448*/ 	.word	0x00001a60


	//   ....[59]....
        /*044c*/ 	.word	0x00001a70


	//   ....[60]....
        /*0450*/ 	.word	0x00001c50


	//   ....[61]....
        /*0454*/ 	.word	0x00001ce0


	//   ....[62]....
        /*0458*/ 	.word	0x00001d40


	//   ....[63]....
        /*045c*/ 	.word	0x00001db0


	//   ....[64]....
        /*0460*/ 	.word	0x00001e10


	//   ....[65]....
        /*0464*/ 	.word	0x00001e70


	//   ....[66]....
        /*0468*/ 	.word	0x00001ee0


	//   ....[67]....
        /*046c*/ 	.word	0x00001f40


	//   ....[68]....
        /*0470*/ 	.word	0x00001fa0


	//   ....[69]....
        /*0474*/ 	.word	0x00002010


	//   ....[70]....
        /*0478*/ 	.word	0x00002070


	//   ....[71]....
        /*047c*/ 	.word	0x000020d0


	//   ....[72]....
        /*0480*/ 	.word	0x00002140


	//   ....[73]....
        /*0484*/ 	.word	0x000021a0


	//   ....[74]....
        /*0488*/ 	.word	0x00002200


	//   ....[75]....
        /*048c*/ 	.word	0x000022a0


	//   ....[76]....
        /*0490*/ 	.word	0x00002330


	//   ....[77]....
        /*0494*/ 	.word	0x00002390


	//   ....[78]....
        /*0498*/ 	.word	0x00002400


	//   ....[79]....
        /*049c*/ 	.word	0x00002460


	//   ....[80]....
        /*04a0*/ 	.word	0x000024c0


	//   ....[81]....
        /*04a4*/ 	.word	0x00002530


	//   ....[82]....
        /*04a8*/ 	.word	0x00002590


	//   ....[83]....
        /*04ac*/ 	.word	0x000025f0


	//   ....[84]....
        /*04b0*/ 	.word	0x00002660


	//   ....[85]....
        /*04b4*/ 	.word	0x000026c0


	//   ....[86]....
        /*04b8*/ 	.word	0x00002720


	//   ....[87]....
        /*04bc*/ 	.word	0x00002790


	//   ....[88]....
        /*04c0*/ 	.word	0x000027f0


	//   ....[89]....
        /*04c4*/ 	.word	0x00002850


	//   ....[90]....
        /*04c8*/ 	.word	0x000028f0


	//   ....[91]....
        /*04cc*/ 	.word	0x00002980


	//   ....[92]....
        /*04d0*/ 	.word	0x000029e0


	//   ....[93]....
        /*04d4*/ 	.word	0x00002a50


	//   ....[94]....
        /*04d8*/ 	.word	0x00002ab0


	//   ....[95]....
        /*04dc*/ 	.word	0x00002b10


	//   ....[96]....
        /*04e0*/ 	.word	0x00002b80


	//   ....[97]....
        /*04e4*/ 	.word	0x00002be0


	//   ....[98]....
        /*04e8*/ 	.word	0x00002c40


	//   ....[99]....
        /*04ec*/ 	.word	0x00002cb0


	//   ....[100]....
        /*04f0*/ 	.word	0x00002d10


	//   ....[101]....
        /*04f4*/ 	.word	0x00002d70


	//   ....[102]....
        /*04f8*/ 	.word	0x00002de0


	//   ....[103]....
        /*04fc*/ 	.word	0x00002e40


	//   ....[104]....
        /*0500*/ 	.word	0x00002e90


	//   ....[105]....
        /*0504*/ 	.word	0x00002f50


	//   ....[106]....
        /*0508*/ 	.word	0x00002fe0


	//   ....[107]....
        /*050c*/ 	.word	0x00003040


	//   ....[108]....
        /*0510*/ 	.word	0x000030b0


	//   ....[109]....
        /*0514*/ 	.word	0x00003110


	//   ....[110]....
        /*0518*/ 	.word	0x00003170


	//   ....[111]....
        /*051c*/ 	.word	0x000031e0


	//   ....[112]....
        /*0520*/ 	.word	0x00003240


	//   ....[113]....
        /*0524*/ 	.word	0x000032a0


	//   ....[114]....
        /*0528*/ 	.word	0x00003310


	//   ....[115]....
        /*052c*/ 	.word	0x00003370


	//   ....[116]....
        /*0530*/ 	.word	0x000033d0


	//   ....[117]....
        /*0534*/ 	.word	0x00003440


	//   ....[118]....
        /*0538*/ 	.word	0x000034a0


	//   ....[119]....
        /*053c*/ 	.word	0x000034f0


	//----- nvinfo : EIATTR_VRC_CTA_INIT_COUNT
	.align		4
.L_853:
        /*0540*/ 	.byte	0x02, 0x4a
	.zero		1
	.zero		1


	//----- nvinfo : EIATTR_EXIT_INSTR_OFFSETS
	.align		4
        /*0544*/ 	.byte	0x04, 0x1c
        /*0546*/ 	.short	(.L_855 - .L_854)


	//   ....[0]....
.L_854:
        /*0548*/ 	.word	0x00000040


	//   ....[1]....
        /*054c*/ 	.word	0x00001be0


	//----- nvinfo : EIATTR_CRS_STACK_SIZE
	.align		4
.L_855:
        /*0550*/ 	.byte	0x04, 0x1e
        /*0552*/ 	.short	(.L_857 - .L_856)
.L_856:
        /*0554*/ 	.word	0x00000000


	//----- nvinfo : EIATTR_CBANK_PARAM_SIZE
	.align		4
.L_857:
        /*0558*/ 	.byte	0x03, 0x19
        /*055a*/ 	.short	0x0088


	//----- nvinfo : EIATTR_PARAM_CBANK
	.align		4
        /*055c*/ 	.byte	0x04, 0x0a
        /*055e*/ 	.short	(.L_859 - .L_858)
	.align		4
.L_858:
        /*0560*/ 	.word	index@(.nv.constant0._Z13ant16_o1_kerniiiiiiiiiiPKfS0_S0_S0_S0_S0_S0_S0_S0_S0_S0_Pf)
        /*0564*/ 	.short	0x0380
        /*0566*/ 	.short	0x0088


	//----- nvinfo : EIATTR_SW_WAR
	.align		4
.L_859:
        /*0568*/ 	.byte	0x04, 0x36
        /*056a*/ 	.short	(.L_861 - .L_860)
.L_860:
        /*056c*/ 	.word	0x00000008
.L_861:


//--------------------- .nv.info._Z21ant16_o0_wtsback_kerniiiiiPKfS0_S0_S0_S0_S0_S0_PfS1_S1_ --------------------------
	.section	.nv.info._Z21ant16_o0_wtsback_kerniiiiiPKfS0_S0_S0_S0_S0_S0_PfS1_S1_,"",@"SHT_CUDA_INFO"
	.sectionflags	@""
	.align	4


	//----- nvinfo : EIATTR_CUDA_API_VERSION
	.align		4
        /*0000*/ 	.byte	0x04, 0x37
        /*0002*/ 	.short	(.L_863 - .L_862)
.L_862:
        /*0004*/ 	.word	0x00000082


	//----- nvinfo : EIATTR_KPARAM_INFO
	.align		4
.L_863:
        /*0008*/ 	.byte	0x04, 0x17
        /*000a*/ 	.short	(.L_865 - .L_864)
.L_864:
        /*000c*/ 	.word	0x00000000
        /*0010*/ 	.short	0x000e
        /*0012*/ 	.short	0x0060
        /*0014*/ 	.byte	0x00, 0xf5, 0x21, 0x00


	//----- nvinfo : EIATTR_KPARAM_INFO
	.align		4
.L_865:
        /*0018*/ 	.byte	0x04, 0x17
        /*001a*/ 	.short	(.L_867 - .L_866)
.L_866:
        /*001c*/ 	.word	0x00000000
        /*0020*/ 	.short	0x000d
        /*0022*/ 	.short	0x0058
        /*0024*/ 	.byte	0x00, 0xf5, 0x21, 0x00


	//----- nvinfo : EIATTR_KPARAM_INFO
	.align		4
.L_867:
        /*0028*/ 	.byte	0x04, 0x17
        /*002a*/ 	.short	(.L_869 - .L_868)
.L_868:
        /*002c*/ 	.word	0x00000000
        /*0030*/ 	.short	0x000c
        /*0032*/ 	.short	0x0050
        /*0034*/ 	.byte	0x00, 0xf5, 0x21, 0x00


	//----- nvinfo : EIATTR_KPARAM_INFO
	.align		4
.L_869:
        /*0038*/ 	.byte	0x04, 0x17
        /*003a*/ 	.short	(.L_871 - .L_870)
.L_870:
        /*003c*/ 	.word	0x00000000
        /*0040*/ 	.short	0x000b
        /*0042*/ 	.short	0x0048
        /*0044*/ 	.byte	0x00, 0xf5, 0x21, 0x00


	//----- nvinfo : EIATTR_KPARAM_INFO
	.align		4
.L_871:
        /*0048*/ 	.byte	0x04, 0x17
        /*004a*/ 	.short	(.L_873 - .L_872)
.L_872:
        /*004c*/ 	.word	0x00000000
        /*0050*/ 	.short	0x000a
        /*0052*/ 	.short	0x0040
        /*0054*/ 	.byte	0x00, 0xf5, 0x21, 0x00


	//----- nvinfo : EIATTR_KPARAM_INFO
	.align		4
.L_873:
        /*0058*/ 	.byte	0x04, 0x17
        /*005a*/ 	.short	(.L_875 - .L_874)
.L_874:
        /*005c*/ 	.word	0x00000000
        /*0060*/ 	.short	0x0009
        /*0062*/ 	.short	0x0038
        /*0064*/ 	.byte	0x00, 0xf5, 0x21, 0x00


	//----- nvinfo : EIATTR_KPARAM_INFO
	.align		4
.L_875:
        /*0068*/ 	.byte	0x04, 0x17
        /*006a*/ 	.short	(.L_877 - .L_876)
.L_876:
        /*006c*/ 	.word	0x00000000
        /*0070*/ 	.short	0x0008
        /*0072*/ 	.short	0x0030
        /*0074*/ 	.byte	0x00, 0xf5, 0x21, 0x00


	//----- nvinfo : EIATTR_KPARAM_INFO
	.align		4
.L_877:
        /*0078*/ 	.byte	0x04, 0x17
        /*007a*/ 	.short	(.L_879 - .L_878)
.L_878:
        /*007c*/ 	.word	0x00000000
        /*0080*/ 	.short	0x0007
        /*0082*/ 	.short	0x0028
        /*0084*/ 	.byte	0x00, 0xf5, 0x21, 0x00


	//----- nvinfo : EIATTR_KPARAM_INFO
	.align		4
.L_879:
        /*0088*/ 	.byte	0x04, 0x17
        /*008a*/ 	.short	(.L_881 - .L_880)
.L_880:
        /*008c*/ 	.word	0x00000000
        /*0090*/ 	.short	0x0006
        /*0092*/ 	.short	0x0020
        /*0094*/ 	.byte	0x00, 0xf5, 0x21, 0x00


	//----- nvinfo : EIATTR_KPARAM_INFO
	.align		4
.L_881:
        /*0098*/ 	.byte	0x04, 0x17
        /*009a*/ 	.short	(.L_883 - .L_882)
.L_882:
        /*009c*/ 	.word	0x00000000
        /*00a0*/ 	.short	0x0005
        /*00a2*/ 	.short	0x0018
        /*00a4*/ 	.byte	0x00, 0xf5, 0x21, 0x00


	//----- nvinfo : EIATTR_KPARAM_INFO
	.align		4
.L_883:
        /*00a8*/ 	.byte	0x04, 0x17
        /*00aa*/ 	.short	(.L_885 - .L_884)
.L_884:
        /*00ac*/ 	.word	0x00000000
        /*00b0*/ 	.short	0x0004
        /*00b2*/ 	.short	0x0010
        /*00b4*/ 	.byte	0x00, 0xf0, 0x11, 0x00


	//----- nvinfo : EIATTR_KPARAM_INFO
	.align		4
.L_885:
        /*00b8*/ 	.byte	0x04, 0x17
        /*00ba*/ 	.short	(.L_887 - .L_886)
.L_886:
        /*00bc*/ 	.word	0x00000000
        /*00c0*/ 	.short	0x0003
        /*00c2*/ 	.short	0x000c
        /*00c4*/ 	.byte	0x00, 0xf0, 0x11, 0x00


	//----- nvinfo : EIATTR_KPARAM_INFO
	.align		4
.L_887:
        /*00c8*/ 	.byte	0x04, 0x17
        /*00ca*/ 	.short	(.L_889 - .L_888)
.L_888:
        /*00cc*/ 	.word	0x00000000
        /*00d0*/ 	.short	0x0002
        /*00d2*/ 	.short	0x0008
        /*00d4*/ 	.byte	0x00, 0xf0, 0x11, 0x00


	//----- nvinfo : EIATTR_KPARAM_INFO
	.align		4
.L_889:
        /*00d8*/ 	.byte	0x04, 0x17
        /*00da*/ 	.short	(.L_891 - .L_890)
.L_890:
        /*00dc*/ 	.word	0x00000000
        /*00e0*/ 	.short	0x0001
        /*00e2*/ 	.short	0x0004
        /*00e4*/ 	.byte	0x00, 0xf0, 0x11, 0x00


	//----- nvinfo : EIATTR_KPARAM_INFO
	.align		4
.L_891:
        /*00e8*/ 	.byte	0x04, 0x17
        /*00ea*/ 	.short	(.L_893 - .L_892)
.L_892:
        /*00ec*/ 	.word	0x00000000
        /*00f0*/ 	.short	0x0000
        /*00f2*/ 	.short	0x0000
        /*00f4*/ 	.byte	0x00, 0xf0, 0x11, 0x00


	//----- nvinfo : EIATTR_SPARSE_MMA_MASK
	.align		4
.L_893:
        /*00f8*/ 	.byte	0x03, 0x50
        /*00fa*/ 	.short	0x0000


	//----- nvinfo : EIATTR_MAXREG_COUNT
	.align		4
        /*00fc*/ 	.byte	0x03, 0x1b
        /*00fe*/ 	.short	0x00ff


	//----- nvinfo : EIATTR_MERCURY_ISA_VERSION
	.align		4
        /*0100*/ 	.byte	0x03, 0x5f
        /*0102*/ 	.short	0x0101


	//----- nvinfo : EIATTR_COOP_GROUP_MASK_REGIDS
	.align		4
        /*0104*/ 	.byte	0x04, 0x29
        /*0106*/ 	.short	(.L_895 - .L_894)


	//   ....[0]....
.L_894:
        /*0108*/ 	.word	0xffffffff


	//   ....[1]....
        /*010c*/ 	.word	0xffffffff


	//   ....[2]....
        /*0110*/ 	.word	0xffffffff


	//   ....[3]....
        /*0114*/ 	.word	0xffffffff


	//   ....[4]....
        /*0118*/ 	.word	0xffffffff


	//   ....[5]....
        /*011c*/ 	.word	0xffffffff


	//   ....[6]....
        /*0120*/ 	.word	0xffffffff


	//   ....[7]....
        /*0124*/ 	.word	0xffffffff


	//   ....[8]....
        /*0128*/ 	.word	0xffffffff


	//   ....[9]....
        /*012c*/ 	.word	0xffffffff


	//   ....[10]....
        /*0130*/ 	.word	0xffffffff


	//   ....[11]....
        /*0134*/ 	.word	0xffffffff


	//   ....[12]....
        /*0138*/ 	.word	0xffffffff


	//   ....[13]....
        /*013c*/ 	.word	0xffffffff


	//   ....[14]....
        /*0140*/ 	.word	0xffffffff


	//----- nvinfo : EIATTR_COOP_GROUP_INSTR_OFFSETS
	.align		4
.L_895:
        /*0144*/ 	.byte	0x04, 0x28
        /*0146*/ 	.short	(.L_897 - .L_896)


	//   ....[0]....
.L_896:
        /*0148*/ 	.word	0x000002e0


	//   ....[1]....
        /*014c*/ 	.word	0x00000350


	//   ....[2]....
        /*0150*/ 	.word	0x00000370


	//   ....[3]....
        /*0154*/ 	.word	0x00000390


	//   ....[4]....
        /*0158*/ 	.word	0x000003c0


	//   ....[5]....
        /*015c*/ 	.word	0x000007e0


	//   ....[6]....
        /*0160*/ 	.word	0x00000850


	//   ....[7]....
        /*0164*/ 	.word	0x00000880


	//   ....[8]....
        /*0168*/ 	.word	0x000008a0


	//   ....[9]....
        /*016c*/ 	.word	0x000008d0


	//   ....[10]....
        /*0170*/ 	.word	0x00000fc0


	//   ....[11]....
        /*0174*/ 	.word	0x00001030


	//   ....[12]....
        /*0178*/ 	.word	0x00001060


	//   ....[13]....
        /*017c*/ 	.word	0x00001080


	//   ....[14]....
        /*0180*/ 	.word	0x000010b0


	//----- nvinfo : EIATTR_VRC_CTA_INIT_COUNT
	.align		4
.L_897:
        /*0184*/ 	.byte	0x02, 0x4a
	.zero		1
	.zero		1


	//----- nvinfo : EIATTR_EXIT_INSTR_OFFSETS
	.align		4
        /*0188*/ 	.byte	0x04, 0x1c
        /*018a*/ 	.short	(.L_899 - .L_898)


	//   ....[0]....
.L_898:
        /*018c*/ 	.word	0x00000990


	//   ....[1]....
        /*0190*/ 	.word	0x00001150


	//----- nvinfo : EIATTR_CRS_STACK_SIZE
	.align		4
.L_899:
        /*0194*/ 	.byte	0x04, 0x1e
        /*0196*/ 	.short	(.L_901 - .L_900)
.L_900:
        /*0198*/ 	.word	0x00000000


	//----- nvinfo : EIATTR_CBANK_PARAM_SIZE
	.align		4
.L_901:
        /*019c*/ 	.byte	0x03, 0x19
        /*019e*/ 	.short	0x0068


	//----- nvinfo : EIATTR_PARAM_CBANK
	.align		4
        /*01a0*/ 	.byte	0x04, 0x0a
        /*01a2*/ 	.short	(.L_903 - .L_902)
	.align		4
.L_902:
        /*01a4*/ 	.word	index@(.nv.constant0._Z21ant16_o0_wtsback_kerniiiiiPKfS0_S0_S0_S0_S0_S0_PfS1_S1_)
        /*01a8*/ 	.short	0x0380
        /*01aa*/ 	.short	0x0068


	//----- nvinfo : EIATTR_SW_WAR
	.align		4
.L_903:
        /*01ac*/ 	.byte	0x04, 0x36
        /*01ae*/ 	.short	(.L_905 - .L_904)
.L_904:
        /*01b0*/ 	.word	0x00000008
.L_905:


//--------------------- .nv.info._Z22ant16_o0_backleft_kerniiiiiPKfS0_S0_S0_S0_S0_S0_PfS1_S1_ --------------------------
	.section	.nv.info._Z22ant16_o0_backleft_kerniiiiiPKfS0_S0_S0_S0_S0_S0_PfS1_S1_,"",@"SHT_CUDA_INFO"
	.sectionflags	@""
	.align	4


	//----- nvinfo : EIATTR_CUDA_API_VERSION
	.align		4
        /*0000*/ 	.byte	0x04, 0x37
        /*0002*/ 	.short	(.L_907 - .L_906)
.L_906:
        /*0004*/ 	.word	0x00000082


	//----- nvinfo : EIATTR_KPARAM_INFO
	.align		4
.L_907:
        /*0008*/ 	.byte	0x04, 0x17
        /*000a*/ 	.short	(.L_909 - .L_908)
.L_908:
        /*000c*/ 	.word	0x00000000
        /*0010*/ 	.short	0x000e
        /*0012*/ 	.short	0x0060
        /*0014*/ 	.byte	0x00, 0xf5, 0x21, 0x00


	//----- nvinfo : EIATTR_KPARAM_INFO
	.align		4
.L_909:
        /*0018*/ 	.byte	0x04, 0x17
        /*001a*/ 	.short	(.L_911 - .L_910)
.L_910:
        /*001c*/ 	.word	0x00000000
        /*0020*/ 	.short	0x000d
        /*0022*/ 	.short	0x0058
        /*0024*/ 	.byte	0x00, 0xf5, 0x21, 0x00


	//----- nvinfo : EIATTR_KPARAM_INFO
	.align		4
.L_911:
        /*0028*/ 	.byte	0x04, 0x17
        /*002a*/ 	.short	(.L_913 - .L_912)
.L_912:
        /*002c*/ 	.word	0x00000000
        /*0030*/ 	.short	0x000c
        /*0032*/ 	.short	0x0050
        /*0034*/ 	.byte	0x00, 0xf5, 0x21, 0x00


	//----- nvinfo : EIATTR_KPARAM_INFO
	.align		4
.L_913:
        /*0038*/ 	.byte	0x04, 0x17
        /*003a*/ 	.short	(.L_915 - .L_914)
.L_914:
        /*003c*/ 	.word	0x00000000
        /*0040*/ 	.short	0x000b
        /*0042*/ 	.short	0x0048
        /*0044*/ 	.byte	0x00, 0xf5, 0x21, 0x00


	//----- nvinfo : EIATTR_KPARAM_INFO
	.align		4
.L_915:
        /*0048*/ 	.byte	0x04, 0x17
        /*004a*/ 	.short	(.L_917 - .L_916)
.L_916:
        /*004c*/ 	.word	0x00000000
        /*0050*/ 	.short	0x000a
        /*0052*/ 	.short	0x0040
        /*0054*/ 	.byte	0x00, 0xf5, 0x21, 0x00


	//----- nvinfo : EIATTR_KPARAM_INFO
	.align		4
.L_917:
        /*0058*/ 	.byte	0x04, 0x17
        /*005a*/ 	.short	(.L_919 - .L_918)
.L_918:
        /*005c*/ 	.word	0x00000000
        /*0060*/ 	.short	0x0009
        /*0062*/ 	.short	0x0038
        /*0064*/ 	.byte	0x00, 0xf5, 0x21, 0x00


	//----- nvinfo : EIATTR_KPARAM_INFO
	.align		4
.L_919:
        /*0068*/ 	.byte	0x04, 0x17
        /*006a*/ 	.short	(.L_921 - .L_920)
.L_920:
        /*006c*/ 	.word	0x00000000
        /*0070*/ 	.short	0x0008
        /*0072*/ 	.short	0x0030
        /*0074*/ 	.byte	0x00, 0xf5, 0x21, 0x00


	//----- nvinfo : EIATTR_KPARAM_INFO
	.align		4
.L_921:
        /*0078*/ 	.byte	0x04, 0x17
        /*007a*/ 	.short	(.L_923 - .L_922)
.L_922:
        /*007c*/ 	.word	0x00000000
        /*0080*/ 	.short	0x0007
        /*0082*/ 	.short	0x0028
        /*0084*/ 	.byte	0x00, 0xf5, 0x21, 0x00


	//----- nvinfo : EIATTR_KPARAM_INFO
	.align		4
.L_923:
        /*0088*/ 	.byte	0x04, 0x17
        /*008a*/ 	.short	(.L_925 - .L_924)
.L_924:
        /*008c*/ 	.word	0x00000000
        /*0090*/ 	.short	0x0006
        /*0092*/ 	.short	0x0020
        /*0094*/ 	.byte	0x00, 0xf5, 0x21, 0x00


	//----- nvinfo : EIATTR_KPARAM_INFO
	.align		4
.L_925:
        /*0098*/ 	.byte	0x04, 0x17
        /*009a*/ 	.short	(.L_927 - .L_926)
.L_926:
        /*009c*/ 	.word	0x00000000
        /*00a0*/ 	.short	0x0005
        /*00a2*/ 	.short	0x0018
        /*00a4*/ 	.byte	0x00, 0xf5, 0x21, 0x00


	//----- nvinfo : EIATTR_KPARAM_INFO
	.align		4
.L_927:
        /*00a8*/ 	.byte	0x04, 0x17
        /*00aa*/ 	.short	(.L_929 - .L_928)
.L_928:
        /*00ac*/ 	.word	0x00000000
        /*00b0*/ 	.short	0x0004
        /*00b2*/ 	.short	0x0010
        /*00b4*/ 	.byte	0x00, 0xf0, 0x11, 0x00


	//----- nvinfo : EIATTR_KPARAM_INFO
	.align		4
.L_929:
        /*00b8*/ 	.byte	0x04, 0x17
        /*00ba*/ 	.short	(.L_931 - .L_930)
.L_930:
        /*00bc*/ 	.word	0x00000000
        /*00c0*/ 	.short	0x0003
        /*00c2*/ 	.short	0x000c
        /*00c4*/ 	.byte	0x00, 0xf0, 0x11, 0x00


	//----- nvinfo : EIATTR_KPARAM_INFO
	.align		4
.L_931:
        /*00c8*/ 	.byte	0x04, 0x17
        /*00ca*/ 	.short	(.L_933 - .L_932)
.L_932:
        /*00cc*/ 	.word	0x00000000
        /*00d0*/ 	.short	0x0002
        /*00d2*/ 	.short	0x0008
        /*00d4*/ 	.byte	0x00, 0xf0, 0x11, 0x00


	//----- nvinfo : EIATTR_KPARAM_INFO
	.align		4
.L_933:
        /*00d8*/ 	.byte	0x04, 0x17
        /*00da*/ 	.short	(.L_935 - .L_934)
.L_934:
        /*00dc*/ 	.word	0x00000000
        /*00e0*/ 	.short	0x0001
        /*00e2*/ 	.short	0x0004
        /*00e4*/ 	.byte	0x00, 0xf0, 0x11, 0x00


	//----- nvinfo : EIATTR_KPARAM_INFO
	.align		4
.L_935:
        /*00e8*/ 	.byte	0x04, 0x17
        /*00ea*/ 	.short	(.L_937 - .L_936)
.L_936:
        /*00ec*/ 	.word	0x00000000
        /*00f0*/ 	.short	0x0000
        /*00f2*/ 	.short	0x0000
        /*00f4*/ 	.byte	0x00, 0xf0, 0x11, 0x00


	//----- nvinfo : EIATTR_SPARSE_MMA_MASK
	.align		4
.L_937:
        /*00f8*/ 	.byte	0x03, 0x50
        /*00fa*/ 	.short	0x0000


	//----- nvinfo : EIATTR_MAXREG_COUNT
	.align		4
        /*00fc*/ 	.byte	0x03, 0x1b
        /*00fe*/ 	.short	0x00ff


	//----- nvinfo : EIATTR_MERCURY_ISA_VERSION
	.align		4
        /*0100*/ 	.byte	0x03, 0x5f
        /*0102*/ 	.short	0x0101


	//----- nvinfo : EIATTR_COOP_GROUP_MASK_REGIDS
	.align		4
        /*0104*/ 	.byte	0x04, 0x29
        /*0106*/ 	.short	(.L_939 - .L_938)


	//   ....[0]....
.L_938:
        /*0108*/ 	.word	0xffffffff


	//   ....[1]....
        /*010c*/ 	.word	0xffffffff


	//   ....[2]....
        /*0110*/ 	.word	0xffffffff


	//   ....[3]....
        /*0114*/ 	.word	0xffffffff


	//   ....[4]....
        /*0118*/ 	.word	0xffffffff


	//   ....[5]....
        /*011c*/ 	.word	0xffffffff


	//   ....[6]....
        /*0120*/ 	.word	0xffffffff


	//   ....[7]....
        /*0124*/ 	.word	0xffffffff


	//   ....[8]....
        /*0128*/ 	.word	0xffffffff


	//   ....[9]....
        /*012c*/ 	.word	0xffffffff


	//   ....[10]....
        /*0130*/ 	.word	0xffffffff


	//   ....[11]....
        /*0134*/ 	.word	0xffffffff


	//   ....[12]....
        /*0138*/ 	.word	0xffffffff


	//   ....[13]....
        /*013c*/ 	.word	0xffffffff


	//   ....[14]....
        /*0140*/ 	.word	0xffffffff


	//   ....[15]....
        /*0144*/ 	.word	0xffffffff


	//   ....[16]....
        /*0148*/ 	.word	0xffffffff


	//   ....[17]....
        /*014c*/ 	.word	0xffffffff


	//   ....[18]....
        /*0150*/ 	.word	0xffffffff


	//   ....[19]....
        /*0154*/ 	.word	0xffffffff


	//   ....[20]....
        /*0158*/ 	.word	0xffffffff


	//   ....[21]....
        /*015c*/ 	.word	0xffffffff


	//   ....[22]....
        /*0160*/ 	.word	0xffffffff


	//   ....[23]....
        /*0164*/ 	.word	0xffffffff


	//   ....[24]....
        /*0168*/ 	.word	0xffffffff


	//   ....[25]....
        /*016c*/ 	.word	0xffffffff


	//   ....[26]....
        /*0170*/ 	.word	0xffffffff


	//   ....[27]....
        /*0174*/ 	.word	0xffffffff


	//   ....[28]....
        /*0178*/ 	.word	0xffffffff


	//   ....[29]....
        /*017c*/ 	.word	0xffffffff


	//   ....[30]....
        /*0180*/ 	.word	0xffffffff


	//   ....[31]....
        /*0184*/ 	.word	0xffffffff


	//   ....[32]....
        /*0188*/ 	.word	0xffffffff


	//   ....[33]....
        /*018c*/ 	.word	0xffffffff


	//   ....[34]....
        /*0190*/ 	.word	0xffffffff


	//   ....[35]....
        /*0194*/ 	.word	0xffffffff


	//   ....[36]....
        /*0198*/ 	.word	0xffffffff


	//   ....[37]....
        /*019c*/ 	.word	0xffffffff


	//   ....[38]....
        /*01a0*/ 	.word	0xffffffff


	//   ....[39]....
        /*01a4*/ 	.word	0xffffffff


	//   ....[40]....
        /*01a8*/ 	.word	0xffffffff


	//   ....[41]....
        /*01ac*/ 	.word	0xffffffff


	//   ....[42]....
        /*01b0*/ 	.word	0xffffffff


	//   ....[43]....
        /*01b4*/ 	.word	0xffffffff


	//   ....[44]....
        /*01b8*/ 	.word	0xffffffff


	//   ....[45]....
        /*01bc*/ 	.word	0xffffffff


	//   ....[46]....
        /*01c0*/ 	.word	0xffffffff


	//   ....[47]....
        /*01c4*/ 	.word	0xffffffff


	//   ....[48]....
        /*01c8*/ 	.word	0xffffffff


	//   ....[49]....
        /*01cc*/ 	.word	0xffffffff


	//   ....[50]....
        /*01d0*/ 	.word	0xffffffff


	//   ....[51]....
        /*01d4*/ 	.word	0xffffffff


	//   ....[52]....
        /*01d8*/ 	.word	0xffffffff


	//   ....[53]....
        /*01dc*/ 	.word	0xffffffff


	//   ....[54]....
        /*01e0*/ 	.word	0xffffffff


	//   ....[55]....
        /*01e4*/ 	.word	0xffffffff


	//   ....[56]....
        /*01e8*/ 	.word	0xffffffff


	//   ....[57]....
        /*01ec*/ 	.word	0xffffffff


	//   ....[58]....
        /*01f0*/ 	.word	0xffffffff


	//   ....[59]....
        /*01f4*/ 	.word	0xffffffff


	//   ....[60]....
        /*01f8*/ 	.word	0xffffffff


	//   ....[61]....
        /*01fc*/ 	.word	0xffffffff


	//   ....[62]....
        /*0200*/ 	.word	0xffffffff


	//   ....[63]....
        /*0204*/ 	.word	0xffffffff


	//   ....[64]....
        /*0208*/ 	.word	0xffffffff


	//----- nvinfo : EIATTR_COOP_GROUP_INSTR_OFFSETS
	.align		4
.L_939:
        /*020c*/ 	.byte	0x04, 0x28
        /*020e*/ 	.short	(.L_941 - .L_940)


	//   ....[0]....
.L_940:
        /*0210*/ 	.word	0x00000c00


	//   ....[1]....
        /*0214*/ 	.word	0x00000c80


	//   ....[2]....
        /*0218*/ 	.word	0x00000cc0


	//   ....[3]....
        /*021c*/ 	.word	0x00000ce0


	//   ....[4]....
        /*0220*/ 	.word	0x00000d10


	//   ....[5]....
        /*0224*/ 	.word	0x00001b50


	//   ....[6]....
        /*0228*/ 	.word	0x00001b90


	//   ....[7]....
        /*022c*/ 	.word	0x00001ba0


	//   ....[8]....
        /*0230*/ 	.word	0x00001bd0


	//   ....[9]....
        /*0234*/ 	.word	0x00001bf0


	//   ....[10]....
        /*0238*/ 	.word	0x00001c00


	//   ....[11]....
        /*023c*/ 	.word	0x00001c30


	//   ....[12]....
        /*0240*/ 	.word	0x00001c50


	//   ....[13]....
        /*0244*/ 	.word	0x00001c60


	//   ....[14]....
        /*0248*/ 	.word	0x00001c90


	//   ....[15]....
        /*024c*/ 	.word	0x00001cb0


	//   ....[16]....
        /*0250*/ 	.word	0x00001cc0


	//   ....[17]....
        /*0254*/ 	.word	0x00001cf0


	//   ....[18]....
        /*0258*/ 	.word	0x00001d10


	//   ....[19]....
        /*025c*/ 	.word	0x00001d20


	//   ....[20]....
        /*0260*/ 	.word	0x00002c60


	//   ....[21]....
        /*0264*/ 	.word	0x00002c80


	//   ....[22]....
        /*0268*/ 	.word	0x00002c90


	//   ....[23]....
        /*026c*/ 	.word	0x00002ca0


	//   ....[24]....
        /*0270*/ 	.word	0x00002cb0


	//   ....[25]....
        /*0274*/ 	.word	0x00002cc0


	//   ....[26]....
        /*0278*/ 	.word	0x00002cd0


	//   ....[27]....
        /*027c*/ 	.word	0x00002cf0


	//   ....[28]....
        /*0280*/ 	.word	0x00002d10


	//   ....[29]....
        /*0284*/ 	.word	0x00002d30


	//   ....[30]....
        /*0288*/ 	.word	0x00002d60


	//   ....[31]....
        /*028c*/ 	.word	0x00002d80


	//   ....[32]....
        /*0290*/ 	.word	0x00002da0


	//   ....[33]....
        /*0294*/ 	.word	0x00002dc0


	//   ....[34]....
        /*0298*/ 	.word	0x00002de0


	//   ....[35]....
        /*029c*/ 	.word	0x00002e00


	//   ....[36]....
        /*02a0*/ 	.word	0x00002e10


	//   ....[37]....
        /*02a4*/ 	.word	0x00002e30


	//   ....[38]....
        /*02a8*/ 	.word	0x00002e50


	//   ....[39]....
        /*02ac*/ 	.word	0x00002e80


	//   ....[40]....
        /*02b0*/ 	.word	0x00002ea0


	//   ....[41]....
        /*02b4*/ 	.word	0x00002ec0


	//   ....[42]....
        /*02b8*/ 	.word	0x00002ee0


	//   ....[43]....
        /*02bc*/ 	.word	0x00002f00


	//   ....[44]....
        /*02c0*/ 	.word	0x00002f20


	//   ....[45]....
        /*02c4*/ 	.word	0x00002f30


	//   ....[46]....
        /*02c8*/ 	.word	0x00002f50


	//   ....[47]....
        /*02cc*/ 	.word	0x00002f70


	//   ....[48]....
        /*02d0*/ 	.word	0x00002fa0


	//   ....[49]....
        /*02d4*/ 	.word	0x00002fc0


	//   ....[50]....
        /*02d8*/ 	.word	0x00002fe0


	//   ....[51]....
        /*02dc*/ 	.word	0x00003000


	//   ....[52]....
        /*02e0*/ 	.word	0x00003020


	//   ....[53]....
        /*02e4*/ 	.word	0x00003040


	//   ....[54]....
        /*02e8*/ 	.word	0x00003050


	//   ....[55]....
        /*02ec*/ 	.word	0x00003070


	//   ....[56]....
        /*02f0*/ 	.word	0x000030c0


	//   ....[57]....
        /*02f4*/ 	.word	0x000030e0


	//   ....[58]....
        /*02f8*/ 	.word	0x00003100


	//   ....[59]....
        /*02fc*/ 	.word	0x00003120


	//   ....[60]....
        /*0300*/ 	.word	0x00003140


	//   ....[61]....
        /*0304*/ 	.word	0x00003150


	//   ....[62]....
        /*0308*/ 	.word	0x00003160


	//   ....[63]....
        /*030c*/ 	.word	0x00003190


	//   ....[64]....
        /*0310*/ 	.word	0x000031b0


	//----- nvinfo : EIATTR_VRC_CTA_INIT_COUNT
	.align		4
.L_941:
        /*0314*/ 	.byte	0x02, 0x4a
	.zero		1
	.zero		1


	//----- nvinfo : EIATTR_EXIT_INSTR_OFFSETS
	.align		4
        /*0318*/ 	.byte	0x04, 0x1c
        /*031a*/ 	.short	(.L_943 - .L_942)


	//   ....[0]....
.L_942:
        /*031c*/ 	.word	0x00000040


	//   ....[1]....
        /*0320*/ 	.word	0x00003480


	//----- nvinfo : EIATTR_CRS_STACK_SIZE
	.align		4
.L_943:
        /*0324*/ 	.byte	0x04, 0x1e
        /*0326*/ 	.short	(.L_945 - .L_944)
.L_944:
        /*0328*/ 	.word	0x00000000


	//----- nvinfo : EIATTR_CBANK_PARAM_SIZE
	.align		4
.L_945:
        /*032c*/ 	.byte	0x03, 0x19
        /*032e*/ 	.short	0x0068


	//----- nvinfo : EIATTR_PARAM_CBANK
	.align		4
        /*0330*/ 	.byte	0x04, 0x0a
        /*0332*/ 	.short	(.L_947 - .L_946)
	.align		4
.L_946:
        /*0334*/ 	.word	index@(.nv.constant0._Z22ant16_o0_backleft_kerniiiiiPKfS0_S0_S0_S0_S0_S0_PfS1_S1_)
        /*0338*/ 	.short	0x0380
        /*033a*/ 	.short	0x0068


	//----- nvinfo : EIATTR_SW_WAR
	.align		4
.L_947:
        /*033c*/ 	.byte	0x04, 0x36
        /*033e*/ 	.short	(.L_949 - .L_948)
.L_948:
        /*0340*/ 	.word	0x00000008
.L_949:


//--------------------- .nv.info._Z22ant16_o0_backward_kerniiiiiiPKfS0_S0_S0_S0_S0_S0_PfS1_S1_ --------------------------
	.section	.nv.info._Z22ant16_o0_backward_kerniiiiiiPKfS0_S0_S0_S0_S0_S0_PfS1_S1_,"",@"SHT_CUDA_INFO"
	.sectionflags	@""
	.align	4


	//----- nvinfo : EIATTR_CUDA_API_VERSION
	.align		4
        /*0000*/ 	.byte	0x04, 0x37
        /*0002*/ 	.short	(.L_951 - .L_950)
.L_950:
        /*0004*/ 	.word	0x00000082


	//----- nvinfo : EIATTR_KPARAM_INFO
	.align		4
.L_951:
        /*0008*/ 	.byte	0x04, 0x17
        /*000a*/ 	.short	(.L_953 - .L_952)
.L_952:
        /*000c*/ 	.word	0x00000000
        /*0010*/ 	.short	0x000f
        /*0012*/ 	.short	0x0060
        /*0014*/ 	.byte	0x00, 0xf5, 0x21, 0x00


	//----- nvinfo : EIATTR_KPARAM_INFO
	.align		4
.L_953:
        /*0018*/ 	.byte	0x04, 0x17
        /*001a*/ 	.short	(.L_955 - .L_954)
.L_954:
        /*001c*/ 	.word	0x00000000
        /*0020*/ 	.short	0x000e
        /*0022*/ 	.short	0x0058
        /*0024*/ 	.byte	0x00, 0xf5, 0x21, 0x00


	//----- nvinfo : EIATTR_KPARAM_INFO
	.align		4
.L_955:
        /*0028*/ 	.byte	0x04, 0x17
        /*002a*/ 	.short	(.L_957 - .L_956)
.L_956:
        /*002c*/ 	.word	0x00000000
        /*0030*/ 	.short	0x000d
        /*0032*/ 	.short	0x0050
        /*0034*/ 	.byte	0x00, 0xf5, 0x21, 0x00


	//----- nvinfo : EIATTR_KPARAM_INFO
	.align		4
.L_957:
        /*0038*/ 	.byte	0x04, 0x17
        /*003a*/ 	.short	(.L_959 - .L_958)
.L_958:
        /*003c*/ 	.word	0x00000000
        /*0040*/ 	.short	0x000c
        /*0042*/ 	.short	0x0048
        /*0044*/ 	.byte	0x00, 0xf5, 0x21, 0x00


	//----- nvinfo : EIATTR_KPARAM_INFO
	.align		4
.L_959:
        /*0048*/ 	.byte	0x04, 0x17
        /*004a*/ 	.short	(.L_961 - .L_960)
.L_960:
        /*004c*/ 	.word	0x00000000
        /*0050*/ 	.short	0x000b
        /*0052*/ 	.short	0x0040
        /*0054*/ 	.byte	0x00, 0xf5, 0x21, 0x00


	//----- nvinfo : EIATTR_KPARAM_INFO
	.align		4
.L_961:
        /*0058*/ 	.byte	0x04, 0x17
        /*005a*/ 	.short	(.L_963 - .L_962)
.L_962:
        /*005c*/ 	.word	0x00000000
        /*0060*/ 	.short	0x000a
        /*0062*/ 	.short	0x0038
        /*0064*/ 	.byte	0x00, 0xf5, 0x21, 0x00


	//----- nvinfo : EIATTR_KPARAM_INFO
	.align		4
.L_963:
        /*0068*/ 	.byte	0x04, 0x17
        /*006a*/ 	.short	(.L_965 - .L_964)
.L_964:
        /*006c*/ 	.word	0x00000000
        /*0070*/ 	.short	0x0009
        /*0072*/ 	.short	0x0030
        /*0074*/ 	.byte	0x00, 0xf5, 0x21, 0x00


	//----- nvinfo : EIATTR_KPARAM_INFO
	.align		4
.L_965:
        /*0078*/ 	.byte	0x04, 0x17
        /*007a*/ 	.short	(.L_967 - .L_966)
.L_966:
        /*007c*/ 	.word	0x00000000
        /*0080*/ 	.short	0x0008
        /*0082*/ 	.short	0x0028
        /*0084*/ 	.byte	0x00, 0xf5, 0x21, 0x00


	//----- nvinfo : EIATTR_KPARAM_INFO
	.align		4
.L_967:
        /*0088*/ 	.byte	0x04, 0x17
        /*008a*/ 	.short	(.L_969 - .L_968)
.L_968:
        /*008c*/ 	.word	0x00000000
        /*0090*/ 	.short	0x0007
        /*0092*/ 	.short	0x0020
        /*0094*/ 	.byte	0x00, 0xf5, 0x21, 0x00


	//----- nvinfo : EIATTR_KPARAM_INFO
	.align		4
.L_969:
        /*0098*/ 	.byte	0x04, 0x17
        /*009a*/ 	.short	(.L_971 - .L_970)
.L_970:
        /*009c*/ 	.word	0x00000000
        /*00a0*/ 	.short	0x0006
        /*00a2*/ 	.short	0x0018
        /*00a4*/ 	.byte	0x00, 0xf5, 0x21, 0x00


	//----- nvinfo : EIATTR_KPARAM_INFO
	.align		4
.L_971:
        /*00a8*/ 	.byte	0x04, 0x17
        /*00aa*/ 	.short	(.L_973 - .L_972)
.L_972:
        /*00ac*/ 	.word	0x00000000
        /*00b0*/ 	.short	0x0005
        /*00b2*/ 	.short	0x0014
        /*00b4*/ 	.byte	0x00, 0xf0, 0x11, 0x00


	//----- nvinfo : EIATTR_KPARAM_INFO
	.align		4
.L_973:
        /*00b8*/ 	.byte	0x04, 0x17
        /*00ba*/ 	.short	(.L_975 - .L_974)
.L_974:
        /*00bc*/ 	.word	0x00000000
        /*00c0*/ 	.short	0x0004
        /*00c2*/ 	.short	0x0010
        /*00c4*/ 	.byte	0x00, 0xf0, 0x11, 0x00


	//----- nvinfo : EIATTR_KPARAM_INFO
	.align		4
.L_975:
        /*00c8*/ 	.byte	0x04, 0x17
        /*00ca*/ 	.short	(.L_977 - .L_976)
.L_976:
        /*00cc*/ 	.word	0x00000000
        /*00d0*/ 	.short	0x0003
        /*00d2*/ 	.short	0x000c
        /*00d4*/ 	.byte	0x00, 0xf0, 0x11, 0x00


	//----- nvinfo : EIATTR_KPARAM_INFO
	.align		4
.L_977:
        /*00d8*/ 	.byte	0x04, 0x17
        /*00da*/ 	.short	(.L_979 - .L_978)
.L_978:
        /*00dc*/ 	.word	0x00000000
        /*00e0*/ 	.short	0x0002
        /*00e2*/ 	.short	0x0008
        /*00e4*/ 	.byte	0x00, 0xf0, 0x11, 0x00


	//----- nvinfo : EIATTR_KPARAM_INFO
	.align		4
.L_979:
        /*00e8*/ 	.byte	0x04, 0x17
        /*00ea*/ 	.short	(.L_981 - .L_980)
.L_980:
        /*00ec*/ 	.word	0x00000000
        /*00f0*/ 	.short	0x0001
        /*00f2*/ 	.short	0x0004
        /*00f4*/ 	.byte	0x00, 0xf0, 0x11, 0x00


	//----- nvinfo : EIATTR_KPARAM_INFO
	.align		4
.L_981:
        /*00f8*/ 	.byte	0x04, 0x17
        /*00fa*/ 	.short	(.L_983 - .L_982)
.L_982:
        /*00fc*/ 	.word	0x00000000
        /*0100*/ 	.short	0x0000
        /*0102*/ 	.short	0x0000
        /*0104*/ 	.byte	0x00, 0xf0, 0x11, 0x00


	//----- nvinfo : EIATTR_SPARSE_MMA_MASK
	.align		4
.L_983:
        /*0108*/ 	.byte	0x03, 0x50
        /*010a*/ 	.short	0x0000


	//----- nvinfo : EIATTR_MAXREG_COUNT
	.align		4
        /*010c*/ 	.byte	0x03, 0x1b
        /*010e*/ 	.short	0x00ff


	//----- nvinfo : EIATTR_NUM_BARRIERS
	.align		4
        /*0110*/ 	.byte	0x02, 0x4c
        /*0112*/ 	.byte	0x01
	.zero		1


	//----- nvinfo : EIATTR_MERCURY_ISA_VERSION
	.align		4
        /*0114*/ 	.byte	0x03, 0x5f
        /*0116*/ 	.short	0x0101


	//----- nvinfo : EIATTR_COOP_GROUP_MASK_REGIDS
	.align		4
        /*0118*/ 	.byte	0x04, 0x29
        /*011a*/ 	.short	(.L_985 - .L_984)


	//   ....[0]....
.L_984:
        /*011c*/ 	.word	0xffffffff


	//   ....[1]....
        /*0120*/ 	.word	0xffffffff


	//   ....[2]....
        /*0124*/ 	.word	0xffffffff


	//   ....[3]....
        /*0128*/ 	.word	0xffffffff


	//   ....[4]....
        /*012c*/ 	.word	0xffffffff


	//   ....[5]....
        /*0130*/ 	.word	0xffffffff


	//   ....[6]....
        /*0134*/ 	.word	0xffffffff


	//   ....[7]....
        /*0138*/ 	.word	0xffffffff


	//   ....[8]....
        /*013c*/ 	.word	0xffffffff


	//   ....[9]....
        /*0140*/ 	.word	0xffffffff


	//   ....[10]....
        /*0144*/ 	.word	0xffffffff


	//   ....[11]....
        /*0148*/ 	.word	0xffffffff


	//   ....[12]....
        /*014c*/ 	.word	0xffffffff


	//   ....[13]....
        /*0150*/ 	.word	0xffffffff


	//   ....[14]....
        /*0154*/ 	.word	0xffffffff


	//   ....[15]....
        /*0158*/ 	.word	0xffffffff


	//   ....[16]....
        /*015c*/ 	.word	0xffffffff


	//   ....[17]....
        /*0160*/ 	.word	0xffffffff


	//   ....[18]....
        /*0164*/ 	.word	0xffffffff


	//   ....[19]....
        /*0168*/ 	.word	0xffffffff


	//   ....[20]....
        /*016c*/ 	.word	0xffffffff


	//   ....[21]....
        /*0170*/ 	.word	0xffffffff


	//   ....[22]....
        /*0174*/ 	.word	0xffffffff


	//   ....[23]....
        /*0178*/ 	.word	0xffffffff


	//   ....[24]....
        /*017c*/ 	.word	0xffffffff


	//   ....[25]....
        /*0180*/ 	.word	0xffffffff


	//   ....[26]....
        /*0184*/ 	.word	0xffffffff


	//   ....[27]....
        /*0188*/ 	.word	0xffffffff


	//   ....[28]....
        /*018c*/ 	.word	0xffffffff


	//   ....[29]....
        /*0190*/ 	.word	0xffffffff


	//   ....[30]....
        /*0194*/ 	.word	0xffffffff


	//   ....[31]....
        /*0198*/ 	.word	0xffffffff


	//   ....[32]....
        /*019c*/ 	.word	0xffffffff


	//   ....[33]....
        /*01a0*/ 	.word	0xffffffff


	//   ....[34]....
        /*01a4*/ 	.word	0xffffffff


	//   ....[35]....
        /*01a8*/ 	.word	0xffffffff


	//   ....[36]....
        /*01ac*/ 	.word	0xffffffff


	//   ....[37]....
        /*01b0*/ 	.word	0xffffffff


	//   ....[38]....
        /*01b4*/ 	.word	0xffffffff


	//   ....[39]....
        /*01b8*/ 	.word	0xffffffff


	//   ....[40]....
        /*01bc*/ 	.word	0xffffffff


	//   ....[41]....
        /*01c0*/ 	.word	0xffffffff


	//   ....[42]....
        /*01c4*/ 	.word	0xffffffff


	//   ....[43]....
        /*01c8*/ 	.word	0xffffffff


	//   ....[44]....
        /*01cc*/ 	.word	0xffffffff


	//   ....[45]....
        /*01d0*/ 	.word	0xffffffff


	//   ....[46]....
        /*01d4*/ 	.word	0xffffffff


	//   ....[47]....
        /*01d8*/ 	.word	0xffffffff


	//   ....[48]....
        /*01dc*/ 	.word	0xffffffff


	//   ....[49]....
        /*01e0*/ 	.word	0xffffffff


	//   ....[50]....
        /*01e4*/ 	.word	0xffffffff


	//   ....[51]....
        /*01e8*/ 	.word	0xffffffff


	//   ....[52]....
        /*01ec*/ 	.word	0xffffffff


	//   ....[53]....
        /*01f0*/ 	.word	0xffffffff


	//   ....[54]....
        /*01f4*/ 	.word	0xffffffff


	//   ....[55]....
        /*01f8*/ 	.word	0xffffffff


	//   ....[56]....
        /*01fc*/ 	.word	0xffffffff


	//   ....[57]....
        /*0200*/ 	.word	0xffffffff


	//   ....[58]....
        /*0204*/ 	.word	0xffffffff


	//   ....[59]....
        /*0208*/ 	.word	0xffffffff


	//   ....[60]....
        /*020c*/ 	.word	0xffffffff


	//   ....[61]....
        /*0210*/ 	.word	0xffffffff


	//   ....[62]....
        /*0214*/ 	.word	0xffffffff


	//   ....[63]....
        /*0218*/ 	.word	0xffffffff


	//   ....[64]....
        /*021c*/ 	.word	0xffffffff


	//   ....[65]....
        /*0220*/ 	.word	0xffffffff


	//   ....[66]....
        /*0224*/ 	.word	0xffffffff


	//   ....[67]....
        /*0228*/ 	.word	0xffffffff


	//   ....[68]....
        /*022c*/ 	.word	0xffffffff


	//   ....[69]....
        /*0230*/ 	.word	0x0500000a


	//   ....[70]....
        /*0234*/ 	.word	0x0500000a


	//   ....[71]....
        /*0238*/ 	.word	0x0500000a


	//   ....[72]....
        /*023c*/ 	.word	0x0500000a


	//   ....[73]....
        /*0240*/ 	.word	0x0500000a


	//   ....[74]....
        /*0244*/ 	.word	0x0500000a


	//   ....[75]....
        /*0248*/ 	.word	0x0500000a


	//   ....[76]....
        /*024c*/ 	.word	0x0500000a


	//   ....[77]....
        /*0250*/ 	.word	0x0500000a


	//   ....[78]....
        /*0254*/ 	.word	0x0500000a


	//   ....[79]....
        /*0258*/ 	.word	0x0500000a


	//   ....[80]....
        /*025c*/ 	.word	0x0500000a


	//   ....[81]....
        /*0260*/ 	.word	0x0500000a


	//   ....[82]....
        /*0264*/ 	.word	0x0500000a


	//   ....[83]....
        /*0268*/ 	.word	0x0500000a


	//   ....[84]....
        /*026c*/ 	.word	0x0500000a


	//   ....[85]....
        /*0270*/ 	.word	0x0500000a


	//   ....[86]....
        /*0274*/ 	.word	0x0500000a


	//   ....[87]....
        /*0278*/ 	.word	0x0500000a


	//   ....[88]....
        /*027c*/ 	.word	0x0500000a


	//   ....[89]....
        /*0280*/ 	.word	0x0500000a


	//   ....[90]....
        /*0284*/ 	.word	0x0500000a


	//   ....[91]....
        /*0288*/ 	.word	0x0500000a


	//   ....[92]....
        /*028c*/ 	.word	0x0500000a


	//   ....[93]....
        /*0290*/ 	.word	0x0500000a


	//   ....[94]....
        /*0294*/ 	.word	0x0500000a


	//   ....[95]....
        /*0298*/ 	.word	0x0500000a


	//   ....[96]....
        /*029c*/ 	.word	0x0500000a


	//   ....[97]....
        /*02a0*/ 	.word	0x0500000a


	//   ....[98]....
        /*02a4*/ 	.word	0x0500000a


	//   ....[99]....
        /*02a8*/ 	.word	0x0500000a


	//   ....[100]....
        /*02ac*/ 	.word	0x0500000a


	//   ....[101]....
        /*02b0*/ 	.word	0x0500000a


	//   ....[102]....
        /*02b4*/ 	.word	0x0500000a


	//   ....[103]....
        /*02b8*/ 	.word	0x0500000a


	//   ....[104]....
        /*02bc*/ 	.word	0x0500000a


	//   ....[105]....
        /*02c0*/ 	.word	0x0500000a


	//   ....[106]....
        /*02c4*/ 	.word	0x0500000a


	//   ....[107]....
        /*02c8*/ 	.word	0x0500000a


	//   ....[108]....
        /*02cc*/ 	.word	0x0500000a


	//   ....[109]....
        /*02d0*/ 	.word	0x0500000a


	//   ....[110]....
        /*02d4*/ 	.word	0x0500000a


	//   ....[111]....
        /*02d8*/ 	.word	0x0500000a


	//   ....[112]....
        /*02dc*/ 	.word	0x0500000a


	//   ....[113]....
        /*02e0*/ 	.word	0x0500000a


	//   ....[114]....
        /*02e4*/ 	.word	0x0500000a


	//   ....[115]....
        /*02e8*/ 	.word	0x0500000a


	//   ....[116]....
        /*02ec*/ 	.word	0x0500000a


	//   ....[117]....
        /*02f0*/ 	.word	0x0500000a


	//   ....[118]....
        /*02f4*/ 	.word	0x0500000a


	//   ....[119]....
        /*02f8*/ 	.word	0x0500000a


	//   ....[120]....
        /*02fc*/ 	.word	0x0500000a


	//   ....[121]....
        /*0300*/ 	.word	0x0500000a


	//   ....[122]....
        /*0304*/ 	.word	0x0500000a


	//   ....[123]....
        /*0308*/ 	.word	0x0500000a


	//   ....[124]....
        /*030c*/ 	.word	0x0500000a


	//   ....[125]....
        /*0310*/ 	.word	0x0500000a


	//   ....[126]....
        /*0314*/ 	.word	0x0500000a


	//   ....[127]....
        /*0318*/ 	.word	0x0500000a


	//   ....[128]....
        /*031c*/ 	.word	0x0500000a


	//   ....[129]....
        /*0320*/ 	.word	0x0500000a


	//   ....[130]....
        /*0324*/ 	.word	0x0500000a


	//   ....[131]....
        /*0328*/ 	.word	0x0500000a


	//   ....[132]....
        /*032c*/ 	.word	0x0500000a


	//   ....[133]....
        /*0330*/ 	.word	0x0500000a


	//   ....[134]....
        /*0334*/ 	.word	0x0500000a


	//   ....[135]....
        /*0338*/ 	.word	0x0500000a


	//   ....[136]....
        /*033c*/ 	.word	0x0500000a


	//   ....[137]....
        /*0340*/ 	.word	0x0500000a


	//   ....[138]....
        /*0344*/ 	.word	0x0500000a


	//----- nvinfo : EIATTR_COOP_GROUP_INSTR_OFFSETS
	.align		4
.L_985:
        /*0348*/ 	.byte	0x04, 0x28
        /*034a*/ 	.short	(.L_987 - .L_986)


	//   ....[0]....
.L_986:
        /*034c*/ 	.word	0x00000900


	//   ....[1]....
        /*0350*/ 	.word	0x00000920


	//   ....[2]....
        /*0354*/ 	.word	0x00000940


	//   ....[3]....
        /*0358*/ 	.word	0x00000960


	//   ....[4]....
        /*035c*/ 	.word	0x00000c20


	//   ....[5]....
        /*0360*/ 	.word	0x00000c40


	//   ....[6]....
        /*0364*/ 	.word	0x00000c60


	//   ....[7]....
        /*0368*/ 	.word	0x00000c80


	//   ....[8]....
        /*036c*/ 	.word	0x00000ca0


	//   ....[9]....
        /*0370*/ 	.word	0x00001030


	//   ....[10]....
        /*0374*/ 	.word	0x00001040


	//   ....[11]....
        /*0378*/ 	.word	0x00001050


	//   ....[12]....
        /*037c*/ 	.word	0x00001080


	//   ....[13]....
        /*0380*/ 	.word	0x000010a0


	//   ....[14]....
        /*0384*/ 	.word	0x000010b0


	//   ....[15]....
        /*0388*/ 	.word	0x000010e0


	//   ....[16]....
        /*038c*/ 	.word	0x00001100


	//   ....[17]....
        /*0390*/ 	.word	0x00001110


	//   ....[18]....
        /*0394*/ 	.word	0x00001140


	//   ....[19]....
        /*0398*/ 	.word	0x00001160


	//   ....[20]....
        /*039c*/ 	.word	0x00001170


	//   ....[21]....
        /*03a0*/ 	.word	0x000011a0


	//   ....[22]....
        /*03a4*/ 	.word	0x000011c0


	//   ....[23]....
        /*03a8*/ 	.word	0x000011d0


	//   ....[24]....
        /*03ac*/ 	.word	0x000017a0


	//   ....[25]....
        /*03b0*/ 	.word	0x000017b0


	//   ....[26]....
        /*03b4*/ 	.word	0x000017c0


	//   ....[27]....
        /*03b8*/ 	.word	0x000017d0


	//   ....[28]....
        /*03bc*/ 	.word	0x000017e0


	//   ....[29]....
        /*03c0*/ 	.word	0x000017f0


	//   ....[30]....
        /*03c4*/ 	.word	0x00001800


	//   ....[31]....
        /*03c8*/ 	.word	0x00001820


	//   ....[32]....
        /*03cc*/ 	.word	0x00001840


	//   ....[33]....
        /*03d0*/ 	.word	0x00001870


	//   ....[34]....
        /*03d4*/ 	.word	0x00001890


	//   ....[35]....
        /*03d8*/ 	.word	0x000018b0


	//   ....[36]....
        /*03dc*/ 	.word	0x000018d0


	//   ....[37]....
        /*03e0*/ 	.word	0x000018f0


	//   ....[38]....
        /*03e4*/ 	.word	0x00001910


	//   ....[39]....
        /*03e8*/ 	.word	0x00001920


	//   ....[40]....
        /*03ec*/ 	.word	0x00001940


	//   ....[41]....
        /*03f0*/ 	.word	0x00001960


	//   ....[42]....
        /*03f4*/ 	.word	0x00001990


	//   ....[43]....
        /*03f8*/ 	.word	0x000019b0


	//   ....[44]....
        /*03fc*/ 	.word	0x000019d0


	//   ....[45]....
        /*0400*/ 	.word	0x000019f0


	//   ....[46]....
        /*0404*/ 	.word	0x00001a10


	//   ....[47]....
        /*0408*/ 	.word	0x00001a30


	//   ....[48]....
        /*040c*/ 	.word	0x00001a40


	//   ....[49]....
        /*0410*/ 	.word	0x00001a50


	//   ....[50]....
        /*0414*/ 	.word	0x00001a60


	//   ....[51]....
        /*0418*/ 	.word	0x00001ac0


	//   ....[52]....
        /*041c*/ 	.word	0x00001ae0


	//   ....[53]....
        /*0420*/ 	.word	0x00001b00


	//   ....[54]....
        /*0424*/ 	.word	0x00001b20


	//   ....[55]....
        /*0428*/ 	.word	0x00001b40


	//   ....[56]....
        /*042c*/ 	.word	0x00001b50


	//   ....[57]....
        /*0430*/ 	.word	0x00001b60


	//   ....[58]....
        /*0434*/ 	.word	0x00001b80


	//   ....[59]....
        /*0438*/ 	.word	0x00001ba0


	//   ....[60]....
        /*043c*/ 	.word	0x00001bd0


	//   ....[61]....
        /*0440*/ 	.word	0x00001bf0


	//   ....[62]....
        /*0444*/ 	.word	0x00001c10


	//   ....[63]....
        /*0448*/ 	.word	0x00001c30


	//   ....[64]....
        /*044c*/ 	.word	0x00001c50


	//   ....[65]....
        /*0450*/ 	.word	0x00001c70


	//   ....[66]....
        /*0454*/ 	.word	0x00001c80


	//   ....[67]....
        /*0458*/ 	.word	0x00001ca0


	//   ....[68]....
        /*045c*/ 	.word	0x00001cc0


	//   ....[69]....
        /*0460*/ 	.word	0x00001ff0


	//   ....[70]....
        /*0464*/ 	.word	0x00002070


	//   ....[71]....
        /*0468*/ 	.word	0x000020d0


	//   ....[72]....
        /*046c*/ 	.word	0x00002130


	//   ....[73]....
        /*0470*/ 	.word	0x00002190


	//   ....[74]....
        /*0474*/ 	.word	0x00002210


	//   ....[75]....
        /*0478*/ 	.word	0x00002290


	//   ....[76]....
        /*047c*/ 	.word	0x000022f0


	//   ....[77]....
        /*0480*/ 	.word	0x00002350


	//   ....[78]....
        /*0484*/ 	.word	0x000023b0


	//   ....[79]....
        /*0488*/ 	.word	0x00002440


	//   ....[80]....
        /*048c*/ 	.word	0x000024d0


	//   ....[81]....
        /*0490*/ 	.word	0x00002530


	//   ....[82]....
        /*0494*/ 	.word	0x000025a0


	//   ....[83]....
        /*0498*/ 	.word	0x00002600


	//   ....[84]....
        /*049c*/ 	.word	0x00002660


	//   ....[85]....
        /*04a0*/ 	.word	0x000026d0


	//   ....[86]....
        /*04a4*/ 	.word	0x00002730


	//   ....[87]....
        /*04a8*/ 	.word	0x00002790


	//   ....[88]....
        /*04ac*/ 	.word	0x00002800


	//   ....[89]....
        /*04b0*/ 	.word	0x00002860


	//   ....[90]....
        /*04b4*/ 	.word	0x000028c0


	//   ....[91]....
        /*04b8*/ 	.word	0x00002930


	//   ....[92]....
        /*04bc*/ 	.word	0x00002990


	//   ....[93]....
        /*04c0*/ 	.word	0x000029f0


	//   ....[94]....
        /*04c4*/ 	.word	0x00002a90


	//   ....[95]....
        /*04c8*/ 	.word	0x00002b20


	//   ....[96]....
        /*04cc*/ 	.word	0x00002b80


	//   ....[97]....
        /*04d0*/ 	.word	0x00002be0


	//   ....[98]....
        /*04d4*/ 	.word	0x00002c40


	//   ....[99]....
        /*04d8*/ 	.word	0x00002ca0


	//   ....[100]....
        /*04dc*/ 	.word	0x00002d00


	//   ....[101]....
        /*04e0*/ 	.word	0x00002d60


	//   ....[102]....
        /*04e4*/ 	.word	0x00002dc0


	//   ....[103]....
        /*04e8*/ 	.word	0x00002e30


	//   ....[104]....
        /*04ec*/ 	.word	0x00002e90


	//   ....[105]....
        /*04f0*/ 	.word	0x00002ef0


	//   ....[106]....
        /*04f4*/ 	.word	0x00002f50


	//   ....[107]....
        /*04f8*/ 	.word	0x00002fb0


	//   ....[108]....
        /*04fc*/ 	.word	0x00003010


	//   ....[109]....
        /*0500*/ 	.word	0x00003070


	//   ....[110]....
        /*0504*/ 	.word	0x000030d0


	//   ....[111]....
        /*0508*/ 	.word	0x00003130


	//   ....[112]....
        /*050c*/ 	.word	0x000031a0


	//   ....[113]....
        /*0510*/ 	.word	0x00003200


	//   ....[114]....
        /*0514*/ 	.word	0x00003260


	//   ....[115]....
        /*0518*/ 	.word	0x000032c0


	//   ....[116]....
        /*051c*/ 	.word	0x00003320


	//   ....[117]....
        /*0520*/ 	.word	0x00003380


	//   ....[118]....
        /*0524*/ 	.word	0x000033e0


	//   ....[119]....
        /*0528*/ 	.word	0x00003440


	//   ....[120]....
        /*052c*/ 	.word	0x000034a0


	//   ....[121]....
        /*0530*/ 	.word	0x00003510


	//   ....[122]....
        /*0534*/ 	.word	0x00003570


	//   ....[123]....
        /*0538*/ 	.word	0x000035d0


	//   ....[124]....
        /*053c*/ 	.word	0x00003630


	//   ....[125]....
        /*0540*/ 	.word	0x00003690


	//   ....[126]....
        /*0544*/ 	.word	0x000036f0


	//   ....[127]....
        /*0548*/ 	.word	0x00003750


	//   ....[128]....
        /*054c*/ 	.word	0x000037b0


	//   ....[129]....
        /*0550*/ 	.word	0x00003810


	//   ....[130]....
        /*0554*/ 	.word	0x00003880


	//   ....[131]....
        /*0558*/ 	.word	0x000038e0


	//   ....[132]....
        /*055c*/ 	.word	0x00003940


	//   ....[133]....
        /*0560*/ 	.word	0x000039a0


	//   ....[134]....
        /*0564*/ 	.word	0x00003a00


	//   ....[135]....
        /*0568*/ 	.word	0x00003a60


	//   ....[136]....
        /*056c*/ 	.word	0x00003ac0


	//   ....[137]....
        /*0570*/ 	.word	0x00003b20


	//   ....[138]....
        /*0574*/ 	.word	0x00003b80


	//----- nvinfo : EIATTR_VRC_CTA_INIT_COUNT
	.align		4
.L_987:
        /*0578*/ 	.byte	0x02, 0x4a
	.zero		1
	.zero		1


	//----- nvinfo : EIATTR_EXIT_INSTR_OFFSETS
	.align		4
        /*057c*/ 	.byte	0x04, 0x1c
        /*057e*/ 	.short	(.L_989 - .L_988)


	//   ....[0]....
.L_988:
        /*0580*/ 	.word	0x00000040


	//   ....[1]....
        /*0584*/ 	.word	0x00001f80


	//----- nvinfo : EIATTR_CRS_STACK_SIZE
	.align		4
.L_989:
        /*0588*/ 	.byte	0x04, 0x1e
        /*058a*/ 	.short	(.L_991 - .L_990)
.L_990:
        /*058c*/ 	.word	0x00000000


	//----- nvinfo : EIATTR_CBANK_PARAM_SIZE
	.align		4
.L_991:
        /*0590*/ 	.byte	0x03, 0x19
        /*0592*/ 	.short	0x0068


	//----- nvinfo : EIATTR_PARAM_CBANK
	.align		4
        /*0594*/ 	.byte	0x04, 0x0a
        /*0596*/ 	.short	(.L_993 - .L_992)
	.align		4
.L_992:
        /*0598*/ 	.word	index@(.nv.constant0._Z22ant16_o0_backward_kerniiiiiiPKfS0_S0_S0_S0_S0_S0_PfS1_S1_)
        /*059c*/ 	.short	0x0380
        /*059e*/ 	.short	0x0068


	//----- nvinfo : EIATTR_SW_WAR
	.align		4
.L_993:
        /*05a0*/ 	.byte	0x04, 0x36
        /*05a2*/ 	.short	(.L_995 - .L_994)
.L_994:
        /*05a4*/ 	.word	0x00000008
.L_995:


//--------------------- .nv.info._Z13ant16_o0_kerniiiiiiiiiiPKfS0_S0_S0_S0_S0_S0_S0_S0_Pf --------------------------
	.section	.nv.info._Z13ant16_o0_kerniiiiiiiiiiPKfS0_S0_S0_S0_S0_S0_S0_S0_Pf,"",@"SHT_CUDA_INFO"
	.sectionflags	@""
	.align	4


	//----- nvinfo : EIATTR_CUDA_API_VERSION
	.align		4
        /*0000*/ 	.byte	0x04, 0x37
        /*0002*/ 	.short	(.L_997 - .L_996)
.L_996:
        /*0004*/ 	.word	0x00000082


	//----- nvinfo : EIATTR_KPARAM_INFO
	.align		4
.L_997:
        /*0008*/ 	.byte	0x04, 0x17
        /*000a*/ 	.short	(.L_999 - .L_998)
.L_998:
        /*000c*/ 	.word	0x00000000
        /*0010*/ 	.short	0x0013
        /*0012*/ 	.short	0x0070
        /*0014*/ 	.byte	0x00, 0xf5, 0x21, 0x00


	//----- nvinfo : EIATTR_KPARAM_INFO
	.align		4
.L_999:
        /*0018*/ 	.byte	0x04, 0x17
        /*001a*/ 	.short	(.L_1001 - .L_1000)
.L_1000:
        /*001c*/ 	.word	0x00000000
        /*0020*/ 	.short	0x0012
        /*0022*/ 	.short	0x0068
        /*0024*/ 	.byte	0x00, 0xf5, 0x21, 0x00


	//----- nvinfo : EIATTR_KPARAM_INFO
	.align		4
.L_1001:
        /*0028*/ 	.byte	0x04, 0x17
        /*002a*/ 	.short	(.L_1003 - .L_1002)
.L_1002:
        /*002c*/ 	.word	0x00000000
        /*0030*/ 	.short	0x0011
        /*0032*/ 	.short	0x0060
        /*0034*/ 	.byte	0x00, 0xf5, 0x21, 0x00


	//----- nvinfo : EIATTR_KPARAM_INFO
	.align		4
.L_1003:
        /*0038*/ 	.byte	0x04, 0x17
        /*003a*/ 	.short	(.L_1005 - .L_1004)
.L_1004:
        /*003c*/ 	.word	0x00000000
        /*0040*/ 	.short	0x0010
        /*0042*/ 	.short	0x0058
        /*0044*/ 	.byte	0x00, 0xf5, 0x21, 0x00


	//----- nvinfo : EIATTR_KPARAM_INFO
	.align		4
.L_1005:
        /*0048*/ 	.byte	0x04, 0x17
        /*004a*/ 	.short	(.L_1007 - .L_1006)
.L_1006:
        /*004c*/ 	.word	0x00000000
        /*0050*/ 	.short	0x000f
        /*0052*/ 	.short	0x0050
        /*0054*/ 	.byte	0x00, 0xf5, 0x21, 0x00


	//----- nvinfo : EIATTR_KPARAM_INFO
	.align		4
.L_1007:
        /*0058*/ 	.byte	0x04, 0x17
        /*005a*/ 	.short	(.L_1009 - .L_1008)
.L_1008:
        /*005c*/ 	.word	0x00000000
        /*0060*/ 	.short	0x000e
        /*0062*/ 	.short	0x0048
        /*0064*/ 	.byte	0x00, 0xf5, 0x21, 0x00


	//----- nvinfo : EIATTR_KPARAM_INFO
	.align		4
.L_1009:
        /*0068*/ 	.byte	0x04, 0x17
        /*006a*/ 	.short	(.L_1011 - .L_1010)
.L_1010:
        /*006c*/ 	.word	0x00000000
        /*0070*/ 	.short	0x000d
        /*0072*/ 	.short	0x0040
        /*0074*/ 	.byte	0x00, 0xf5, 0x21, 0x00


	//----- nvinfo : EIATTR_KPARAM_INFO
	.align		4
.L_1011:
        /*0078*/ 	.byte	0x04, 0x17
        /*007a*/ 	.short	(.L_1013 - .L_1012)
.L_1012:
        /*007c*/ 	.word	0x00000000
        /*0080*/ 	.short	0x000c
        /*0082*/ 	.short	0x0038
        /*0084*/ 	.byte	0x00, 0xf5, 0x21, 0x00


	//----- nvinfo : EIATTR_KPARAM_INFO
	.align		4
.L_1013:
        /*0088*/ 	.byte	0x04, 0x17
        /*008a*/ 	.short	(.L_1015 - .L_1014)
.L_1014:
        /*008c*/ 	.word	0x00000000
        /*0090*/ 	.short	0x000b
        /*0092*/ 	.short	0x0030
        /*0094*/ 	.byte	0x00, 0xf5, 0x21, 0x00


	//----- nvinfo : EIATTR_KPARAM_INFO
	.align		4
.L_1015:
        /*0098*/ 	.byte	0x04, 0x17
        /*009a*/ 	.short	(.L_1017 - .L_1016)
.L_1016:
        /*009c*/ 	.word	0x00000000
        /*00a0*/ 	.short	0x000a
        /*00a2*/ 	.short	0x0028
        /*00a4*/ 	.byte	0x00, 0xf5, 0x21, 0x00


	//----- nvinfo : EIATTR_KPARAM_INFO
	.align		4
.L_1017:
        /*00a8*/ 	.byte	0x04, 0x17
        /*00aa*/ 	.short	(.L_1019 - .L_1018)
.L_1018:
        /*00ac*/ 	.word	0x00000000
        /*00b0*/ 	.short	0x0009
        /*00b2*/ 	.short	0x0024
        /*00b4*/ 	.byte	0x00, 0xf0, 0x11, 0x00


	//----- nvinfo : EIATTR_KPARAM_INFO
	.align		4
.L_1019:
        /*00b8*/ 	.byte	0x04, 0x17
        /*00ba*/ 	.short	(.L_1021 - .L_1020)
.L_1020:
        /*00bc*/ 	.word	0x00000000
        /*00c0*/ 	.short	0x0008
        /*00c2*/ 	.short	0x0020
        /*00c4*/ 	.byte	0x00, 0xf0, 0x11, 0x00


	//----- nvinfo : EIATTR_KPARAM_INFO
	.align		4
.L_1021:
        /*00c8*/ 	.byte	0x04, 0x17
        /*00ca*/ 	.short	(.L_1023 - .L_1022)
.L_1022:
        /*00cc*/ 	.word	0x00000000
        /*00d0*/ 	.short	0x0007
        /*00d2*/ 	.short	0x001c
        /*00d4*/ 	.byte	0x00, 0xf0, 0x11, 0x00


	//----- nvinfo : EIATTR_KPARAM_INFO
	.align		4
.L_1023:
        /*00d8*/ 	.byte	0x04, 0x17
        /*00da*/ 	.short	(.L_1025 - .L_1024)
.L_1024:
        /*00dc*/ 	.word	0x00000000
        /*00e0*/ 	.short	0x0006
        /*00e2*/ 	.short	0x0018
        /*00e4*/ 	.byte	0x00, 0xf0, 0x11, 0x00


	//----- nvinfo : EIATTR_KPARAM_INFO
	.align		4
.L_1025:
        /*00e8*/ 	.byte	0x04, 0x17
        /*00ea*/ 	.short	(.L_1027 - .L_1026)
.L_1026:
        /*00ec*/ 	.word	0x00000000
        /*00f0*/ 	.short	0x0005
        /*00f2*/ 	.short	0x0014
        /*00f4*/ 	.byte	0x00, 0xf0, 0x11, 0x00


	//----- nvinfo : EIATTR_KPARAM_INFO
	.align		4
.L_1027:
        /*00f8*/ 	.byte	0x04, 0x17
        /*00fa*/ 	.short	(.L_1029 - .L_1028)
.L_1028:
        /*00fc*/ 	.word	0x00000000
        /*0100*/ 	.short	0x0004
        /*0102*/ 	.short	0x0010
        /*0104*/ 	.byte	0x00, 0xf0, 0x11, 0x00


	//----- nvinfo : EIATTR_KPARAM_INFO
	.align		4
.L_1029:
        /*0108*/ 	.byte	0x04, 0x17
        /*010a*/ 	.short	(.L_1031 - .L_1030)
.L_1030:
        /*010c*/ 	.word	0x00000000
        /*0110*/ 	.short	0x0003
        /*0112*/ 	.short	0x000c
        /*0114*/ 	.byte	0x00, 0xf0, 0x11, 0x00


	//----- nvinfo : EIATTR_KPARAM_INFO
	.align		4
.L_1031:
        /*0118*/ 	.byte	0x04, 0x17
        /*011a*/ 	.short	(.L_1033 - .L_1032)
.L_1032:
        /*011c*/ 	.word	0x00000000
        /*0120*/ 	.short	0x0002
        /*0122*/ 	.short	0x0008
        /*0124*/ 	.byte	0x00, 0xf0, 0x11, 0x00


	//----- nvinfo : EIATTR_KPARAM_INFO
	.align		4
.L_1033:
        /*0128*/ 	.byte	0x04, 0x17
        /*012a*/ 	.short	(.L_1035 - .L_1034)
.L_1034:
        /*012c*/ 	.word	0x00000000
        /*0130*/ 	.short	0x0001
        /*0132*/ 	.short	0x0004
        /*0134*/ 	.byte	0x00, 0xf0, 0x11, 0x00


	//----- nvinfo : EIATTR_KPARAM_INFO
	.align		4
.L_1035:
        /*0138*/ 	.byte	0x04, 0x17
        /*013a*/ 	.short	(.L_1037 - .L_1036)
.L_1036:
        /*013c*/ 	.word	0x00000000
        /*0140*/ 	.short	0x0000
        /*0142*/ 	.short	0x0000
        /*0144*/ 	.byte	0x00, 0xf0, 0x11, 0x00


	//----- nvinfo : EIATTR_SPARSE_MMA_MASK
	.align		4
.L_1037:
        /*0148*/ 	.byte	0x03, 0x50
        /*014a*/ 	.short	0x0000


	//----- nvinfo : EIATTR_MAXREG_COUNT
	.align		4
        /*014c*/ 	.byte	0x03, 0x1b
        /*014e*/ 	.short	0x00ff


	//----- nvinfo : EIATTR_NUM_BARRIERS
	.align		4
        /*0150*/ 	.byte	0x02, 0x4c
        /*0152*/ 	.byte	0x01
	.zero		1


	//----- nvinfo : EIATTR_MERCURY_ISA_VERSION
	.align		4
        /*0154*/ 	.byte	0x03, 0x5f
        /*0156*/ 	.short	0x0101


	//----- nvinfo : EIATTR_COOP_GROUP_MASK_REGIDS
	.align		4
        /*0158*/ 	.byte	0x04, 0x29
        /*015a*/ 	.short	(.L_1039 - .L_1038)


	//   ....[0]....
.L_1038:
        /*015c*/ 	.word	0xffffffff


	//   ....[1]....
        /*0160*/ 	.word	0xffffffff


	//   ....[2]....
        /*0164*/ 	.word	0xffffffff


	//   ....[3]....
        /*0168*/ 	.word	0xffffffff


	//   ....[4]....
        /*016c*/ 	.word	0xffffffff


	//   ....[5]....
        /*0170*/ 	.word	0xffffffff


	//   ....[6]....
        /*0174*/ 	.word	0xffffffff


	//   ....[7]....
        /*0178*/ 	.word	0xffffffff


	//   ....[8]....
        /*017c*/ 	.word	0xffffffff


	//   ....[9]....
        /*0180*/ 	.word	0xffffffff


	//   ....[10]....
        /*0184*/ 	.word	0xffffffff


	//   ....[11]....
        /*0188*/ 	.word	0xffffffff


	//   ....[12]....
        /*018c*/ 	.word	0xffffffff


	//   ....[13]....
        /*0190*/ 	.word	0xffffffff


	//   ....[14]....
        /*0194*/ 	.word	0xffffffff


	//   ....[15]....
        /*0198*/ 	.word	0x05000009


	//   ....[16]....
        /*019c*/ 	.word	0x05000009


	//   ....[17]....
        /*01a0*/ 	.word	0x05000009


	//   ....[18]....
        /*01a4*/ 	.word	0x05000009


	//   ....[19]....
        /*01a8*/ 	.word	0x05000009


	//   ....[20]....
        /*01ac*/ 	.word	0x05000009


	//   ....[21]....
        /*01b0*/ 	.word	0x05000009


	//   ....[22]....
        /*01b4*/ 	.word	0x05000009


	//   ....[23]....
        /*01b8*/ 	.word	0x05000009


	//   ....[24]....
        /*01bc*/ 	.word	0x05000009


	//   ....[25]....
        /*01c0*/ 	.word	0x05000009


	//   ....[26]....
        /*01c4*/ 	.word	0x05000009


	//   ....[27]....
        /*01c8*/ 	.word	0x05000009


	//   ....[28]....
        /*01cc*/ 	.word	0x05000009


	//   ....[29]....
        /*01d0*/ 	.word	0x05000009


	//----- nvinfo : EIATTR_COOP_GROUP_INSTR_OFFSETS
	.align		4
.L_1039:
        /*01d4*/ 	.byte	0x04, 0x28
        /*01d6*/ 	.short	(.L_1041 - .L_1040)


	//   ....[0]....
.L_1040:
        /*01d8*/ 	.word	0x00000ac0


	//   ....[1]....
        /*01dc*/ 	.word	0x00000ae0


	//   ....[2]....
        /*01e0*/ 	.word	0x00000b00


	//   ....[3]....
        /*01e4*/ 	.word	0x00000b20


	//   ....[4]....
        /*01e8*/ 	.word	0x00000b40


	//   ....[5]....
        /*01ec*/ 	.word	0x00000ca0


	//   ....[6]....
        /*01f0*/ 	.word	0x00000cc0


	//   ....[7]....
        /*01f4*/ 	.word	0x00000ce0


	//   ....[8]....
        /*01f8*/ 	.word	0x00000d00


	//   ....[9]....
        /*01fc*/ 	.word	0x00000d20


	//   ....[10]....
        /*0200*/ 	.word	0x00000ea0


	//   ....[11]....
        /*0204*/ 	.word	0x00000ec0


	//   ....[12]....
        /*0208*/ 	.word	0x00000ee0


	//   ....[13]....
        /*020c*/ 	.word	0x00000f00


	//   ....[14]....
        /*0210*/ 	.word	0x00000f20


	//   ....[15]....
        /*0214*/ 	.word	0x000010b0


	//   ....[16]....
        /*0218*/ 	.word	0x00001140


	//   ....[17]....
        /*021c*/ 	.word	0x000011b0


	//   ....[18]....
        /*0220*/ 	.word	0x00001220


	//   ....[19]....
        /*0224*/ 	.word	0x00001290


	//   ....[20]....
        /*0228*/ 	.word	0x00001330


	//   ....[21]....
        /*022c*/ 	.word	0x000013c0


	//   ....[22]....
        /*0230*/ 	.word	0x00001430


	//   ....[23]....
        /*0234*/ 	.word	0x000014a0


	//   ....[24]....
        /*0238*/ 	.word	0x00001510


	//   ....[25]....
        /*023c*/ 	.word	0x000015b0


	//   ....[26]....
        /*0240*/ 	.word	0x00001640


	//   ....[27]....
        /*0244*/ 	.word	0x000016b0


	//   ....[28]....
        /*0248*/ 	.word	0x00001720


	//   ....[29]....
        /*024c*/ 	.word	0x00001790


	//----- nvinfo : EIATTR_VRC_CTA_INIT_COUNT
	.align		4
.L_1041:
        /*0250*/ 	.byte	0x02, 0x4a
	.zero		1
	.zero		1


	//----- nvinfo : EIATTR_EXIT_INSTR_OFFSETS
	.align		4
        /*0254*/ 	.byte	0x04, 0x1c
        /*0256*/ 	.short	(.L_1043 - .L_1042)


	//   ....[0]....
.L_1042:
        /*0258*/ 	.word	0x00000040


	//   ....[1]....
        /*025c*/ 	.word	0x00001040


	//----- nvinfo : EIATTR_CRS_STACK_SIZE
	.align		4
.L_1043:
        /*0260*/ 	.byte	0x04, 0x1e
        /*0262*/ 	.short	(.L_1045 - .L_1044)
.L_1044:
        /*0264*/ 	.word	0x00000000


	//----- nvinfo : EIATTR_CBANK_PARAM_SIZE
	.align		4
.L_1045:
        /*0268*/ 	.byte	0x03, 0x19
        /*026a*/ 	.short	0x0078


	//----- nvinfo : EIATTR_PARAM_CBANK
	.align		4
        /*026c*/ 	.byte	0x04, 0x0a
        /*026e*/ 	.short	(.L_1047 - .L_1046)
	.align		4
.L_1046:
        /*0270*/ 	.word	index@(.nv.constant0._Z13ant16_o0_kerniiiiiiiiiiPKfS0_S0_S0_S0_S0_S0_S0_S0_Pf)
        /*0274*/ 	.short	0x0380
        /*0276*/ 	.short	0x0078


	//----- nvinfo : EIATTR_SW_WAR
	.align		4
.L_1047:
        /*0278*/ 	.byte	0x04, 0x36
        /*027a*/ 	.short	(.L_1049 - .L_1048)
.L_1048:
        /*027c*/ 	.word	0x00000008
.L_1049:


//--------------------- .nv.info._Z39fused_tensor_prods_example_wtsback_kerniiiiiPKfS0_S0_S0_S0_S0_S0_S0_S0_S0_S0_S0_S0_S0_S0_PfS1_S1_S1_S1_S1_S1_S1_S1_ --------------------------
	.section	.nv.info._Z39fused_tensor_prods_example_wtsback_kerniiiiiPKfS0_S0_S0_S0_S0_S0_S0_S0_S0_S0_S0_S0_S0_S0_PfS1_S1_S1_S1_S1_S1_S1_S1_,"",@"SHT_CUDA_INFO"
	.sectionflags	@""
	.align	4


	//----- nvinfo : EIATTR_CUDA_API_VERSION
	.align		4
        /*0000*/ 	.byte	0x04, 0x37
        /*0002*/ 	.short	(.L_1051 - .L_1050)
.L_1050:
        /*0004*/ 	.word	0x00000082


	//----- nvinfo : EIATTR_KPARAM_INFO
	.align		4
.L_1051:
        /*0008*/ 	.byte	0x04, 0x17
        /*000a*/ 	.short	(.L_1053 - .L_1052)
.L_1052:
        /*000c*/ 	.word	0x00000000
        /*0010*/ 	.short	0x001c
        /*0012*/ 	.short	0x00d0
        /*0014*/ 	.byte	0x00, 0xf5, 0x21, 0x00


	//----- nvinfo : EIATTR_KPARAM_INFO
	.align		4
.L_1053:
        /*0018*/ 	.byte	0x04, 0x17
        /*001a*/ 	.short	(.L_1055 - .L_1054)
.L_1054:
        /*001c*/ 	.word	0x00000000
        /*0020*/ 	.short	0x001b
        /*0022*/ 	.short	0x00c8
        /*0024*/ 	.byte	0x00, 0xf5, 0x21, 0x00


	//----- nvinfo : EIATTR_KPARAM_INFO
	.align		4
.L_1055:
        /*0028*/ 	.byte	0x04, 0x17
        /*002a*/ 	.short	(.L_1057 - .L_1056)
.L_1056:
        /*002c*/ 	.word	0x00000000
        /*0030*/ 	.short	0x001a
        /*0032*/ 	.short	0x00c0
        /*0034*/ 	.byte	0x00, 0xf5, 0x21, 0x00


	//----- nvinfo : EIATTR_KPARAM_INFO
	.align		4
.L_1057:
        /*0038*/ 	.byte	0x04, 0x17
        /*003a*/ 	.short	(.L_1059 - .L_1058)
.L_1058:
        /*003c*/ 	.word	0x00000000
        /*0040*/ 	.short	0x0019
        /*0042*/ 	.short	0x00b8
        /*0044*/ 	.byte	0x00, 0xf5, 0x21, 0x00


	//----- nvinfo : EIATTR_KPARAM_INFO
	.align		4
.L_1059:
        /*0048*/ 	.byte	0x04, 0x17
        /*004a*/ 	.short	(.L_1061 - .L_1060)
.L_1060:
        /*004c*/ 	.word	0x00000000
        /*0050*/ 	.short	0x0018
        /*0052*/ 	.short	0x00b0
        /*0054*/ 	.byte	0x00, 0xf5, 0x21, 0x00


	//----- nvinfo : EIATTR_KPARAM_INFO
	.align		4
.L_1061:
        /*0058*/ 	.byte	0x04, 0x17
        /*005a*/ 	.short	(.L_1063 - .L_1062)
.L_1062:
        /*005c*/ 	.word	0x00000000
        /*0060*/ 	.short	0x0017
        /*0062*/ 	.short	0x00a8
        /*0064*/ 	.byte	0x00, 0xf5, 0x21, 0x00


	//----- nvinfo : EIATTR_KPARAM_INFO
	.align		4
.L_1063:
        /*0068*/ 	.byte	0x04, 0x17
        /*006a*/ 	.short	(.L_1065 - .L_1064)
.L_1064:
        /*006c*/ 	.word	0x00000000
        /*0070*/ 	.short	0x0016
        /*0072*/ 	.short	0x00a0
        /*0074*/ 	.byte	0x00, 0xf5, 0x21, 0x00


	//----- nvinfo : EIATTR_KPARAM_INFO
	.align		4
.L_1065:
        /*0078*/ 	.byte	0x04, 0x17
        /*007a*/ 	.short	(.L_1067 - .L_1066)
.L_1066:
        /*007c*/ 	.word	0x00000000
        /*0080*/ 	.short	0x0015
        /*0082*/ 	.short	0x0098
        /*0084*/ 	.byte	0x00, 0xf5, 0x21, 0x00


	//----- nvinfo : EIATTR_KPARAM_INFO
	.align		4
.L_1067:
        /*0088*/ 	.byte	0x04, 0x17
        /*008a*/ 	.short	(.L_1069 - .L_1068)
.L_1068:
        /*008c*/ 	.word	0x00000000
        /*0090*/ 	.short	0x0014
        /*0092*/ 	.short	0x0090
        /*0094*/ 	.byte	0x00, 0xf5, 0x21, 0x00


	//----- nvinfo : EIATTR_KPARAM_INFO
	.align		4
.L_1069:
        /*0098*/ 	.byte	0x04, 0x17
        /*009a*/ 	.short	(.L_1071 - .L_1070)
.L_1070:
        /*009c*/ 	.word	0x00000000
        /*00a0*/ 	.short	0x0013
        /*00a2*/ 	.short	0x0088
        /*00a4*/ 	.byte	0x00, 0xf5, 0x21, 0x00


	//----- nvinfo : EIATTR_KPARAM_INFO
	.align		4
.L_1071:
        /*00a8*/ 	.byte	0x04, 0x17
        /*00aa*/ 	.short	(.L_1073 - .L_1072)
.L_1072:
        /*00ac*/ 	.word	0x00000000
        /*00b0*/ 	.short	0x0012
        /*00b2*/ 	.short	0x0080
        /*00b4*/ 	.byte	0x00, 0xf5, 0x21, 0x00


	//----- nvinfo : EIATTR_KPARAM_INFO
	.align		4
.L_1073:
        /*00b8*/ 	.byte	0x04, 0x17
        /*00ba*/ 	.short	(.L_1075 - .L_1074)
.L_1074:
        /*00bc*/ 	.word	0x00000000
        /*00c0*/ 	.short	0x0011
        /*00c2*/ 	.short	0x0078
        /*00c4*/ 	.byte	0x00, 0xf5, 0x21, 0x00


	//----- nvinfo : EIATTR_KPARAM_INFO
	.align		4
.L_1075:
        /*00c8*/ 	.byte	0x04, 0x17
        /*00ca*/ 	.short	(.L_1077 - .L_1076)
.L_1076:
        /*00cc*/ 	.word	0x00000000
        /*00d0*/ 	.short	0x0010
        /*00d2*/ 	.short	0x0070
        /*00d4*/ 	.byte	0x00, 0xf5, 0x21, 0x00


	//----- nvinfo : EIATTR_KPARAM_INFO
	.align		4
.L_1077:
        /*00d8*/ 	.byte	0x04, 0x17
        /*00da*/ 	.short	(.L_1079 - .L_1078)
.L_1078:
        /*00dc*/ 	.word	0x00000000
        /*00e0*/ 	.short	0x000f
        /*00e2*/ 	.short	0x0068
        /*00e4*/ 	.byte	0x00, 0xf5, 0x21, 0x00


	//----- nvinfo : EIATTR_KPARAM_INFO
	.align		4
.L_1079:
        /*00e8*/ 	.byte	0x04, 0x17
        /*00ea*/ 	.short	(.L_1081 - .L_1080)
.L_1080:
        /*00ec*/ 	.word	0x00000000
        /*00f0*/ 	.short	0x000e
        /*00f2*/ 	.short	0x0060
        /*00f4*/ 	.byte	0x00, 0xf5, 0x21, 0x00


	//----- nvinfo : EIATTR_KPARAM_INFO
	.align		4
.L_1081:
        /*00f8*/ 	.byte	0x04, 0x17
        /*00fa*/ 	.short	(.L_1083 - .L_1082)
.L_1082:
        /*00fc*/ 	.word	0x00000000
        /*0100*/ 	.short	0x000d
        /*0102*/ 	.short	0x0058
        /*0104*/ 	.byte	0x00, 0xf5, 0x21, 0x00


	//----- nvinfo : EIATTR_KPARAM_INFO
	.align		4
.L_1083:
        /*0108*/ 	.byte	0x04, 0x17
        /*010a*/ 	.short	(.L_1085 - .L_1084)
.L_1084:
        /*010c*/ 	.word	0x00000000
        /*0110*/ 	.short	0x000c
        /*0112*/ 	.short	0x0050
        /*0114*/ 	.byte	0x00, 0xf5, 0x21, 0x00


	//----- nvinfo : EIATTR_KPARAM_INFO
	.align		4
.L_1085:
        /*0118*/ 	.byte	0x04, 0x17
        /*011a*/ 	.short	(.L_1087 - .L_1086)
.L_1086:
        /*011c*/ 	.word	0x00000000
        /*0120*/ 	.short	0x000b
        /*0122*/ 	.short	0x0048
        /*0124*/ 	.byte	0x00, 0xf5, 0x21, 0x00


	//----- nvinfo : EIATTR_KPARAM_INFO
	.align		4
.L_1087:
        /*0128*/ 	.byte	0x04, 0x17
        /*012a*/ 	.short	(.L_1089 - .L_1088)
.L_1088:
        /*012c*/ 	.word	0x00000000
        /*0130*/ 	.short	0x000a
        /*0132*/ 	.short	0x0040
        /*0134*/ 	.byte	0x00, 0xf5, 0x21, 0x00


	//----- nvinfo : EIATTR_KPARAM_INFO
	.align		4
.L_1089:
        /*0138*/ 	.byte	0x04, 0x17
        /*013a*/ 	.short	(.L_1091 - .L_1090)
.L_1090:
        /*013c*/ 	.word	0x00000000
        /*0140*/ 	.short	0x0009
        /*0142*/ 	.short	0x0038
        /*0144*/ 	.byte	0x00, 0xf5, 0x21, 0x00


	//----- nvinfo : EIATTR_KPARAM_INFO
	.align		4
.L_1091:
        /*0148*/ 	.byte	0x04, 0x17
        /*014a*/ 	.short	(.L_1093 - .L_1092)
.L_1092:
        /*014c*/ 	.word	0x00000000
        /*0150*/ 	.short	0x0008
        /*0152*/ 	.short	0x0030
        /*0154*/ 	.byte	0x00, 0xf5, 0x21, 0x00


	//----- nvinfo : EIATTR_KPARAM_INFO
	.align		4
.L_1093:
        /*0158*/ 	.byte	0x04, 0x17
        /*015a*/ 	.short	(.L_1095 - .L_1094)
.L_1094:
        /*015c*/ 	.word	0x00000000
        /*0160*/ 	.short	0x0007
        /*0162*/ 	.short	0x0028
        /*0164*/ 	.byte	0x00, 0xf5, 0x21, 0x00


	//----- nvinfo : EIATTR_KPARAM_INFO
	.align		4
.L_1095:
        /*0168*/ 	.byte	0x04, 0x17
        /*016a*/ 	.short	(.L_1097 - .L_1096)
.L_1096:
        /*016c*/ 	.word	0x00000000
        /*0170*/ 	.short	0x0006
        /*0172*/ 	.short	0x0020
        /*0174*/ 	.byte	0x00, 0xf5, 0x21, 0x00


	//----- nvinfo : EIATTR_KPARAM_INFO
	.align		4
.L_1097:
        /*0178*/ 	.byte	0x04, 0x17
        /*017a*/ 	.short	(.L_1099 - .L_1098)
.L_1098:
        /*017c*/ 	.word	0x00000000
        /*0180*/ 	.short	0x0005
        /*0182*/ 	.short	0x0018
        /*0184*/ 	.byte	0x00, 0xf5, 0x21, 0x00


	//----- nvinfo : EIATTR_KPARAM_INFO
	.align		4
.L_1099:
        /*0188*/ 	.byte	0x04, 0x17
        /*018a*/ 	.short	(.L_1101 - .L_1100)
.L_1100:
        /*018c*/ 	.word	0x00000000
        /*0190*/ 	.short	0x0004
        /*0192*/ 	.short	0x0010
        /*0194*/ 	.byte	0x00, 0xf0, 0x11, 0x00


	//----- nvinfo : EIATTR_KPARAM_INFO
	.align		4
.L_1101:
        /*0198*/ 	.byte	0x04, 0x17
        /*019a*/ 	.short	(.L_1103 - .L_1102)
.L_1102:
        /*019c*/ 	.word	0x00000000
        /*01a0*/ 	.short	0x0003
        /*01a2*/ 	.short	0x000c
        /*01a4*/ 	.byte	0x00, 0xf0, 0x11, 0x00


	//----- nvinfo : EIATTR_KPARAM_INFO
	.align		4
.L_1103:
        /*01a8*/ 	.byte	0x04, 0x17
        /*01aa*/ 	.short	(.L_1105 - .L_1104)
.L_1104:
        /*01ac*/ 	.word	0x00000000
        /*01b0*/ 	.short	0x0002
        /*01b2*/ 	.short	0x0008
        /*01b4*/ 	.byte	0x00, 0xf0, 0x11, 0x00


	//----- nvinfo : EIATTR_KPARAM_INFO
	.align		4
.L_1105:
        /*01b8*/ 	.byte	0x04, 0x17
        /*01ba*/ 	.short	(.L_1107 - .L_1106)
.L_1106:
        /*01bc*/ 	.word	0x00000000
        /*01c0*/ 	.short	0x0001
        /*01c2*/ 	.short	0x0004
        /*01c4*/ 	.byte	0x00, 0xf0, 0x11, 0x00


	//----- nvinfo : EIATTR_KPARAM_INFO
	.align		4
.L_1107:
        /*01c8*/ 	.byte	0x04, 0x17
        /*01ca*/ 	.short	(.L_1109 - .L_1108)
.L_1108:
        /*01cc*/ 	.word	0x00000000
        /*01d0*/ 	.short	0x0000
        /*01d2*/ 	.short	0x0000
        /*01d4*/ 	.byte	0x00, 0xf0, 0x11, 0x00


	//----- nvinfo : EIATTR_SPARSE_MMA_MASK
	.align		4
.L_1109:
        /*01d8*/ 	.byte	0x03, 0x50
        /*01da*/ 	.short	0x0000


	//----- nvinfo : EIATTR_MAXREG_COUNT
	.align		4
        /*01dc*/ 	.byte	0x03, 0x1b
        /*01de*/ 	.short	0x00ff


	//----- nvinfo : EIATTR_MERCURY_ISA_VERSION
	.align		4
        /*01e0*/ 	.byte	0x03, 0x5f
        /*01e2*/ 	.short	0x0101


	//----- nvinfo : EIATTR_COOP_GROUP_MASK_REGIDS
	.align		4
        /*01e4*/ 	.byte	0x04, 0x29
        /*01e6*/ 	.short	(.L_1111 - .L_1110)


	//   ....[0]....
.L_1110:
        /*01e8*/ 	.word	0xffffffff


	//   ....[1]....
        /*01ec*/ 	.word	0xffffffff


	//   ....[2]....
        /*01f0*/ 	.word	0xffffffff


	//   ....[3]....
        /*01f4*/ 	.word	0xffffffff


	//   ....[4]....
        /*01f8*/ 	.word	0xffffffff


	//   ....[5]....
        /*01fc*/ 	.word	0xffffffff


	//   ....[6]....
        /*0200*/ 	.word	0xffffffff


	//   ....[7]....
        /*0204*/ 	.word	0xffffffff


	//   ....[8]....
        /*0208*/ 	.word	0xffffffff


	//   ....[9]....
        /*020c*/ 	.word	0xffffffff


	//   ....[10]....
        /*0210*/ 	.word	0xffffffff


	//   ....[11]....
        /*0214*/ 	.word	0xffffffff


	//   ....[12]....
        /*0218*/ 	.word	0xffffffff


	//   ....[13]....
        /*021c*/ 	.word	0xffffffff


	//   ....[14]....
        /*0220*/ 	.word	0xffffffff


	//   ....[15]....
        /*0224*/ 	.word	0xffffffff


	//   ....[16]....
        /*0228*/ 	.word	0xffffffff


	//   ....[17]....
        /*022c*/ 	.word	0xffffffff


	//   ....[18]....
        /*0230*/ 	.word	0xffffffff


	//   ....[19]....
        /*0234*/ 	.word	0xffffffff


	//   ....[20]....
        /*0238*/ 	.word	0xffffffff


	//   ....[21]....
        /*023c*/ 	.word	0xffffffff


	//   ....[22]....
        /*0240*/ 	.word	0xffffffff


	//   ....[23]....
        /*0244*/ 	.word	0xffffffff


	//   ....[24]....
        /*0248*/ 	.word	0xffffffff


	//   ....[25]....
        /*024c*/ 	.word	0xffffffff


	//   ....[26]....
        /*0250*/ 	.word	0xffffffff


	//   ....[27]....
        /*0254*/ 	.word	0xffffffff


	//   ....[28]....
        /*0258*/ 	.word	0xffffffff


	//   ....[29]....
        /*025c*/ 	.word	0xffffffff


	//   ....[30]....
        /*0260*/ 	.word	0xffffffff


	//   ....[31]....
        /*0264*/ 	.word	0xffffffff


	//   ....[32]....
        /*0268*/ 	.word	0xffffffff


	//   ....[33]....
        /*026c*/ 	.word	0xffffffff


	//   ....[34]....
        /*0270*/ 	.word	0xffffffff


	//   ....[35]....
        /*0274*/ 	.word	0xffffffff


	//   ....[36]....
        /*0278*/ 	.word	0xffffffff


	//   ....[37]....
        /*027c*/ 	.word	0xffffffff


	//   ....[38]....
        /*0280*/ 	.word	0xffffffff


	//   ....[39]....
        /*0284*/ 	.word	0xffffffff


	//   ....[40]....
        /*0288*/ 	.word	0xffffffff


	//   ....[41]....
        /*028c*/ 	.word	0xffffffff


	//   ....[42]....
        /*0290*/ 	.word	0xffffffff


	//   ....[43]....
        /*0294*/ 	.word	0xffffffff


	//   ....[44]....
        /*0298*/ 	.word	0xffffffff


	//----- nvinfo : EIATTR_COOP_GROUP_INSTR_OFFSETS
	.align		4
.L_1111:
        /*029c*/ 	.byte	0x04, 0x28
        /*029e*/ 	.short	(.L_1113 - .L_1112)


	//   ....[0]....
.L_1112:
        /*02a0*/ 	.word	0x000002e0


	//   ....[1]....
        /*02a4*/ 	.word	0x00000350


	//   ....[2]....
        /*02a8*/ 	.word	0x00000370


	//   ....[3]....
        /*02ac*/ 	.word	0x00000390


	//   ....[4]....
        /*02b0*/ 	.word	0x000003c0


	//   ....[5]....
        /*02b4*/ 	.word	0x000007a0


	//   ....[6]....
        /*02b8*/ 	.word	0x00000800


	//   ....[7]....
        /*02bc*/ 	.word	0x00000830


	//   ....[8]....
        /*02c0*/ 	.word	0x00000850


	//   ....[9]....
        /*02c4*/ 	.word	0x00000880


	//   ....[10]....
        /*02c8*/ 	.word	0x00000ca0


	//   ....[11]....
        /*02cc*/ 	.word	0x00000d10


	//   ....[12]....
        /*02d0*/ 	.word	0x00000d40


	//   ....[13]....
        /*02d4*/ 	.word	0x00000d60


	//   ....[14]....
        /*02d8*/ 	.word	0x00000d90


	//   ....[15]....
        /*02dc*/ 	.word	0x000011b0


	//   ....[16]....
        /*02e0*/ 	.word	0x00001220


	//   ....[17]....
        /*02e4*/ 	.word	0x00001250


	//   ....[18]....
        /*02e8*/ 	.word	0x00001270


	//   ....[19]....
        /*02ec*/ 	.word	0x000012a0


	//   ....[20]....
        /*02f0*/ 	.word	0x00001920


	//   ....[21]....
        /*02f4*/ 	.word	0x00001990


	//   ....[22]....
        /*02f8*/ 	.word	0x000019c0


	//   ....[23]....
        /*02fc*/ 	.word	0x000019e0


	//   ....[24]....
        /*0300*/ 	.word	0x00001a10


	//   ....[25]....
        /*0304*/ 	.word	0x000022e0


	//   ....[26]....
        /*0308*/ 	.word	0x00002330


	//   ....[27]....
        /*030c*/ 	.word	0x00002380


	//   ....[28]....
        /*0310*/ 	.word	0x000023b0


	//   ....[29]....
        /*0314*/ 	.word	0x000023e0


	//   ....[30]....
        /*0318*/ 	.word	0x00002a20


	//   ....[31]....
        /*031c*/ 	.word	0x00002a90


	//   ....[32]....
        /*0320*/ 	.word	0x00002ab0


	//   ....[33]....
        /*0324*/ 	.word	0x00002ad0


	//   ....[34]....
        /*0328*/ 	.word	0x00002b00


	//   ....[35]....
        /*032c*/ 	.word	0x00002f20


	//   ....[36]....
        /*0330*/ 	.word	0x00002f90


	//   ....[37]....
        /*0334*/ 	.word	0x00002fb0


	//   ....[38]....
        /*0338*/ 	.word	0x00002fd0


	//   ....[39]....
        /*033c*/ 	.word	0x00003000


	//   ....[40]....
        /*0340*/ 	.word	0x000037c0


	//   ....[41]....
        /*0344*/ 	.word	0x00003810


	//   ....[42]....
        /*0348*/ 	.word	0x00003870


	//   ....[43]....
        /*034c*/ 	.word	0x000038a0


	//   ....[44]....
        /*0350*/ 	.word	0x000038d0


	//----- nvinfo : EIATTR_VRC_CTA_INIT_COUNT
	.align		4
.L_1113:
        /*0354*/ 	.byte	0x02, 0x4a
	.zero		1
	.zero		1


	//----- nvinfo : EIATTR_EXIT_INSTR_OFFSETS
	.align		4
        /*0358*/ 	.byte	0x04, 0x1c
        /*035a*/ 	.short	(.L_1115 - .L_1114)


	//   ....[0]....
.L_1114:
        /*035c*/ 	.word	0x00002490


	//   ....[1]....
        /*0360*/ 	.word	0x00003970


	//----- nvinfo : EIATTR_CRS_STACK_SIZE
	.align		4
.L_1115:
        /*0364*/ 	.byte	0x04, 0x1e
        /*0366*/ 	.short	(.L_1117 - .L_1116)
.L_1116:
        /*0368*/ 	.word	0x00000000


	//----- nvinfo : EIATTR_CBANK_PARAM_SIZE
	.align		4
.L_1117:
        /*036c*/ 	.byte	0x03, 0x19
        /*036e*/ 	.short	0x00d8


	//----- nvinfo : EIATTR_PARAM_CBANK
	.align		4
        /*0370*/ 	.byte	0x04, 0x0a
        /*0372*/ 	.short	(.L_1119 - .L_1118)
	.align		4
.L_1118:
        /*0374*/ 	.word	index@(.nv.constant0._Z39fused_tensor_prods_example_wtsback_kerniiiiiPKfS0_S0_S0_S0_S0_S0_S0_S0_S0_S0_S0_S0_S0_S0_PfS1_S1_S1_S1_S1_S1_S1_S1_)
        /*0378*/ 	.short	0x0380
        /*037a*/ 	.short	0x00d8


	//----- nvinfo : EIATTR_SW_WAR
	.align		4
.L_1119:
        /*037c*/ 	.byte	0x04, 0x36
        /*037e*/ 	.short	(.L_1121 - .L_1120)
.L_1120:
        /*0380*/ 	.word	0x00000008
.L_1121:


//--------------------- .nv.info._Z40fused_tensor_prods_example_backleft_kerniiiiiPKfS0_S0_S0_S0_S0_S0_S0_S0_S0_S0_S0_S0_S0_S0_PfS1_S1_S1_S1_S1_S1_S1_S1_ --------------------------
	.section	.nv.info._Z40fused_tensor_prods_example_backleft_kerniiiiiPKfS0_S0_S0_S0_S0_S0_S0_S0_S0_S0_S0_S0_S0_S0_PfS1_S1_S1_S1_S1_S1_S1_S1_,"",@"SHT_CUDA_INFO"
	.sectionflags	@""
	.align	4


	//----- nvinfo : EIATTR_CUDA_API_VERSION
	.align		4
        /*0000*/ 	.byte	0x04, 0x37
        /*0002*/ 	.short	(.L_1123 - .L_1122)
.L_1122:
        /*0004*/ 	.word	0x00000082


	//----- nvinfo : EIATTR_KPARAM_INFO
	.align		4
.L_1123:
        /*0008*/ 	.byte	0x04, 0x17
        /*000a*/ 	.short	(.L_1125 - .L_1124)
.L_1124:
        /*000c*/ 	.word	0x00000000
        /*0010*/ 	.short	0x001c
        /*0012*/ 	.short	0x00d0
        /*0014*/ 	.byte	0x00, 0xf5, 0x21, 0x00


	//----- nvinfo : EIATTR_KPARAM_INFO
	.align		4
.L_1125:
        /*0018*/ 	.byte	0x04, 0x17
        /*001a*/ 	.short	(.L_1127 - .L_1126)
.L_1126:
        /*001c*/ 	.word	0x00000000
        /*0020*/ 	.short	0x001b
        /*0022*/ 	.short	0x00c8
        /*0024*/ 	.byte	0x00, 0xf5, 0x21, 0x00


	//----- nvinfo : EIATTR_KPARAM_INFO
	.align		4
.L_1127:
        /*0028*/ 	.byte	0x04, 0x17
        /*002a*/ 	.short	(.L_1129 - .L_1128)
.L_1128:
        /*002c*/ 	.word	0x00000000
        /*0030*/ 	.short	0x001a
        /*0032*/ 	.short	0x00c0
        /*0034*/ 	.byte	0x00, 0xf5, 0x21, 0x00


	//----- nvinfo : EIATTR_KPARAM_INFO
	.align		4
.L_1129:
        /*0038*/ 	.byte	0x04, 0x17
        /*003a*/ 	.short	(.L_1131 - .L_1130)
.L_1130:
        /*003c*/ 	.word	0x00000000
        /*0040*/ 	.short	0x0019
        /*0042*/ 	.short	0x00b8
        /*0044*/ 	.byte	0x00, 0xf5, 0x21, 0x00


	//----- nvinfo : EIATTR_KPARAM_INFO
	.align		4
.L_1131:
        /*0048*/ 	.byte	0x04, 0x17
        /*004a*/ 	.short	(.L_1133 - .L_1132)
.L_1132:
        /*004c*/ 	.word	0x00000000
        /*0050*/ 	.short	0x0018
        /*0052*/ 	.short	0x00b0
        /*0054*/ 	.byte	0x00, 0xf5, 0x21, 0x00


	//----- nvinfo : EIATTR_KPARAM_INFO
	.align		4
.L_1133:
        /*0058*/ 	.byte	0x04, 0x17
        /*005a*/ 	.short	(.L_1135 - .L_1134)
.L_1134:
        /*005c*/ 	.word	0x00000000
        /*0060*/ 	.short	0x0017
        /*0062*/ 	.short	0x00a8
        /*0064*/ 	.byte	0x00, 0xf5, 0x21, 0x00


	//----- nvinfo : EIATTR_KPARAM_INFO
	.align		4
.L_1135:
        /*0068*/ 	.byte	0x04, 0x17
        /*006a*/ 	.short	(.L_1137 - .L_1136)
.L_1136:
        /*006c*/ 	.word	0x00000000
        /*0070*/ 	.short	0x0016
        /*0072*/ 	.short	0x00a0
        /*0074*/ 	.byte	0x00, 0xf5, 0x21, 0x00


	//----- nvinfo : EIATTR_KPARAM_INFO
	.align		4
.L_1137:
        /*0078*/ 	.byte	0x04, 0x17
        /*007a*/ 	.short	(.L_1139 - .L_1138)
.L_1138:
        /*007c*/ 	.word	0x00000000
        /*0080*/ 	.short	0x0015
        /*0082*/ 	.short	0x0098
        /*0084*/ 	.byte	0x00, 0xf5, 0x21, 0x00


	//----- nvinfo : EIATTR_KPARAM_INFO
	.align		4
.L_1139:
        /*0088*/ 	.byte	0x04, 0x17
        /*008a*/ 	.short	(.L_1141 - .L_1140)
.L_1140:
        /*008c*/ 	.word	0x00000000
        /*0090*/ 	.short	0x0014
        /*0092*/ 	.short	0x0090
        /*0094*/ 	.byte	0x00, 0xf5, 0x21, 0x00


	//----- nvinfo : EIATTR_KPARAM_INFO
	.align		4
.L_1141:
        /*0098*/ 	.byte	0x04, 0x17
        /*009a*/ 	.short	(.L_1143 - .L_1142)
.L_1142:
        /*009c*/ 	.word	0x00000000
        /*00a0*/ 	.short	0x0013
        /*00a2*/ 	.short	0x0088
        /*00a4*/ 	.byte	0x00, 0xf5, 0x21, 0x00


	//----- nvinfo : EIATTR_KPARAM_INFO
	.align		4
.L_1143:
        /*00a8*/ 	.byte	0x04, 0x17
        /*00aa*/ 	.short	(.L_1145 - .L_1144)
.L_1144:
        /*00ac*/ 	.word	0x00000000
        /*00b0*/ 	.short	0x0012
        /*00b2*/ 	.short	0x0080
        /*00b4*/ 	.byte	0x00, 0xf5, 0x21, 0x00


	//----- nvinfo : EIATTR_KPARAM_INFO
	.align		4
.L_1145:
        /*00b8*/ 	.byte	0x04, 0x17
        /*00ba*/ 	.short	(.L_1147 - .L_1146)
.L_1146:
        /*00bc*/ 	.word	0x00000000
        /*00c0*/ 	.short	0x0011
        /*00c2*/ 	.short	0x0078
        /*00c4*/ 	.byte	0x00, 0xf5, 0x21, 0x00


	//----- nvinfo : EIATTR_KPARAM_INFO
	.align		4
.L_1147:
        /*00c8*/ 	.byte	0x04, 0x17
        /*00ca*/ 	.short	(.L_1149 - .L_1148)
.L_1148:
        /*00cc*/ 	.word	0x00000000
        /*00d0*/ 	.short	0x0010
        /*00d2*/ 	.short	0x0070
        /*00d4*/ 	.byte	0x00, 0xf5, 0x21, 0x00


	//----- nvinfo : EIATTR_KPARAM_INFO
	.align		4
.L_1149:
        /*00d8*/ 	.byte	0x04, 0x17
        /*00da*/ 	.short	(.L_1151 - .L_1150)
.L_1150:
        /*00dc*/ 	.word	0x00000000
        /*00e0*/ 	.short	0x000f
        /*00e2*/ 	.short	0x0068
        /*00e4*/ 	.byte	0x00, 0xf5, 0x21, 0x00


	//----- nvinfo : EIATTR_KPARAM_INFO
	.align		4
.L_1151:
        /*00e8*/ 	.byte	0x04, 0x17
        /*00ea*/ 	.short	(.L_1153 - .L_1152)
.L_1152:
        /*00ec*/ 	.word	0x00000000
        /*00f0*/ 	.short	0x000e
        /*00f2*/ 	.short	0x0060
        /*00f4*/ 	.byte	0x00, 0xf5, 0x21, 0x00


	//----- nvinfo : EIATTR_KPARAM_INFO
	.align		4
.L_1153:
        /*00f8*/ 	.byte	0x04, 0x17
        /*00fa*/ 	.short	(.L_1155 - .L_1154)
.L_1154:
        /*00fc*/ 	.word	0x00000000
        /*0100*/ 	.short	0x000d
        /*0102*/ 	.short	0x0058
        /*0104*/ 	.byte	0x00, 0xf5, 0x21, 0x00


	//----- nvinfo : EIATTR_KPARAM_INFO
	.align		4
.L_1155:
        /*0108*/ 	.byte	0x04, 0x17
        /*010a*/ 	.short	(.L_1157 - .L_1156)
.L_1156:
        /*010c*/ 	.word	0x00000000
        /*0110*/ 	.short	0x000c
        /*0112*/ 	.short	0x0050
        /*0114*/ 	.byte	0x00, 0xf5, 0x21, 0x00


	//----- nvinfo : EIATTR_KPARAM_INFO
	.align		4
.L_1157:
        /*0118*/ 	.byte	0x04, 0x17
        /*011a*/ 	.short	(.L_1159 - .L_1158)
.L_1158:
        /*011c*/ 	.word	0x00000000
        /*0120*/ 	.short	0x000b
        /*0122*/ 	.short	0x0048
        /*0124*/ 	.byte	0x00, 0xf5, 0x21, 0x00


	//----- nvinfo : EIATTR_KPARAM_INFO
	.align		4
.L_1159:
        /*0128*/ 	.byte	0x04, 0x17
        /*012a*/ 	.short	(.L_1161 - .L_1160)
.L_1160:
        /*012c*/ 	.word	0x00000000
        /*0130*/ 	.short	0x000a
        /*0132*/ 	.short	0x0040
        /*0134*/ 	.byte	0x00, 0xf5, 0x21, 0x00


	//----- nvinfo : EIATTR_KPARAM_INFO
	.align		4
.L_1161:
        /*0138*/ 	.byte	0x04, 0x17
        /*013a*/ 	.short	(.L_1163 - .L_1162)
.L_1162:
        /*013c*/ 	.word	0x00000000
        /*0140*/ 	.short	0x0009
        /*0142*/ 	.short	0x0038
        /*0144*/ 	.byte	0x00, 0xf5, 0x21, 0x00


	//----- nvinfo : EIATTR_KPARAM_INFO
	.align		4
.L_1163:
        /*0148*/ 	.byte	0x04, 0x17
        /*014a*/ 	.short	(.L_1165 - .L_1164)
.L_1164:
        /*014c*/ 	.word	0x00000000
        /*0150*/ 	.short	0x0008
        /*0152*/ 	.short	0x0030
        /*0154*/ 	.byte	0x00, 0xf5, 0x21, 0x00


	//----- nvinfo : EIATTR_KPARAM_INFO
	.align		4
.L_1165:
        /*0158*/ 	.byte	0x04, 0x17
        /*015a*/ 	.short	(.L_1167 - .L_1166)
.L_1166:
        /*015c*/ 	.word	0x00000000
        /*0160*/ 	.short	0x0007
        /*0162*/ 	.short	0x0028
        /*0164*/ 	.byte	0x00, 0xf5, 0x21, 0x00


	//----- nvinfo : EIATTR_KPARAM_INFO
	.align		4
.L_1167:
        /*0168*/ 	.byte	0x04, 0x17
        /*016a*/ 	.short	(.L_1169 - .L_1168)
.L_1168:
        /*016c*/ 	.word	0x00000000
        /*0170*/ 	.short	0x0006
        /*0172*/ 	.short	0x0020
        /*0174*/ 	.byte	0x00, 0xf5, 0x21, 0x00


	//----- nvinfo : EIATTR_KPARAM_INFO
	.align		4
.L_1169:
        /*0178*/ 	.byte	0x04, 0x17
        /*017a*/ 	.short	(.L_1171 - .L_1170)
.L_1170:
        /*017c*/ 	.word	0x00000000
        /*0180*/ 	.short	0x0005
        /*0182*/ 	.short	0x0018
        /*0184*/ 	.byte	0x00, 0xf5, 0x21, 0x00


	//----- nvinfo : EIATTR_KPARAM_INFO
	.align		4
.L_1171:
        /*0188*/ 	.byte	0x04, 0x17
        /*018a*/ 	.short	(.L_1173 - .L_1172)
.L_1172:
        /*018c*/ 	.word	0x00000000
        /*0190*/ 	.short	0x0004
        /*0192*/ 	.short	0x0010
        /*0194*/ 	.byte	0x00, 0xf0, 0x11, 0x00


	//----- nvinfo : EIATTR_KPARAM_INFO
	.align		4
.L_1173:
        /*0198*/ 	.byte	0x04, 0x17
        /*019a*/ 	.short	(.L_1175 - .L_1174)
.L_1174:
        /*019c*/ 	.word	0x00000000
        /*01a0*/ 	.short	0x0003
        /*01a2*/ 	.short	0x000c
        /*01a4*/ 	.byte	0x00, 0xf0, 0x11, 0x00


	//----- nvinfo : EIATTR_KPARAM_INFO
	.align		4
.L_1175:
        /*01a8*/ 	.byte	0x04, 0x17
        /*01aa*/ 	.short	(.L_1177 - .L_1176)
.L_1176:
        /*01ac*/ 	.word	0x00000000
        /*01b0*/ 	.short	0x0002
        /*01b2*/ 	.short	0x0008
        /*01b4*/ 	.byte	0x00, 0xf0, 0x11, 0x00


	//----- nvinfo : EIATTR_KPARAM_INFO
	.align		4
.L_1177:
        /*01b8*/ 	.byte	0x04, 0x17
        /*01ba*/ 	.short	(.L_1179 - .L_1178)
.L_1178:
        /*01bc*/ 	.word	0x00000000
        /*01c0*/ 	.short	0x0001
        /*01c2*/ 	.short	0x0004
        /*01c4*/ 	.byte	0x00, 0xf0, 0x11, 0x00


	//----- nvinfo : EIATTR_KPARAM_INFO
	.align		4
.L_1179:
        /*01c8*/ 	.byte	0x04, 0x17
        /*01ca*/ 	.short	(.L_1181 - .L_1180)
.L_1180:
        /*01cc*/ 	.word	0x00000000
        /*01d0*/ 	.short	0x0000
        /*01d2*/ 	.short	0x0000
        /*01d4*/ 	.byte	0x00, 0xf0, 0x11, 0x00


	//----- nvinfo : EIATTR_SPARSE_MMA_MASK
	.align		4
.L_1181:
        /*01d8*/ 	.byte	0x03, 0x50
        /*01da*/ 	.short	0x0000


	//----- nvinfo : EIATTR_MAXREG_COUNT
	.align		4
        /*01dc*/ 	.byte	0x03, 0x1b
        /*01de*/ 	.short	0x00ff


	//----- nvinfo : EIATTR_MERCURY_ISA_VERSION
	.align		4
        /*01e0*/ 	.byte	0x03, 0x5f
        /*01e2*/ 	.short	0x0101


	//----- nvinfo : EIATTR_COOP_GROUP_MASK_REGIDS
	.align		4
        /*01e4*/ 	.byte	0x04, 0x29
        /*01e6*/ 	.short	(.L_1183 - .L_1182)


	//   ....[0]....
.L_1182:
        /*01e8*/ 	.word	0xffffffff


	//   ....[1]....
        /*01ec*/ 	.word	0xffffffff


	//   ....[2]....
        /*01f0*/ 	.word	0xffffffff


	//   ....[3]....
        /*01f4*/ 	.word	0xffffffff


	//   ....[4]....
        /*01f8*/ 	.word	0xffffffff


	//   ....[5]....
        /*01fc*/ 	.word	0xffffffff


	//   ....[6]....
        /*0200*/ 	.word	0xffffffff


	//   ....[7]....
        /*0204*/ 	.word	0xffffffff


	//   ....[8]....
        /*0208*/ 	.word	0xffffffff


	//   ....[9]....
        /*020c*/ 	.word	0xffffffff


	//   ....[10]....
        /*0210*/ 	.word	0xffffffff


	//   ....[11]....
        /*0214*/ 	.word	0xffffffff


	//   ....[12]....
        /*0218*/ 	.word	0xffffffff


	//   ....[13]....
        /*021c*/ 	.word	0xffffffff


	//   ....[14]....
        /*0220*/ 	.word	0xffffffff


	//   ....[15]....
        /*0224*/ 	.word	0xffffffff


	//   ....[16]....
        /*0228*/ 	.word	0xffffffff


	//   ....[17]....
        /*022c*/ 	.word	0xffffffff


	//   ....[18]....
        /*0230*/ 	.word	0xffffffff


	//   ....[19]....
        /*0234*/ 	.word	0xffffffff


	//   ....[20]....
        /*0238*/ 	.word	0xffffffff


	//   ....[21]....
        /*023c*/ 	.word	0xffffffff


	//   ....[22]....
        /*0240*/ 	.word	0xffffffff


	//   ....[23]....
        /*0244*/ 	.word	0xffffffff


	//   ....[24]....
        /*0248*/ 	.word	0xffffffff


	//   ....[25]....
        /*024c*/ 	.word	0xffffffff


	//   ....[26]....
        /*0250*/ 	.word	0xffffffff


	//   ....[27]....
        /*0254*/ 	.word	0xffffffff


	//   ....[28]....
        /*0258*/ 	.word	0xffffffff


	//   ....[29]....
        /*025c*/ 	.word	0xffffffff


	//   ....[30]....
        /*0260*/ 	.word	0xffffffff


	//   ....[31]....
        /*0264*/ 	.word	0xffffffff


	//   ....[32]....
        /*0268*/ 	.word	0xffffffff


	//   ....[33]....
        /*026c*/ 	.word	0xffffffff


	//   ....[34]....
        /*0270*/ 	.word	0xffffffff


	//   ....[35]....
        /*0274*/ 	.word	0xffffffff


	//   ....[36]....
        /*0278*/ 	.word	0xffffffff


	//   ....[37]....
        /*027c*/ 	.word	0xffffffff


	//   ....[38]....
        /*0280*/ 	.word	0xffffffff


	//   ....[39]....
        /*0284*/ 	.word	0xffffffff


	//   ....[40]....
        /*0288*/ 	.word	0xffffffff


	//   ....[41]....
        /*028c*/ 	.word	0xffffffff


	//   ....[42]....
        /*0290*/ 	.word	0xffffffff


	//   ....[43]....
        /*0294*/ 	.word	0xffffffff


	//   ....[44]....
        /*0298*/ 	.word	0xffffffff


	//   ....[45]....
        /*029c*/ 	.word	0xffffffff


	//   ....[46]....
        /*02a0*/ 	.word	0xffffffff


	//   ....[47]....
        /*02a4*/ 	.word	0xffffffff


	//   ....[48]....
        /*02a8*/ 	.word	0xffffffff


	//   ....[49]....
        /*02ac*/ 	.word	0xffffffff


	//   ....[50]....
        /*02b0*/ 	.word	0xffffffff


	//   ....[51]....
        /*02b4*/ 	.word	0xffffffff


	//   ....[52]....
        /*02b8*/ 	.word	0xffffffff


	//   ....[53]....
        /*02bc*/ 	.word	0xffffffff


	//   ....[54]....
        /*02c0*/ 	.word	0xffffffff


	//   ....[55]....
        /*02c4*/ 	.word	0xffffffff


	//   ....[56]....
        /*02c8*/ 	.word	0xffffffff


	//   ....[57]....
        /*02cc*/ 	.word	0xffffffff


	//   ....[58]....
        /*02d0*/ 	.word	0xffffffff


	//   ....[59]....
        /*02d4*/ 	.word	0xffffffff


	//   ....[60]....
        /*02d8*/ 	.word	0xffffffff


	//   ....[61]....
        /*02dc*/ 	.word	0xffffffff


	//   ....[62]....
        /*02e0*/ 	.word	0xffffffff


	//   ....[63]....
        /*02e4*/ 	.word	0xffffffff


	//   ....[64]....
        /*02e8*/ 	.word	0xffffffff


	//   ....[65]....
        /*02ec*/ 	.word	0xffffffff


	//   ....[66]....
        /*02f0*/ 	.word	0xffffffff


	//   ....[67]....
        /*02f4*/ 	.word	0xffffffff


	//   ....[68]....
        /*02f8*/ 	.word	0xffffffff


	//   ....[69]....
        /*02fc*/ 	.word	0xffffffff


	//   ....[70]....
        /*0300*/ 	.word	0xffffffff


	//   ....[71]....
        /*0304*/ 	.word	0xffffffff


	//   ....[72]....
        /*0308*/ 	.word	0xffffffff


	//   ....[73]....
        /*030c*/ 	.word	0xffffffff


	//   ....[74]....
        /*0310*/ 	.word	0xffffffff


	//   ....[75]....
        /*0314*/ 	.word	0xffffffff


	//   ....[76]....
        /*0318*/ 	.word	0xffffffff


	//   ....[77]....
        /*031c*/ 	.word	0xffffffff


	//   ....[78]....
        /*0320*/ 	.word	0xffffffff


	//   ....[79]....
        /*0324*/ 	.word	0xffffffff


	//   ....[80]....
        /*0328*/ 	.word	0xffffffff


	//   ....[81]....
        /*032c*/ 	.word	0xffffffff


	//   ....[82]....
        /*0330*/ 	.word	0xffffffff


	//   ....[83]....
        /*0334*/ 	.word	0xffffffff


	//   ....[84]....
        /*0338*/ 	.word	0xffffffff


	//   ....[85]....
        /*033c*/ 	.word	0xffffffff


	//   ....[86]....
        /*0340*/ 	.word	0xffffffff


	//   ....[87]....
        /*0344*/ 	.word	0xffffffff


	//   ....[88]....
        /*0348*/ 	.word	0xffffffff


	//   ....[89]....
        /*034c*/ 	.word	0xffffffff


	//   ....[90]....
        /*0350*/ 	.word	0xffffffff


	//   ....[91]....
        /*0354*/ 	.word	0xffffffff


	//   ....[92]....
        /*0358*/ 	.word	0xffffffff


	//   ....[93]....
        /*035c*/ 	.word	0xffffffff


	//   ....[94]....
        /*0360*/ 	.word	0xffffffff


	//   ....[95]....
        /*0364*/ 	.word	0xffffffff


	//   ....[96]....
        /*0368*/ 	.word	0xffffffff


	//   ....[97]....
        /*036c*/ 	.word	0xffffffff


	//   ....[98]....
        /*0370*/ 	.word	0xffffffff


	//   ....[99]....
        /*0374*/ 	.word	0xffffffff


	//   ....[100]....
        /*0378*/ 	.word	0xffffffff


	//   ....[101]....
        /*037c*/ 	.word	0xffffffff


	//   ....[102]....
        /*0380*/ 	.word	0xffffffff


	//   ....[103]....
        /*0384*/ 	.word	0xffffffff


	//   ....[104]....
        /*0388*/ 	.word	0xffffffff


	//   ....[105]....
        /*038c*/ 	.word	0xffffffff


	//   ....[106]....
        /*0390*/ 	.word	0xffffffff


	//   ....[107]....
        /*0394*/ 	.word	0xffffffff


	//   ....[108]....
        /*0398*/ 	.word	0xffffffff


	//   ....[109]....
        /*039c*/ 	.word	0xffffffff


	//   ....[110]....
        /*03a0*/ 	.word	0xffffffff


	//   ....[111]....
        /*03a4*/ 	.word	0xffffffff


	//   ....[112]....
        /*03a8*/ 	.word	0xffffffff


	//   ....[113]....
        /*03ac*/ 	.word	0xffffffff


	//   ....[114]....
        /*03b0*/ 	.word	0xffffffff


	//   ....[115]....
        /*03b4*/ 	.word	0xffffffff


	//   ....[116]....
        /*03b8*/ 	.word	0xffffffff


	//   ....[117]....
        /*03bc*/ 	.word	0xffffffff


	//   ....[118]....
        /*03c0*/ 	.word	0xffffffff


	//   ....[119]....
        /*03c4*/ 	.word	0xffffffff


	//   ....[120]....
        /*03c8*/ 	.word	0xffffffff


	//   ....[121]....
        /*03cc*/ 	.word	0xffffffff


	//   ....[122]....
        /*03d0*/ 	.word	0xffffffff


	//   ....[123]....
        /*03d4*/ 	.word	0xffffffff


	//   ....[124]....
        /*03d8*/ 	.word	0xffffffff


	//   ....[125]....
        /*03dc*/ 	.word	0xffffffff


	//   ....[126]....
        /*03e0*/ 	.word	0xffffffff


	//   ....[127]....
        /*03e4*/ 	.word	0xffffffff


	//   ....[128]....
        /*03e8*/ 	.word	0xffffffff


	//   ....[129]....
        /*03ec*/ 	.word	0xffffffff


	//   ....[130]....
        /*03f0*/ 	.word	0xffffffff


	//   ....[131]....
        /*03f4*/ 	.word	0xffffffff


	//   ....[132]....
        /*03f8*/ 	.word	0xffffffff


	//   ....[133]....
        /*03fc*/ 	.word	0xffffffff


	//   ....[134]....
        /*0400*/ 	.word	0xffffffff


	//   ....[135]....
        /*0404*/ 	.word	0xffffffff


	//   ....[136]....
        /*0408*/ 	.word	0xffffffff


	//   ....[137]....
        /*040c*/ 	.word	0xffffffff


	//   ....[138]....
        /*0410*/ 	.word	0xffffffff


	//   ....[139]....
        /*0414*/ 	.word	0xffffffff


	//   ....[140]....
        /*0418*/ 	.word	0xffffffff


	//   ....[141]....
        /*041c*/ 	.word	0xffffffff


	//   ....[142]....
        /*0420*/ 	.word	0xffffffff


	//   ....[143]....
        /*0424*/ 	.word	0xffffffff


	//   ....[144]....
        /*0428*/ 	.word	0xffffffff


	//   ....[145]....
        /*042c*/ 	.word	0xffffffff


	//   ....[146]....
        /*0430*/ 	.word	0xffffffff


	//   ....[147]....
        /*0434*/ 	.word	0xffffffff


	//   ....[148]....
        /*0438*/ 	.word	0xffffffff


	//   ....[149]....
        /*043c*/ 	.word	0xffffffff


	//   ....[150]....
        /*0440*/ 	.word	0xffffffff


	//   ....[151]....
        /*0444*/ 	.word	0xffffffff


	//   ....[152]....
        /*0448*/ 	.word	0xffffffff


	//   ....[153]....
        /*044c*/ 	.word	0xffffffff


	//   ....[154]....
        /*0450*/ 	.word	0xffffffff


	//   ....[155]....
        /*0454*/ 	.word	0xffffffff


	//   ....[156]....
        /*0458*/ 	.word	0xffffffff


	//   ....[157]....
        /*045c*/ 	.word	0xffffffff


	//   ....[158]....
        /*0460*/ 	.word	0xffffffff


	//   ....[159]....
        /*0464*/ 	.word	0xffffffff


	//   ....[160]....
        /*0468*/ 	.word	0xffffffff


	//   ....[161]....
        /*046c*/ 	.word	0xffffffff


	//   ....[162]....
        /*0470*/ 	.word	0xffffffff


	//   ....[163]....
        /*0474*/ 	.word	0xffffffff


	//   ....[164]....
        /*0478*/ 	.word	0xffffffff


	//   ....[165]....
        /*047c*/ 	.word	0xffffffff


	//   ....[166]....
        /*0480*/ 	.word	0xffffffff


	//   ....[167]....
        /*0484*/ 	.word	0xffffffff


	//   ....[168]....
        /*0488*/ 	.word	0xffffffff


	//   ....[169]....
        /*048c*/ 	.word	0xffffffff


	//   ....[170]....
        /*0490*/ 	.word	0xffffffff


	//   ....[171]....
        /*0494*/ 	.word	0xffffffff


	//   ....[172]....
        /*0498*/ 	.word	0xffffffff


	//   ....[173]....
        /*049c*/ 	.word	0xffffffff


	//   ....[174]....
        /*04a0*/ 	.word	0xffffffff


	//   ....[175]....
        /*04a4*/ 	.word	0xffffffff


	//   ....[176]....
        /*04a8*/ 	.word	0xffffffff


	//   ....[177]....
        /*04ac*/ 	.word	0xffffffff


	//   ....[178]....
        /*04b0*/ 	.word	0xffffffff


	//   ....[179]....
        /*04b4*/ 	.word	0xffffffff


	//   ....[180]....
        /*04b8*/ 	.word	0xffffffff


	//   ....[181]....
        /*04bc*/ 	.word	0xffffffff


	//   ....[182]....
        /*04c0*/ 	.word	0xffffffff


	//   ....[183]....
        /*04c4*/ 	.word	0xffffffff


	//   ....[184]....
        /*04c8*/ 	.word	0xffffffff


	//   ....[185]....
        /*04cc*/ 	.word	0xffffffff


	//   ....[186]....
        /*04d0*/ 	.word	0xffffffff


	//   ....[187]....
        /*04d4*/ 	.word	0xffffffff


	//   ....[188]....
        /*04d8*/ 	.word	0xffffffff


	//   ....[189]....
        /*04dc*/ 	.word	0xffffffff


	//   ....[190]....
        /*04e0*/ 	.word	0xffffffff


	//   ....[191]....
        /*04e4*/ 	.word	0xffffffff


	//   ....[192]....
        /*04e8*/ 	.word	0xffffffff


	//   ....[193]....
        /*04ec*/ 	.word	0xffffffff


	//   ....[194]....
        /*04f0*/ 	.word	0xffffffff


	//   ....[195]....
        /*04f4*/ 	.word	0xffffffff


	//   ....[196]....
        /*04f8*/ 	.word	0xffffffff


	//   ....[197]....
        /*04fc*/ 	.word	0xffffffff


	//   ....[198]....
        /*0500*/ 	.word	0xffffffff


	//   ....[199]....
        /*0504*/ 	.word	0xffffffff


	//   ....[200]....
        /*0508*/ 	.word	0xffffffff


	//   ....[201]....
        /*050c*/ 	.word	0xffffffff


	//   ....[202]....
        /*0510*/ 	.word	0xffffffff


	//   ....[203]....
        /*0514*/ 	.word	0xffffffff


	//   ....[204]....
        /*0518*/ 	.word	0xffffffff


	//   ....[205]....
        /*051c*/ 	.word	0xffffffff


	//   ....[206]....
        /*0520*/ 	.word	0xffffffff


	//   ....[207]....
        /*0524*/ 	.word	0xffffffff


	//   ....[208]....
        /*0528*/ 	.word	0xffffffff


	//   ....[209]....
        /*052c*/ 	.word	0xffffffff


	//   ....[210]....
        /*0530*/ 	.word	0xffffffff


	//   ....[211]....
        /*0534*/ 	.word	0xffffffff


	//   ....[212]....
        /*0538*/ 	.word	0xffffffff


	//   ....[213]....
        /*053c*/ 	.word	0xffffffff


	//   ....[214]....
        /*0540*/ 	.word	0xffffffff


	//   ....[215]....
        /*0544*/ 	.word	0xffffffff


	//   ....[216]....
        /*0548*/ 	.word	0xffffffff


	//   ....[217]....
        /*054c*/ 	.word	0xffffffff


	//   ....[218]....
        /*0550*/ 	.word	0xffffffff


	//   ....[219]....
        /*0554*/ 	.word	0xffffffff


	//   ....[220]....
        /*0558*/ 	.word	0xffffffff


	//   ....[221]....
        /*055c*/ 	.word	0xffffffff


	//   ....[222]....
        /*0560*/ 	.word	0xffffffff


	//   ....[223]....
        /*0564*/ 	.word	0xffffffff


	//   ....[224]....
        /*0568*/ 	.word	0xffffffff


	//   ....[225]....
        /*056c*/ 	.word	0xffffffff


	//   ....[226]....
        /*0570*/ 	.word	0xffffffff


	//   ....[227]....
        /*0574*/ 	.word	0xffffffff


	//   ....[228]....
        /*0578*/ 	.word	0xffffffff


	//   ....[229]....
        /*057c*/ 	.word	0xffffffff


	//   ....[230]....
        /*0580*/ 	.word	0xffffffff


	//   ....[231]....
        /*0584*/ 	.word	0xffffffff


	//   ....[232]....
        /*0588*/ 	.word	0xffffffff


	//   ....[233]....
        /*058c*/ 	.word	0xffffffff


	//   ....[234]....
        /*0590*/ 	.word	0xffffffff


	//----- nvinfo : EIATTR_COOP_GROUP_INSTR_OFFSETS
	.align		4
.L_1183:
        /*0594*/ 	.byte	0x04, 0x28
        /*0596*/ 	.short	(.L_1185 - .L_1184)


	//   ....[0]....
.L_1184:
        /*0598*/ 	.word	0x00000bf0


	//   ....[1]....
        /*059c*/ 	.word	0x00000c80


	//   ....[2]....
        /*05a0*/ 	.word	0x00000cb0


	//   ....[3]....
        /*05a4*/ 	.word	0x00000d10


	//   ....[4]....
        /*05a8*/ 	.word	0x00000d30


	//   ....[5]....
        /*05ac*/ 	.word	0x00001530


	//   ....[6]....
        /*05b0*/ 	.word	0x000015a0


	//   ....[7]....
        /*05b4*/ 	.word	0x000015d0


	//   ....[8]....
        /*05b8*/ 	.word	0x00001600


	//   ....[9]....
        /*05bc*/ 	.word	0x00001640


	//   ....[10]....
        /*05c0*/ 	.word	0x00001f60


	//   ....[11]....
        /*05c4*/ 	.word	0x00001f90


	//   ....[12]....
        /*05c8*/ 	.word	0x00001fa0


	//   ....[13]....
        /*05cc*/ 	.word	0x00001fd0


	//   ....[14]....
        /*05d0*/ 	.word	0x00001ff0


	//   ....[15]....
        /*05d4*/ 	.word	0x00002000


	//   ....[16]....
        /*05d8*/ 	.word	0x00002030


	//   ....[17]....
        /*05dc*/ 	.word	0x00002050


	//   ....[18]....
        /*05e0*/ 	.word	0x00002060


	//   ....[19]....
        /*05e4*/ 	.word	0x00002090


	//   ....[20]....
        /*05e8*/ 	.word	0x000020b0


	//   ....[21]....
        /*05ec*/ 	.word	0x000020c0


	//   ....[22]....
        /*05f0*/ 	.word	0x000020f0


	//   ....[23]....
        /*05f4*/ 	.word	0x00002110


	//   ....[24]....
        /*05f8*/ 	.word	0x00002120


	//   ....[25]....
        /*05fc*/ 	.word	0x000030c0


	//   ....[26]....
        /*0600*/ 	.word	0x000030f0


	//   ....[27]....
        /*0604*/ 	.word	0x00003100


	//   ....[28]....
        /*0608*/ 	.word	0x00003130


	//   ....[29]....
        /*060c*/ 	.word	0x00003150


	//   ....[30]....
        /*0610*/ 	.word	0x00003160


	//   ....[31]....
        /*0614*/ 	.word	0x00003190


	//   ....[32]....
        /*0618*/ 	.word	0x000031b0


	//   ....[33]....
        /*061c*/ 	.word	0x000031c0


	//   ....[34]....
        /*0620*/ 	.word	0x000031f0


	//   ....[35]....
        /*0624*/ 	.word	0x00003210


	//   ....[36]....
        /*0628*/ 	.word	0x00003220


	//   ....[37]....
        /*062c*/ 	.word	0x00003250


	//   ....[38]....
        /*0630*/ 	.word	0x00003270


	//   ....[39]....
        /*0634*/ 	.word	0x00003280


	//   ....[40]....
        /*0638*/ 	.word	0x00004280


	//   ....[41]....
        /*063c*/ 	.word	0x000042a0


	//   ....[42]....
        /*0640*/ 	.word	0x000042b0


	//   ....[43]....
        /*0644*/ 	.word	0x000042c0


	//   ....[44]....
        /*0648*/ 	.word	0x000042d0


	//   ....[45]....
        /*064c*/ 	.word	0x000042e0


	//   ....[46]....
        /*0650*/ 	.word	0x000042f0


	//   ....[47]....
        /*0654*/ 	.word	0x00004310


	//   ....[48]....
        /*0658*/ 	.word	0x00004330


	//   ....[49]....
        /*065c*/ 	.word	0x00004370


	//   ....[50]....
        /*0660*/ 	.word	0x00004390


	//   ....[51]....
        /*0664*/ 	.word	0x000043b0


	//   ....[52]....
        /*0668*/ 	.word	0x000043d0


	//   ....[53]....
        /*066c*/ 	.word	0x000043f0


	//   ....[54]....
        /*0670*/ 	.word	0x00004400


	//   ....[55]....
        /*0674*/ 	.word	0x00004410


	//   ....[56]....
        /*0678*/ 	.word	0x00004430


	//   ....[57]....
        /*067c*/ 	.word	0x00004450


	//   ....[58]....
        /*0680*/ 	.word	0x00004480


	//   ....[59]....
        /*0684*/ 	.word	0x000044a0


	//   ....[60]....
        /*0688*/ 	.word	0x000044c0


	//   ....[61]....
        /*068c*/ 	.word	0x000044e0


	//   ....[62]....
        /*0690*/ 	.word	0x00004500


	//   ....[63]....
        /*0694*/ 	.word	0x00004520


	//   ....[64]....
        /*0698*/ 	.word	0x00004530


	//   ....[65]....
        /*069c*/ 	.word	0x00004550


	//   ....[66]....
        /*06a0*/ 	.word	0x00004570


	//   ....[67]....
        /*06a4*/ 	.word	0x000045c0


	//   ....[68]....
        /*06a8*/ 	.word	0x000045e0


	//   ....[69]....
        /*06ac*/ 	.word	0x00004600


	//   ....[70]....
        /*06b0*/ 	.word	0x00004620


	//   ....[71]....
        /*06b4*/ 	.word	0x00004640


	//   ....[72]....
        /*06b8*/ 	.word	0x00004650


	//   ....[73]....
        /*06bc*/ 	.word	0x00004660


	//   ....[74]....
        /*06c0*/ 	.word	0x00004680


	//   ....[75]....
        /*06c4*/ 	.word	0x000046b0


	//   ....[76]....
        /*06c8*/ 	.word	0x000046f0


	//   ....[77]....
        /*06cc*/ 	.word	0x00004720


	//   ....[78]....
        /*06d0*/ 	.word	0x00004740


	//   ....[79]....
        /*06d4*/ 	.word	0x00004760


	//   ....[80]....
        /*06d8*/ 	.word	0x00004780


	//   ....[81]....
        /*06dc*/ 	.word	0x000047a0


	//   ....[82]....
        /*06e0*/ 	.word	0x000047b0


	//   ....[83]....
        /*06e4*/ 	.word	0x000047d0


	//   ....[84]....
        /*06e8*/ 	.word	0x000047f0


	//   ....[85]....
        /*06ec*/ 	.word	0x00005070


	//   ....[86]....
        /*06f0*/ 	.word	0x000050a0


	//   ....[87]....
        /*06f4*/ 	.word	0x000050b0


	//   ....[88]....
        /*06f8*/ 	.word	0x000050c0


	//   ....[89]....
        /*06fc*/ 	.word	0x000050d0


	//   ....[90]....
        /*0700*/ 	.word	0x000050e0


	//   ....[91]....
        /*0704*/ 	.word	0x000050f0


	//   ....[92]....
        /*0708*/ 	.word	0x00005110


	//   ....[93]....
        /*070c*/ 	.word	0x00005130


	//   ....[94]....
        /*0710*/ 	.word	0x00005160


	//   ....[95]....
        /*0714*/ 	.word	0x00005180


	//   ....[96]....
        /*0718*/ 	.word	0x000051a0


	//   ....[97]....
        /*071c*/ 	.word	0x000051c0


	//   ....[98]....
        /*0720*/ 	.word	0x000051e0


	//   ....[99]....
        /*0724*/ 	.word	0x00005200


	//   ....[100]....
        /*0728*/ 	.word	0x00005210


	//   ....[101]....
        /*072c*/ 	.word	0x00005230


	//   ....[102]....
        /*0730*/ 	.word	0x00005250


	//   ....[103]....
        /*0734*/ 	.word	0x00005270


	//   ....[104]....
        /*0738*/ 	.word	0x00005290


	//   ....[105]....
        /*073c*/ 	.word	0x000052b0


	//   ....[106]....
        /*0740*/ 	.word	0x000052e0


	//   ....[107]....
        /*0744*/ 	.word	0x00005300


	//   ....[108]....
        /*0748*/ 	.word	0x00005320


	//   ....[109]....
        /*074c*/ 	.word	0x00005340


	//   ....[110]....
        /*0750*/ 	.word	0x00005360


	//   ....[111]....
        /*0754*/ 	.word	0x00005380


	//   ....[112]....
        /*0758*/ 	.word	0x00005390


	//   ....[113]....
        /*075c*/ 	.word	0x000053b0


	//   ....[114]....
        /*0760*/ 	.word	0x000053d0


	//   ....[115]....
        /*0764*/ 	.word	0x00005400


	//   ....[116]....
        /*0768*/ 	.word	0x00005420


	//   ....[117]....
        /*076c*/ 	.word	0x00005440


	//   ....[118]....
        /*0770*/ 	.word	0x00005460


	//   ....[119]....
        /*0774*/ 	.word	0x00005480


	//   ....[120]....
        /*0778*/ 	.word	0x000054a0


	//   ....[121]....
        /*077c*/ 	.word	0x000054b0


	//   ....[122]....
        /*0780*/ 	.word	0x000054d0


	//   ....[123]....
        /*0784*/ 	.word	0x00005500


	//   ....[124]....
        /*0788*/ 	.word	0x00005520


	//   ....[125]....
        /*078c*/ 	.word	0x00005540


	//   ....[126]....
        /*0790*/ 	.word	0x00005560


	//   ....[127]....
        /*0794*/ 	.word	0x00005580


	//   ....[128]....
        /*0798*/ 	.word	0x000055a0


	//   ....[129]....
        /*079c*/ 	.word	0x000055b0


	//   ....[130]....
        /*07a0*/ 	.word	0x00006760


	//   ....[131]....
        /*07a4*/ 	.word	0x000067a0


	//   ....[132]....
        /*07a8*/ 	.word	0x000067b0


	//   ....[133]....
        /*07ac*/ 	.word	0x000067c0


	//   ....[134]....
        /*07b0*/ 	.word	0x000067d0


	//   ....[135]....
        /*07b4*/ 	.word	0x000067e0


	//   ....[136]....
        /*07b8*/ 	.word	0x000067f0


	//   ....[137]....
        /*07bc*/ 	.word	0x00006810


	//   ....[138]....
        /*07c0*/ 	.word	0x00006830


	//   ....[139]....
        /*07c4*/ 	.word	0x00006860


	//   ....[140]....
        /*07c8*/ 	.word	0x00006890


	//   ....[141]....
        /*07cc*/ 	.word	0x000068b0


	//   ....[142]....
        /*07d0*/ 	.word	0x000068d0


	//   ....[143]....
        /*07d4*/ 	.word	0x000068f0


	//   ....[144]....
        /*07d8*/ 	.word	0x00006900


	//   ....[145]....
        /*07dc*/ 	.word	0x00006920


	//   ....[146]....
        /*07e0*/ 	.word	0x00006930


	//   ....[147]....
        /*07e4*/ 	.word	0x00006950


	//   ....[148]....
        /*07e8*/ 	.word	0x00006980


	//   ....[149]....
        /*07ec*/ 	.word	0x000069a0


	//   ....[150]....
        /*07f0*/ 	.word	0x000069c0


	//   ....[151]....
        /*07f4*/ 	.word	0x000069e0


	//   ....[152]....
        /*07f8*/ 	.word	0x00006a00


	//   ....[153]....
        /*07fc*/ 	.word	0x00006a20


	//   ....[154]....
        /*0800*/ 	.word	0x00006a30


	//   ....[155]....
        /*0804*/ 	.word	0x00006a50


	//   ....[156]....
        /*0808*/ 	.word	0x00006a70


	//   ....[157]....
        /*080c*/ 	.word	0x00006aa0


	//   ....[158]....
        /*0810*/ 	.word	0x00006ac0


	//   ....[159]....
        /*0814*/ 	.word	0x00006ae0


	//   ....[160]....
        /*0818*/ 	.word	0x00006b00


	//   ....[161]....
        /*081c*/ 	.word	0x00006b20


	//   ....[162]....
        /*0820*/ 	.word	0x00006b40


	//   ....[163]....
        /*0824*/ 	.word	0x00006b50


	//   ....[164]....
        /*0828*/ 	.word	0x00006b70


	//   ....[165]....
        /*082c*/ 	.word	0x00006b90


	//   ....[166]....
        /*0830*/ 	.word	0x00006bc0


	//   ....[167]....
        /*0834*/ 	.word	0x00006be0


	//   ....[168]....
        /*0838*/ 	.word	0x00006c00


	//   ....[169]....
        /*083c*/ 	.word	0x00006c20


	//   ....[170]....
        /*0840*/ 	.word	0x00006c40


	//   ....[171]....
        /*0844*/ 	.word	0x00006c60


	//   ....[172]....
        /*0848*/ 	.word	0x00006c70


	//   ....[173]....
        /*084c*/ 	.word	0x00006ca0


	//   ....[174]....
        /*0850*/ 	.word	0x00006cc0


	//   ....[175]....
        /*0854*/ 	.word	0x000079a0


	//   ....[176]....
        /*0858*/ 	.word	0x000079e0


	//   ....[177]....
        /*085c*/ 	.word	0x00007a00


	//   ....[178]....
        /*0860*/ 	.word	0x00007a40


	//   ....[179]....
        /*0864*/ 	.word	0x00007a70


	//   ....[180]....
        /*0868*/ 	.word	0x00007a80


	//   ....[181]....
        /*086c*/ 	.word	0x00007ab0


	//   ....[182]....
        /*0870*/ 	.word	0x00007ad0


	//   ....[183]....
        /*0874*/ 	.word	0x00007ae0


	//   ....[184]....
        /*0878*/ 	.word	0x00007b10


	//   ....[185]....
        /*087c*/ 	.word	0x00007b30


	//   ....[186]....
        /*0880*/ 	.word	0x00007b40


	//   ....[187]....
        /*0884*/ 	.word	0x00007b70


	//   ....[188]....
        /*0888*/ 	.word	0x00007b90


	//   ....[189]....
        /*088c*/ 	.word	0x00007ba0


	//   ....[190]....
        /*0890*/ 	.word	0x000081c0


	//   ....[191]....
        /*0894*/ 	.word	0x000081f0


	//   ....[192]....
        /*0898*/ 	.word	0x00008200


	//   ....[193]....
        /*089c*/ 	.word	0x00008210


	//   ....[194]....
        /*08a0*/ 	.word	0x00008220


	//   ....[195]....
        /*08a4*/ 	.word	0x00008230


	//   ....[196]....
        /*08a8*/ 	.word	0x00008240


	//   ....[197]....
        /*08ac*/ 	.word	0x00008260


	//   ....[198]....
        /*08b0*/ 	.word	0x00008280


	//   ....[199]....
        /*08b4*/ 	.word	0x000082b0


	//   ....[200]....
        /*08b8*/ 	.word	0x000082d0


	//   ....[201]....
        /*08bc*/ 	.word	0x000082f0


	//   ....[202]....
        /*08c0*/ 	.word	0x00008310


	//   ....[203]....
        /*08c4*/ 	.word	0x00008330


	//   ....[204]....
        /*08c8*/ 	.word	0x00008350


	//   ....[205]....
        /*08cc*/ 	.word	0x00008360


	//   ....[206]....
        /*08d0*/ 	.word	0x00008380


	//   ....[207]....
        /*08d4*/ 	.word	0x000083a0


	//   ....[208]....
        /*08d8*/ 	.word	0x000083d0


	//   ....[209]....
        /*08dc*/ 	.word	0x000083f0


	//   ....[210]....
        /*08e0*/ 	.word	0x00008410


	//   ....[211]....
        /*08e4*/ 	.word	0x00008430


	//   ....[212]....
        /*08e8*/ 	.word	0x00008450


	//   ....[213]....
        /*08ec*/ 	.word	0x00008470


	//   ....[214]....
        /*08f0*/ 	.word	0x00008480


	//   ....[215]....
        /*08f4*/ 	.word	0x000084a0


	//   ....[216]....
        /*08f8*/ 	.word	0x000084c0


	//   ....[217]....
        /*08fc*/ 	.word	0x000084f0


	//   ....[218]....
        /*0900*/ 	.word	0x00008510


	//   ....[219]....
        /*0904*/ 	.word	0x00008530


	//   ....[220]....
        /*0908*/ 	.word	0x00008550


	//   ....[221]....
        /*090c*/ 	.word	0x00008570


	//   ....[222]....
        /*0910*/ 	.word	0x00008590


	//   ....[223]....
        /*0914*/ 	.word	0x000085a0


	//   ....[224]....
        /*0918*/ 	.word	0x000085c0


	//   ....[225]....
        /*091c*/ 	.word	0x000085e0


	//   ....[226]....
        /*0920*/ 	.word	0x00008610


	//   ....[227]....
        /*0924*/ 	.word	0x00008630


	//   ....[228]....
        /*0928*/ 	.word	0x00008650


	//   ....[229]....
        /*092c*/ 	.word	0x00008670


	//   ....[230]....
        /*0930*/ 	.word	0x00008690


	//   ....[231]....
        /*0934*/ 	.word	0x000086b0


	//   ....[232]....
        /*0938*/ 	.word	0x000086c0


	//   ....[233]....
        /*093c*/ 	.word	0x000086e0


	//   ....[234]....
        /*0940*/ 	.word	0x00008700


	//----- nvinfo : EIATTR_VRC_CTA_INIT_COUNT
	.align		4
.L_1185:
        /*0944*/ 	.byte	0x02, 0x4a
	.zero		1
	.zero		1


	//----- nvinfo : EIATTR_EXIT_INSTR_OFFSETS
	.align		4
        /*0948*/ 	.byte	0x04, 0x1c
        /*094a*/ 	.short	(.L_1187 - .L_1186)


	//   ....[0]....
.L_1186:
        /*094c*/ 	.word	0x00000040


	//   ....[1]....
        /*0950*/ 	.word	0x000089d0


	//----- nvinfo : EIATTR_CRS_STACK_SIZE
	.align		4
.L_1187:
        /*0954*/ 	.byte	0x04, 0x1e
        /*0956*/ 	.short	(.L_1189 - .L_1188)
.L_1188:
        /*0958*/ 	.word	0x00000000


	//----- nvinfo : EIATTR_CBANK_PARAM_SIZE
	.align		4
.L_1189:
        /*095c*/ 	.byte	0x03, 0x19
        /*095e*/ 	.short	0x00d8


	//----- nvinfo : EIATTR_PARAM_CBANK
	.align		4
        /*0960*/ 	.byte	0x04, 0x0a
        /*0962*/ 	.short	(.L_1191 - .L_1190)
	.align		4
.L_1190:
        /*0964*/ 	.word	index@(.nv.constant0._Z40fused_tensor_prods_example_backleft_kerniiiiiPKfS0_S0_S0_S0_S0_S0_S0_S0_S0_S0_S0_S0_S0_S0_PfS1_S1_S1_S1_S1_S1_S1_S1_)
        /*0968*/ 	.short	0x0380
        /*096a*/ 	.short	0x00d8


	//----- nvinfo : EIATTR_SW_WAR
	.align		4
.L_1191:
        /*096c*/ 	.byte	0x04, 0x36
        /*096e*/ 	.short	(.L_1193 - .L_1192)
.L_1192:
        /*0970*/ 	.word	0x00000008
.L_1193:


//--------------------- .nv.info._Z40fused_tensor_prods_example_backward_kerniiiiiiiiiiPKfS0_S0_S0_S0_S0_S0_S0_S0_S0_S0_S0_S0_S0_S0_S0_S0_S0_S0_S0_S0_PfS1_S1_ --------------------------
	.section	.nv.info._Z40fused_tensor_prods_example_backward_kerniiiiiiiiiiPKfS0_S0_S0_S0_S0_S0_S0_S0_S0_S0_S0_S0_S0_S0_S0_S0_S0_S0_S0_S0_PfS1_S1_,"",@"SHT_CUDA_INFO"
	.sectionflags	@""
	.align	4


	//----- nvinfo : EIATTR_CUDA_API_VERSION
	.align		4
        /*0000*/ 	.byte	0x04, 0x37
        /*0002*/ 	.short	(.L_1195 - .L_1194)
.L_1194:
        /*0004*/ 	.word	0x00000082


	//----- nvinfo : EIATTR_KPARAM_INFO
	.align		4
.L_1195:
        /*0008*/ 	.byte	0x04, 0x17
        /*000a*/ 	.short	(.L_1197 - .L_1196)
.L_1196:
        /*000c*/ 	.word	0x00000000
        /*0010*/ 	.short	0x0021
        /*0012*/ 	.short	0x00e0
        /*0014*/ 	.byte	0x00, 0xf5, 0x21, 0x00


	//----- nvinfo : EIATTR_KPARAM_INFO
	.align		4
.L_1197:
        /*0018*/ 	.byte	0x04, 0x17
        /*001a*/ 	.short	(.L_1199 - .L_1198)
.L_1198:
        /*001c*/ 	.word	0x00000000
        /*0020*/ 	.short	0x0020
        /*0022*/ 	.short	0x00d8
        /*0024*/ 	.byte	0x00, 0xf5, 0x21, 0x00


	//----- nvinfo : EIATTR_KPARAM_INFO
	.align		4
.L_1199:
        /*0028*/ 	.byte	0x04, 0x17
        /*002a*/ 	.short	(.L_1201 - .L_1200)
.L_1200:
        /*002c*/ 	.word	0x00000000
        /*0030*/ 	.short	0x001f
        /*0032*/ 	.short	0x00d0
        /*0034*/ 	.byte	0x00, 0xf5, 0x21, 0x00


	//----- nvinfo : EIATTR_KPARAM_INFO
	.align		4
.L_1201:
        /*0038*/ 	.byte	0x04, 0x17
        /*003a*/ 	.short	(.L_1203 - .L_1202)
.L_1202:
        /*003c*/ 	.word	0x00000000
        /*0040*/ 	.short	0x001e
        /*0042*/ 	.short	0x00c8
        /*0044*/ 	.byte	0x00, 0xf5, 0x21, 0x00


	//----- nvinfo : EIATTR_KPARAM_INFO
	.align		4
.L_1203:
        /*0048*/ 	.byte	0x04, 0x17
        /*004a*/ 	.short	(.L_1205 - .L_1204)
.L_1204:
        /*004c*/ 	.word	0x00000000
        /*0050*/ 	.short	0x001d
        /*0052*/ 	.short	0x00c0
        /*0054*/ 	.byte	0x00, 0xf5, 0x21, 0x00


	//----- nvinfo : EIATTR_KPARAM_INFO
	.align		4
.L_1205:
        /*0058*/ 	.byte	0x04, 0x17
        /*005a*/ 	.short	(.L_1207 - .L_1206)
.L_1206:
        /*005c*/ 	.word	0x00000000
        /*0060*/ 	.short	0x001c
        /*0062*/ 	.short	0x00b8
        /*0064*/ 	.byte	0x00, 0xf5, 0x21, 0x00


	//----- nvinfo : EIATTR_KPARAM_INFO
	.align		4
.L_1207:
        /*0068*/ 	.byte	0x04, 0x17
        /*006a*/ 	.short	(.L_1209 - .L_1208)
.L_1208:
        /*006c*/ 	.word	0x00000000
        /*0070*/ 	.short	0x001b
        /*0072*/ 	.short	0x00b0
        /*0074*/ 	.byte	0x00, 0xf5, 0x21, 0x00


	//----- nvinfo : EIATTR_KPARAM_INFO
	.align		4
.L_1209:
        /*0078*/ 	.byte	0x04, 0x17
        /*007a*/ 	.short	(.L_1211 - .L_1210)
.L_1210:
        /*007c*/ 	.word	0x00000000
        /*0080*/ 	.short	0x001a
        /*0082*/ 	.short	0x00a8
        /*0084*/ 	.byte	0x00, 0xf5, 0x21, 0x00


	//----- nvinfo : EIATTR_KPARAM_INFO
	.align		4
.L_1211:
        /*0088*/ 	.byte	0x04, 0x17
        /*008a*/ 	.short	(.L_1213 - .L_1212)
.L_1212:
        /*008c*/ 	.word	0x00000000
        /*0090*/ 	.short	0x0019
        /*0092*/ 	.short	0x00a0
        /*0094*/ 	.byte	0x00, 0xf5, 0x21, 0x00


	//----- nvinfo : EIATTR_KPARAM_INFO
	.align		4
.L_1213:
        /*0098*/ 	.byte	0x04, 0x17
        /*009a*/ 	.short	(.L_1215 - .L_1214)
.L_1214:
        /*009c*/ 	.word	0x00000000
        /*00a0*/ 	.short	0x0018
        /*00a2*/ 	.short	0x0098
        /*00a4*/ 	.byte	0x00, 0xf5, 0x21, 0x00


	//----- nvinfo : EIATTR_KPARAM_INFO
	.align		4
.L_1215:
        /*00a8*/ 	.byte	0x04, 0x17
        /*00aa*/ 	.short	(.L_1217 - .L_1216)
.L_1216:
        /*00ac*/ 	.word	0x00000000
        /*00b0*/ 	.short	0x0017
        /*00b2*/ 	.short	0x0090
        /*00b4*/ 	.byte	0x00, 0xf5, 0x21, 0x00


	//----- nvinfo : EIATTR_KPARAM_INFO
	.align		4
.L_1217:
        /*00b8*/ 	.byte	0x04, 0x17
        /*00ba*/ 	.short	(.L_1219 - .L_1218)
.L_1218:
        /*00bc*/ 	.word	0x00000000
        /*00c0*/ 	.short	0x0016
        /*00c2*/ 	.short	0x0088
        /*00c4*/ 	.byte	0x00, 0xf5, 0x21, 0x00


	//----- nvinfo : EIATTR_KPARAM_INFO
	.align		4
.L_1219:
        /*00c8*/ 	.byte	0x04, 0x17
        /*00ca*/ 	.short	(.L_1221 - .L_1220)
.L_1220:
        /*00cc*/ 	.word	0x00000000
        /*00d0*/ 	.short	0x0015
        /*00d2*/ 	.short	0x0080
        /*00d4*/ 	.byte	0x00, 0xf5, 0x21, 0x00


	//----- nvinfo : EIATTR_KPARAM_INFO
	.align		4
.L_1221:
        /*00d8*/ 	.byte	0x04, 0x17
        /*00da*/ 	.short	(.L_1223 - .L_1222)
.L_1222:
        /*00dc*/ 	.word	0x00000000
        /*00e0*/ 	.short	0x0014
        /*00e2*/ 	.short	0x0078
        /*00e4*/ 	.byte	0x00, 0xf5, 0x21, 0x00


	//----- nvinfo : EIATTR_KPARAM_INFO
	.align		4
.L_1223:
        /*00e8*/ 	.byte	0x04, 0x17
        /*00ea*/ 	.short	(.L_1225 - .L_1224)
.L_1224:
        /*00ec*/ 	.word	0x00000000
        /*00f0*/ 	.short	0x0013
        /*00f2*/ 	.short	0x0070
        /*00f4*/ 	.byte	0x00, 0xf5, 0x21, 0x00


	//----- nvinfo : EIATTR_KPARAM_INFO
	.align		4
.L_1225:
        /*00f8*/ 	.byte	0x04, 0x17
        /*00fa*/ 	.short	(.L_1227 - .L_1226)
.L_1226:
        /*00fc*/ 	.word	0x00000000
        /*0100*/ 	.short	0x0012
        /*0102*/ 	.short	0x0068
        /*0104*/ 	.byte	0x00, 0xf5, 0x21, 0x00


	//----- nvinfo : EIATTR_KPARAM_INFO
	.align		4
.L_1227:
        /*0108*/ 	.byte	0x04, 0x17
        /*010a*/ 	.short	(.L_1229 - .L_1228)
.L_1228:
        /*010c*/ 	.word	0x00000000
        /*0110*/ 	.short	0x0011
        /*0112*/ 	.short	0x0060
        /*0114*/ 	.byte	0x00, 0xf5, 0x21, 0x00


	//----- nvinfo : EIATTR_KPARAM_INFO
	.align		4
.L_1229:
        /*0118*/ 	.byte	0x04, 0x17
        /*011a*/ 	.short	(.L_1231 - .L_1230)
.L_1230:
        /*011c*/ 	.word	0x00000000
        /*0120*/ 	.short	0x0010
        /*0122*/ 	.short	0x0058
        /*0124*/ 	.byte	0x00, 0xf5, 0x21, 0x00


	//----- nvinfo : EIATTR_KPARAM_INFO
	.align		4
.L_1231:
        /*0128*/ 	.byte	0x04, 0x17
        /*012a*/ 	.short	(.L_1233 - .L_1232)
.L_1232:
        /*012c*/ 	.word	0x00000000
        /*0130*/ 	.short	0x000f
        /*0132*/ 	.short	0x0050
        /*0134*/ 	.byte	0x00, 0xf5, 0x21, 0x00


	//----- nvinfo : EIATTR_KPARAM_INFO
	.align		4
.L_1233:
        /*0138*/ 	.byte	0x04, 0x17
        /*013a*/ 	.short	(.L_1235 - .L_1234)
.L_1234:
        /*013c*/ 	.word	0x00000000
        /*0140*/ 	.short	0x000e
        /*0142*/ 	.short	0x0048
        /*0144*/ 	.byte	0x00, 0xf5, 0x21, 0x00


	//----- nvinfo : EIATTR_KPARAM_INFO
	.align		4
.L_1235:
        /*0148*/ 	.byte	0x04, 0x17
        /*014a*/ 	.short	(.L_1237 - .L_1236)
.L_1236:
        /*014c*/ 	.word	0x00000000
        /*0150*/ 	.short	0x000d
        /*0152*/ 	.short	0x0040
        /*0154*/ 	.byte	0x00, 0xf5, 0x21, 0x00


	//----- nvinfo : EIATTR_KPARAM_INFO
	.align		4
.L_1237:
        /*0158*/ 	.byte	0x04, 0x17
        /*015a*/ 	.short	(.L_1239 - .L_1238)
.L_1238:
        /*015c*/ 	.word	0x00000000
        /*0160*/ 	.short	0x000c
        /*0162*/ 	.short	0x0038
        /*0164*/ 	.byte	0x00, 0xf5, 0x21, 0x00


	//----- nvinfo : EIATTR_KPARAM_INFO
	.align		4
.L_1239:
        /*0168*/ 	.byte	0x04, 0x17
        /*016a*/ 	.short	(.L_1241 - .L_1240)
.L_1240:
        /*016c*/ 	.word	0x00000000
        /*0170*/ 	.short	0x000b
        /*0172*/ 	.short	0x0030
        /*0174*/ 	.byte	0x00, 0xf5, 0x21, 0x00


	//----- nvinfo : EIATTR_KPARAM_INFO
	.align		4
.L_1241:
        /*0178*/ 	.byte	0x04, 0x17
        /*017a*/ 	.short	(.L_1243 - .L_1242)
.L_1242:
        /*017c*/ 	.word	0x00000000
        /*0180*/ 	.short	0x000a
        /*0182*/ 	.short	0x0028
        /*0184*/ 	.byte	0x00, 0xf5, 0x21, 0x00


	//----- nvinfo : EIATTR_KPARAM_INFO
	.align		4
.L_1243:
        /*0188*/ 	.byte	0x04, 0x17
        /*018a*/ 	.short	(.L_1245 - .L_1244)
.L_1244:
        /*018c*/ 	.word	0x00000000
        /*0190*/ 	.short	0x0009
        /*0192*/ 	.short	0x0024
        /*0194*/ 	.byte	0x00, 0xf0, 0x11, 0x00


	//----- nvinfo : EIATTR_KPARAM_INFO
	.align		4
.L_1245:
        /*0198*/ 	.byte	0x04, 0x17
        /*019a*/ 	.short	(.L_1247 - .L_1246)
.L_1246:
        /*019c*/ 	.word	0x00000000
        /*01a0*/ 	.short	0x0008
        /*01a2*/ 	.short	0x0020
        /*01a4*/ 	.byte	0x00, 0xf0, 0x11, 0x00


	//----- nvinfo : EIATTR_KPARAM_INFO
	.align		4
.L_1247:
        /*01a8*/ 	.byte	0x04, 0x17
        /*01aa*/ 	.short	(.L_1249 - .L_1248)
.L_1248:
        /*01ac*/ 	.word	0x00000000
        /*01b0*/ 	.short	0x0007
        /*01b2*/ 	.short	0x001c
        /*01b4*/ 	.byte	0x00, 0xf0, 0x11, 0x00


	//----- nvinfo : EIATTR_KPARAM_INFO
	.align		4
.L_1249:
        /*01b8*/ 	.byte	0x04, 0x17
        /*01ba*/ 	.short	(.L_1251 - .L_1250)
.L_1250:
        /*01bc*/ 	.word	0x00000000
        /*01c0*/ 	.short	0x0006
        /*01c2*/ 	.short	0x0018
        /*01c4*/ 	.byte	0x00, 0xf0, 0x11, 0x00


	//----- nvinfo : EIATTR_KPARAM_INFO
	.align		4
.L_1251:
        /*01c8*/ 	.byte	0x04, 0x17
        /*01ca*/ 	.short	(.L_1253 - .L_1252)
.L_1252:
        /*01cc*/ 	.word	0x00000000
        /*01d0*/ 	.short	0x0005
        /*01d2*/ 	.short	0x0014
        /*01d4*/ 	.byte	0x00, 0xf0, 0x11, 0x00


	//----- nvinfo : EIATTR_KPARAM_INFO
	.align		4
.L_1253:
        /*01d8*/ 	.byte	0x04, 0x17
        /*01da*/ 	.short	(.L_1255 - .L_1254)
.L_1254:
        /*01dc*/ 	.word	0x00000000
        /*01e0*/ 	.short	0x0004
        /*01e2*/ 	.short	0x0010
        /*01e4*/ 	.byte	0x00, 0xf0, 0x11, 0x00


	//----- nvinfo : EIATTR_KPARAM_INFO
	.align		4
.L_1255:
        /*01e8*/ 	.byte	0x04, 0x17
        /*01ea*/ 	.short	(.L_1257 - .L_1256)
.L_1256:
        /*01ec*/ 	.word	0x00000000
        /*01f0*/ 	.short	0x0003
        /*01f2*/ 	.short	0x000c
        /*01f4*/ 	.byte	0x00, 0xf0, 0x11, 0x00


	//----- nvinfo : EIATTR_KPARAM_INFO
	.align		4
.L_1257:
        /*01f8*/ 	.byte	0x04, 0x17
        /*01fa*/ 	.short	(.L_1259 - .L_1258)
.L_1258:
        /*01fc*/ 	.word	0x00000000
        /*0200*/ 	.short	0x0002
        /*0202*/ 	.short	0x0008
        /*0204*/ 	.byte	0x00, 0xf0, 0x11, 0x00


	//----- nvinfo : EIATTR_KPARAM_INFO
	.align		4
.L_1259:
        /*0208*/ 	.byte	0x04, 0x17
        /*020a*/ 	.short	(.L_1261 - .L_1260)
.L_1260:
        /*020c*/ 	.word	0x00000000
        /*0210*/ 	.short	0x0001
        /*0212*/ 	.short	0x0004
        /*0214*/ 	.byte	0x00, 0xf0, 0x11, 0x00


	//----- nvinfo : EIATTR_KPARAM_INFO
	.align		4
.L_1261:
        /*0218*/ 	.byte	0x04, 0x17
        /*021a*/ 	.short	(.L_1263 - .L_1262)
.L_1262:
        /*021c*/ 	.word	0x00000000
        /*0220*/ 	.short	0x0000
        /*0222*/ 	.short	0x0000
        /*0224*/ 	.byte	0x00, 0xf0, 0x11, 0x00


	//----- nvinfo : EIATTR_SPARSE_MMA_MASK
	.align		4
.L_1263:
        /*0228*/ 	.byte	0x03, 0x50
        /*022a*/ 	.short	0x0000


	//----- nvinfo : EIATTR_MAXREG_COUNT
	.align		4
        /*022c*/ 	.byte	0x03, 0x1b
        /*022e*/ 	.short	0x00ff


	//----- nvinfo : EIATTR_NUM_BARRIERS
	.align		4
        /*0230*/ 	.byte	0x02, 0x4c
        /*0232*/ 	.byte	0x01
	.zero		1


	//----- nvinfo : EIATTR_MERCURY_ISA_VERSION
	.align		4
        /*0234*/ 	.byte	0x03, 0x5f
        /*0236*/ 	.short	0x0101


	//----- nvinfo : EIATTR_COOP_GROUP_MASK_REGIDS
	.align		4
        /*0238*/ 	.byte	0x04, 0x29
        /*023a*/ 	.short	(.L_1265 - .L_1264)


	//   ....[0]....
.L_1264:
        /*023c*/ 	.word	0xffffffff


	//   ....[1]....
        /*0240*/ 	.word	0xffffffff


	//   ....[2]....
        /*0244*/ 	.word	0xffffffff


	//   ....[3]....
        /*0248*/ 	.word	0xffffffff


	//   ....[4]....
        /*024c*/ 	.word	0xffffffff


	//   ....[5]....
        /*0250*/ 	.word	0xffffffff


	//   ....[6]....
        /*0254*/ 	.word	0xffffffff


	//   ....[7]....
        /*0258*/ 	.word	0xffffffff


	//   ....[8]....
        /*025c*/ 	.word	0xffffffff


	//   ....[9]....
        /*0260*/ 	.word	0xffffffff


	//   ....[10]....
        /*0264*/ 	.word	0xffffffff


	//   ....[11]....
        /*0268*/ 	.word	0xffffffff


	//   ....[12]....
        /*026c*/ 	.word	0xffffffff


	//   ....[13]....
        /*0270*/ 	.word	0xffffffff


	//   ....[14]....
        /*0274*/ 	.word	0xffffffff


	//   ....[15]....
        /*0278*/ 	.word	0xffffffff


	//   ....[16]....
        /*027c*/ 	.word	0xffffffff


	//   ....[17]....
        /*0280*/ 	.word	0xffffffff


	//   ....[18]....
        /*0284*/ 	.word	0xffffffff


	//   ....[19]....
        /*0288*/ 	.word	0xffffffff


	//   ....[20]....
        /*028c*/ 	.word	0xffffffff


	//   ....[21]....
        /*0290*/ 	.word	0xffffffff


	//   ....[22]....
        /*0294*/ 	.word	0xffffffff


	//   ....[23]....
        /*0298*/ 	.word	0xffffffff


	//   ....[24]....
        /*029c*/ 	.word	0xffffffff


	//   ....[25]....
        /*02a0*/ 	.word	0xffffffff


	//   ....[26]....
        /*02a4*/ 	.word	0xffffffff


	//   ....[27]....
        /*02a8*/ 	.word	0xffffffff


	//   ....[28]....
        /*02ac*/ 	.word	0xffffffff


	//   ....[29]....
        /*02b0*/ 	.word	0xffffffff


	//   ....[30]....
        /*02b4*/ 	.word	0xffffffff


	//   ....[31]....
        /*02b8*/ 	.word	0xffffffff


	//   ....[32]....
        /*02bc*/ 	.word	0xffffffff


	//   ....[33]....
        /*02c0*/ 	.word	0xffffffff


	//   ....[34]....
        /*02c4*/ 	.word	0xffffffff


	//   ....[35]....
        /*02c8*/ 	.word	0xffffffff


	//   ....[36]....
        /*02cc*/ 	.word	0xffffffff


	//   ....[37]....
        /*02d0*/ 	.word	0xffffffff


	//   ....[38]....
        /*02d4*/ 	.word	0xffffffff


	//   ....[39]....
        /*02d8*/ 	.word	0xffffffff


	//   ....[40]....
        /*02dc*/ 	.word	0xffffffff


	//   ....[41]....
        /*02e0*/ 	.word	0xffffffff


	//   ....[42]....
        /*02e4*/ 	.word	0xffffffff


	//   ....[43]....
        /*02e8*/ 	.word	0xffffffff


	//   ....[44]....
        /*02ec*/ 	.word	0xffffffff


	//   ....[45]....
        /*02f0*/ 	.word	0xffffffff


	//   ....[46]....
        /*02f4*/ 	.word	0xffffffff


	//   ....[47]....
        /*02f8*/ 	.word	0xffffffff


	//   ....[48]....
        /*02fc*/ 	.word	0xffffffff


	//   ....[49]....
        /*0300*/ 	.word	0xffffffff


	//   ....[50]....
        /*0304*/ 	.word	0xffffffff


	//   ....[51]....
        /*0308*/ 	.word	0xffffffff


	//   ....[52]....
        /*030c*/ 	.word	0xffffffff


	//   ....[53]....
        /*0310*/ 	.word	0xffffffff


	//   ....[54]....
        /*0314*/ 	.word	0xffffffff


	//   ....[55]....
        /*0318*/ 	.word	0xffffffff


	//   ....[56]....
        /*031c*/ 	.word	0xffffffff


	//   ....[57]....
        /*0320*/ 	.word	0xffffffff


	//   ....[58]....
        /*0324*/ 	.word	0xffffffff


	//   ....[59]....
        /*0328*/ 	.word	0xffffffff


	//   ....[60]....
        /*032c*/ 	.word	0xffffffff


	//   ....[61]....
        /*0330*/ 	.word	0xffffffff


	//   ....[62]....
        /*0334*/ 	.word	0xffffffff


	//   ....[63]....
        /*0338*/ 	.word	0xffffffff


	//   ....[64]....
        /*033c*/ 	.word	0xffffffff


	//   ....[65]....
        /*0340*/ 	.word	0xffffffff


	//   ....[66]....
        /*0344*/ 	.word	0xffffffff


	//   ....[67]....
        /*0348*/ 	.word	0xffffffff


	//   ....[68]....
        /*034c*/ 	.word	0xffffffff


	//   ....[69]....
        /*0350*/ 	.word	0xffffffff


	//   ....[70]....
        /*0354*/ 	.word	0xffffffff


	//   ....[71]....
        /*0358*/ 	.word	0xffffffff


	//   ....[72]....
        /*035c*/ 	.word	0xffffffff


	//   ....[73]....
        /*0360*/ 	.word	0xffffffff


	//   ....[74]....
        /*0364*/ 	.word	0xffffffff


	//   ....[75]....
        /*0368*/ 	.word	0xffffffff


	//   ....[76]....
        /*036c*/ 	.word	0xffffffff


	//   ....[77]....
        /*0370*/ 	.word	0xffffffff


	//   ....[78]....
        /*0374*/ 	.word	0xffffffff


	//   ....[79]....
        /*0378*/ 	.word	0xffffffff


	//   ....[80]....
        /*037c*/ 	.word	0xffffffff


	//   ....[81]....
        /*0380*/ 	.word	0xffffffff


	//   ....[82]....
        /*0384*/ 	.word	0xffffffff


	//   ....[83]....
        /*0388*/ 	.word	0xffffffff


	//   ....[84]....
        /*038c*/ 	.word	0xffffffff


	//   ....[85]....
        /*0390*/ 	.word	0xffffffff


	//   ....[86]....
        /*0394*/ 	.word	0xffffffff


	//   ....[87]....
        /*0398*/ 	.word	0xffffffff


	//   ....[88]....
        /*039c*/ 	.word	0xffffffff


	//   ....[89]....
        /*03a0*/ 	.word	0xffffffff


	//   ....[90]....
        /*03a4*/ 	.word	0xffffffff


	//   ....[91]....
        /*03a8*/ 	.word	0xffffffff


	//   ....[92]....
        /*03ac*/ 	.word	0xffffffff


	//   ....[93]....
        /*03b0*/ 	.word	0xffffffff


	//   ....[94]....
        /*03b4*/ 	.word	0xffffffff


	//   ....[95]....
        /*03b8*/ 	.word	0xffffffff


	//   ....[96]....
        /*03bc*/ 	.word	0xffffffff


	//   ....[97]....
        /*03c0*/ 	.word	0xffffffff


	//   ....[98]....
        /*03c4*/ 	.word	0xffffffff


	//   ....[99]....
        /*03c8*/ 	.word	0xffffffff


	//   ....[100]....
        /*03cc*/ 	.word	0xffffffff


	//   ....[101]....
        /*03d0*/ 	.word	0xffffffff


	//   ....[102]....
        /*03d4*/ 	.word	0xffffffff


	//   ....[103]....
        /*03d8*/ 	.word	0xffffffff


	//   ....[104]....
        /*03dc*/ 	.word	0xffffffff


	//   ....[105]....
        /*03e0*/ 	.word	0xffffffff


	//   ....[106]....
        /*03e4*/ 	.word	0xffffffff


	//   ....[107]....
        /*03e8*/ 	.word	0xffffffff


	//   ....[108]....
        /*03ec*/ 	.word	0xffffffff


	//   ....[109]....
        /*03f0*/ 	.word	0xffffffff


	//   ....[110]....
        /*03f4*/ 	.word	0xffffffff


	//   ....[111]....
        /*03f8*/ 	.word	0xffffffff


	//   ....[112]....
        /*03fc*/ 	.word	0xffffffff


	//   ....[113]....
        /*0400*/ 	.word	0xffffffff


	//   ....[114]....
        /*0404*/ 	.word	0xffffffff


	//   ....[115]....
        /*0408*/ 	.word	0xffffffff


	//   ....[116]....
        /*040c*/ 	.word	0xffffffff


	//   ....[117]....
        /*0410*/ 	.word	0xffffffff


	//   ....[118]....
        /*0414*/ 	.word	0xffffffff


	//   ....[119]....
        /*0418*/ 	.word	0xffffffff


	//   ....[120]....
        /*041c*/ 	.word	0xffffffff


	//   ....[121]....
        /*0420*/ 	.word	0xffffffff


	//   ....[122]....
        /*0424*/ 	.word	0xffffffff


	//   ....[123]....
        /*0428*/ 	.word	0xffffffff


	//   ....[124]....
        /*042c*/ 	.word	0xffffffff


	//   ....[125]....
        /*0430*/ 	.word	0xffffffff


	//   ....[126]....
        /*0434*/ 	.word	0xffffffff


	//   ....[127]....
        /*0438*/ 	.word	0xffffffff


	//   ....[128]....
        /*043c*/ 	.word	0xffffffff


	//   ....[129]....
        /*0440*/ 	.word	0xffffffff


	//   ....[130]....
        /*0444*/ 	.word	0xffffffff


	//   ....[131]....
        /*0448*/ 	.word	0xffffffff


	//   ....[132]....
        /*044c*/ 	.word	0xffffffff


	//   ....[133]....
        /*0450*/ 	.word	0xffffffff


	//   ....[134]....
        /*0454*/ 	.word	0xffffffff


	//   ....[135]....
        /*0458*/ 	.word	0xffffffff


	//   ....[136]....
        /*045c*/ 	.word	0xffffffff


	//   ....[137]....
        /*0460*/ 	.word	0xffffffff


	//   ....[138]....
        /*0464*/ 	.word	0xffffffff


	//   ....[139]....
        /*0468*/ 	.word	0xffffffff


	//   ....[140]....
        /*046c*/ 	.word	0xffffffff


	//   ....[141]....
        /*0470*/ 	.word	0xffffffff


	//   ....[142]....
        /*0474*/ 	.word	0xffffffff


	//   ....[143]....
        /*0478*/ 	.word	0xffffffff


	//   ....[144]....
        /*047c*/ 	.word	0xffffffff


	//   ....[145]....
        /*0480*/ 	.word	0xffffffff


	//   ....[146]....
        /*0484*/ 	.word	0xffffffff


	//   ....[147]....
        /*0488*/ 	.word	0xffffffff


	//   ....[148]....
        /*048c*/ 	.word	0xffffffff


	//   ....[149]....
        /*0490*/ 	.word	0xffffffff


	//   ....[150]....
        /*0494*/ 	.word	0xffffffff


	//   ....[151]....
        /*0498*/ 	.word	0xffffffff


	//   ....[152]....
        /*049c*/ 	.word	0xffffffff


	//   ....[153]....
        /*04a0*/ 	.word	0xffffffff


	//   ....[154]....
        /*04a4*/ 	.word	0xffffffff


	//   ....[155]....
        /*04a8*/ 	.word	0xffffffff


	//   ....[156]....
        /*04ac*/ 	.word	0xffffffff


	//   ....[157]....
        /*04b0*/ 	.word	0xffffffff


	//   ....[158]....
        /*04b4*/ 	.word	0xffffffff


	//   ....[159]....
        /*04b8*/ 	.word	0xffffffff


	//   ....[160]....
        /*04bc*/ 	.word	0xffffffff


	//   ....[161]....
        /*04c0*/ 	.word	0xffffffff


	//   ....[162]....
        /*04c4*/ 	.word	0xffffffff


	//   ....[163]....
        /*04c8*/ 	.word	0xffffffff


	//   ....[164]....
        /*04cc*/ 	.word	0xffffffff


	//   ....[165]....
        /*04d0*/ 	.word	0xffffffff


	//   ....[166]....
        /*04d4*/ 	.word	0xffffffff


	//   ....[167]....
        /*04d8*/ 	.word	0xffffffff


	//   ....[168]....
        /*04dc*/ 	.word	0xffffffff


	//   ....[169]....
        /*04e0*/ 	.word	0xffffffff


	//   ....[170]....
        /*04e4*/ 	.word	0xffffffff


	//   ....[171]....
        /*04e8*/ 	.word	0xffffffff


	//   ....[172]....
        /*04ec*/ 	.word	0xffffffff


	//   ....[173]....
        /*04f0*/ 	.word	0xffffffff


	//   ....[174]....
        /*04f4*/ 	.word	0xffffffff


	//   ....[175]....
        /*04f8*/ 	.word	0x05000004


	//   ....[176]....
        /*04fc*/ 	.word	0x05000004


	//   ....[177]....
        /*0500*/ 	.word	0x05000004


	//   ....[178]....
        /*0504*/ 	.word	0x05000004


	//   ....[179]....
        /*0508*/ 	.word	0x05000004


	//   ....[180]....
        /*050c*/ 	.word	0x05000004


	//   ....[181]....
        /*0510*/ 	.word	0x05000004


	//   ....[182]....
        /*0514*/ 	.word	0x05000004


	//   ....[183]....
        /*0518*/ 	.word	0x05000004


	//   ....[184]....
        /*051c*/ 	.word	0x05000004


	//   ....[185]....
        /*0520*/ 	.word	0x05000004


	//   ....[186]....
        /*0524*/ 	.word	0x05000004


	//   ....[187]....
        /*0528*/ 	.word	0x05000004


	//   ....[188]....
        /*052c*/ 	.word	0x05000004


	//   ....[189]....
        /*0530*/ 	.word	0x05000004


	//   ....[190]....
        /*0534*/ 	.word	0x05000004


	//   ....[191]....
        /*0538*/ 	.word	0x05000004


	//   ....[192]....
        /*053c*/ 	.word	0x05000004


	//   ....[193]....
        /*0540*/ 	.word	0x05000004


	//   ....[194]....
        /*0544*/ 	.word	0x05000004


	//   ....[195]....
        /*0548*/ 	.word	0x05000004


	//   ....[196]....
        /*054c*/ 	.word	0x05000004


	//   ....[197]....
        /*0550*/ 	.word	0x05000004


	//   ....[198]....
        /*0554*/ 	.word	0x05000004


	//   ....[199]....
        /*0558*/ 	.word	0x05000004


	//   ....[200]....
        /*055c*/ 	.word	0x05000004


	//   ....[201]....
        /*0560*/ 	.word	0x05000004


	//   ....[202]....
        /*0564*/ 	.word	0x05000004


	//   ....[203]....
        /*0568*/ 	.word	0x05000004


	//   ....[204]....
        /*056c*/ 	.word	0x05000004


	//   ....[205]....
        /*0570*/ 	.word	0x05000004


	//   ....[206]....
        /*0574*/ 	.word	0x05000004


	//   ....[207]....
        /*0578*/ 	.word	0x05000004


	//   ....[208]....
        /*057c*/ 	.word	0x05000004


	//   ....[209]....
        /*0580*/ 	.word	0x05000004


	//   ....[210]....
        /*0584*/ 	.word	0x05000004


	//   ....[211]....
        /*0588*/ 	.word	0x05000004


	//   ....[212]....
        /*058c*/ 	.word	0x05000004


	//   ....[213]....
        /*0590*/ 	.word	0x05000004


	//   ....[214]....
        /*0594*/ 	.word	0x05000004


	//   ....[215]....
        /*0598*/ 	.word	0x05000004


	//   ....[216]....
        /*059c*/ 	.word	0x05000004


	//   ....[217]....
        /*05a0*/ 	.word	0x05000004


	//   ....[218]....
        /*05a4*/ 	.word	0x05000004


	//   ....[219]....
        /*05a8*/ 	.word	0x05000004


	//   ....[220]....
        /*05ac*/ 	.word	0x05000004


	//   ....[221]....
        /*05b0*/ 	.word	0x05000004


	//   ....[222]....
        /*05b4*/ 	.word	0x05000004


	//   ....[223]....
        /*05b8*/ 	.word	0x05000004


	//   ....[224]....
        /*05bc*/ 	.word	0x05000004


	//   ....[225]....
        /*05c0*/ 	.word	0x05000004


	//   ....[226]....
        /*05c4*/ 	.word	0x05000004


	//   ....[227]....
        /*05c8*/ 	.word	0x05000004


	//   ....[228]....
        /*05cc*/ 	.word	0x05000004


	//   ....[229]....
        /*05d0*/ 	.word	0x05000004


	//   ....[230]....
        /*05d4*/ 	.word	0x05000004


	//   ....[231]....
        /*05d8*/ 	.word	0x05000004


	//   ....[232]....
        /*05dc*/ 	.word	0x05000004


	//   ....[233]....
        /*05e0*/ 	.word	0x05000004


	//   ....[234]....
        /*05e4*/ 	.word	0x05000004


	//   ....[235]....
        /*05e8*/ 	.word	0x05000004


	//   ....[236]....
        /*05ec*/ 	.word	0x05000004


	//   ....[237]....
        /*05f0*/ 	.word	0x05000004


	//   ....[238]....
        /*05f4*/ 	.word	0x05000004


	//   ....[239]....
        /*05f8*/ 	.word	0x05000004


	//   ....[240]....
        /*05fc*/ 	.word	0x05000004


	//   ....[241]....
        /*0600*/ 	.word	0x05000004


	//   ....[242]....
        /*0604*/ 	.word	0x05000004


	//   ....[243]....
        /*0608*/ 	.word	0x05000004


	//   ....[244]....
        /*060c*/ 	.word	0x05000004


	//   ....[245]....
        /*0610*/ 	.word	0x05000004


	//   ....[246]....
        /*0614*/ 	.word	0x05000004


	//   ....[247]....
        /*0618*/ 	.word	0x05000004


	//   ....[248]....
        /*061c*/ 	.word	0x05000004


	//   ....[249]....
        /*0620*/ 	.word	0x05000004


	//   ....[250]....
        /*0624*/ 	.word	0x05000004


	//   ....[251]....
        /*0628*/ 	.word	0x05000004


	//   ....[252]....
        /*062c*/ 	.word	0x05000004


	//   ....[253]....
        /*0630*/ 	.word	0x05000004


	//   ....[254]....
        /*0634*/ 	.word	0x05000004


	//   ....[255]....
        /*0638*/ 	.word	0x05000004


	//   ....[0]....
        /*063c*/ 	.word	0x05000004


	//   ....[1]....
        /*0640*/ 	.word	0x05000004


	//   ....[2]....
        /*0644*/ 	.word	0x05000004


	//   ....[3]....
        /*0648*/ 	.word	0x05000004


	//   ....[4]....
        /*064c*/ 	.word	0x05000004


	//   ....[5]....
        /*0650*/ 	.word	0x05000004


	//   ....[6]....
        /*0654*/ 	.word	0x05000004


	//   ....[7]....
        /*0658*/ 	.word	0x05000004


	//   ....[8]....
        /*065c*/ 	.word	0x05000004


	//   ....[9]....
        /*0660*/ 	.word	0x05000004


	//   ....[10]....
        /*0664*/ 	.word	0x05000004


	//   ....[11]....
        /*0668*/ 	.word	0x05000004


	//   ....[12]....
        /*066c*/ 	.word	0x05000004


	//   ....[13]....
        /*0670*/ 	.word	0x05000004


	//   ....[14]....
        /*0674*/ 	.word	0x05000004


	//   ....[15]....
        /*0678*/ 	.word	0x05000004


	//   ....[16]....
        /*067c*/ 	.word	0x05000004


	//   ....[17]....
        /*0680*/ 	.word	0x05000004


	//   ....[18]....
        /*0684*/ 	.word	0x05000004


	//   ....[19]....
        /*0688*/ 	.word	0x05000004


	//   ....[20]....
        /*068c*/ 	.word	0x05000004


	//   ....[21]....
        /*0690*/ 	.word	0x05000004


	//   ....[22]....
        /*0694*/ 	.word	0x05000004


	//   ....[23]....
        /*0698*/ 	.word	0x05000004


	//   ....[24]....
        /*069c*/ 	.word	0x05000004


	//   ....[25]....
        /*06a0*/ 	.word	0x05000004


	//   ....[26]....
        /*06a4*/ 	.word	0x05000004


	//   ....[27]....
        /*06a8*/ 	.word	0x05000004


	//   ....[28]....
        /*06ac*/ 	.word	0x05000004


	//   ....[29]....
        /*06b0*/ 	.word	0x05000004


	//   ....[30]....
        /*06b4*/ 	.word	0x05000004


	//   ....[31]....
        /*06b8*/ 	.word	0x05000004


	//   ....[32]....
        /*06bc*/ 	.word	0x05000004


	//   ....[33]....
        /*06c0*/ 	.word	0x05000004


	//   ....[34]....
        /*06c4*/ 	.word	0x05000004


	//   ....[35]....
        /*06c8*/ 	.word	0x05000004


	//   ....[36]....
        /*06cc*/ 	.word	0x05000004


	//   ....[37]....
        /*06d0*/ 	.word	0x05000004


	//   ....[38]....
        /*06d4*/ 	.word	0x05000004


	//   ....[39]....
        /*06d8*/ 	.word	0x05000004


	//   ....[40]....
        /*06dc*/ 	.word	0x05000004


	//   ....[41]....
        /*06e0*/ 	.word	0x05000004


	//   ....[42]....
        /*06e4*/ 	.word	0x05000004


	//   ....[43]....
        /*06e8*/ 	.word	0x05000004


	//   ....[44]....
        /*06ec*/ 	.word	0x05000004


	//   ....[45]....
        /*06f0*/ 	.word	0x05000004


	//   ....[46]....
        /*06f4*/ 	.word	0x05000004


	//   ....[47]....
        /*06f8*/ 	.word	0x05000004


	//   ....[48]....
        /*06fc*/ 	.word	0x05000004


	//   ....[49]....
        /*0700*/ 	.word	0x05000004


	//   ....[50]....
        /*0704*/ 	.word	0x05000004


	//   ....[51]....
        /*0708*/ 	.word	0x05000004


	//   ....[52]....
        /*070c*/ 	.word	0x05000004


	//   ....[53]....
        /*0710*/ 	.word	0x05000004


	//   ....[54]....
        /*0714*/ 	.word	0x05000004


	//   ....[55]....
        /*0718*/ 	.word	0x05000004


	//   ....[56]....
        /*071c*/ 	.word	0x05000004


	//   ....[57]....
        /*0720*/ 	.word	0x05000004


	//   ....[58]....
        /*0724*/ 	.word	0x05000004


	//   ....[59]....
        /*0728*/ 	.word	0x05000004


	//   ....[60]....
        /*072c*/ 	.word	0x05000004


	//   ....[61]....
        /*0730*/ 	.word	0x05000004


	//   ....[62]....
        /*0734*/ 	.word	0x05000004


	//   ....[63]....
        /*0738*/ 	.word	0x05000004


	//   ....[64]....
        /*073c*/ 	.word	0x05000004


	//   ....[65]....
        /*0740*/ 	.word	0x05000004


	//   ....[66]....
        /*0744*/ 	.word	0x05000004


	//   ....[67]....
        /*0748*/ 	.word	0x05000004


	//   ....[68]....
        /*074c*/ 	.word	0x05000004


	//   ....[69]....
        /*0750*/ 	.word	0x05000004


	//   ....[70]....
        /*0754*/ 	.word	0x05000004


	//   ....[71]....
        /*0758*/ 	.word	0x05000004


	//   ....[72]....
        /*075c*/ 	.word	0x05000004


	//   ....[73]....
        /*0760*/ 	.word	0x05000004


	//   ....[74]....
        /*0764*/ 	.word	0x05000004


	//   ....[75]....
        /*0768*/ 	.word	0x05000004


	//   ....[76]....
        /*076c*/ 	.word	0x05000004


	//   ....[77]....
        /*0770*/ 	.word	0x05000004


	//   ....[78]....
        /*0774*/ 	.word	0x05000004


	//   ....[79]....
        /*0778*/ 	.word	0x05000004


	//   ....[80]....
        /*077c*/ 	.word	0x05000004


	//   ....[81]....
        /*0780*/ 	.word	0x05000004


	//   ....[82]....
        /*0784*/ 	.word	0x05000004


	//   ....[83]....
        /*0788*/ 	.word	0x05000004


	//   ....[84]....
        /*078c*/ 	.word	0x05000004


	//   ....[85]....
        /*0790*/ 	.word	0x05000004


	//   ....[86]....
        /*0794*/ 	.word	0x05000004


	//   ....[87]....
        /*0798*/ 	.word	0x05000004


	//   ....[88]....
        /*079c*/ 	.word	0x05000004


	//   ....[89]....
        /*07a0*/ 	.word	0x05000004


	//   ....[90]....
        /*07a4*/ 	.word	0x05000004


	//   ....[91]....
        /*07a8*/ 	.word	0x05000004


	//   ....[92]....
        /*07ac*/ 	.word	0x05000004


	//   ....[93]....
        /*07b0*/ 	.word	0x05000004


	//----- nvinfo : EIATTR_COOP_GROUP_INSTR_OFFSETS
	.align		4
.L_1265:
        /*07b4*/ 	.byte	0x04, 0x28
        /*07b6*/ 	.short	(.L_1267 - .L_1266)


	//   ....[0]....
.L_1266:
        /*07b8*/ 	.word	0x00001e50


	//   ....[1]....
        /*07bc*/ 	.word	0x00001e70


	//   ....[2]....
        /*07c0*/ 	.word	0x00001e90


	//   ....[3]....
        /*07c4*/ 	.word	0x00001eb0


	//   ....[4]....
        /*07c8*/ 	.word	0x00001ed0


	//   ....[5]....
        /*07cc*/ 	.word	0x000020d0


	//   ....[6]....
        /*07d0*/ 	.word	0x000020f0


	//   ....[7]....
        /*07d4*/ 	.word	0x00002110


	//   ....[8]....
        /*07d8*/ 	.word	0x00002130


	//   ....[9]....
        /*07dc*/ 	.word	0x00002150


	//   ....[10]....
        /*07e0*/ 	.word	0x00002520


	//   ....[11]....
        /*07e4*/ 	.word	0x00002530


	//   ....[12]....
        /*07e8*/ 	.word	0x00002540


	//   ....[13]....
        /*07ec*/ 	.word	0x00002570


	//   ....[14]....
        /*07f0*/ 	.word	0x00002590


	//   ....[15]....
        /*07f4*/ 	.word	0x000025a0


	//   ....[16]....
        /*07f8*/ 	.word	0x000025d0


	//   ....[17]....
        /*07fc*/ 	.word	0x000025f0


	//   ....[18]....
        /*0800*/ 	.word	0x00002600


	//   ....[19]....
        /*0804*/ 	.word	0x00002630


	//   ....[20]....
        /*0808*/ 	.word	0x00002650


	//   ....[21]....
        /*080c*/ 	.word	0x00002660


	//   ....[22]....
        /*0810*/ 	.word	0x00002690


	//   ....[23]....
        /*0814*/ 	.word	0x000026b0


	//   ....[24]....
        /*0818*/ 	.word	0x000026c0


	//   ....[25]....
        /*081c*/ 	.word	0x000029b0


	//   ....[26]....
        /*0820*/ 	.word	0x000029c0


	//   ....[27]....
        /*0824*/ 	.word	0x000029d0


	//   ....[28]....
        /*0828*/ 	.word	0x00002a00


	//   ....[29]....
        /*082c*/ 	.word	0x00002a20


	//   ....[30]....
        /*0830*/ 	.word	0x00002a30


	//   ....[31]....
        /*0834*/ 	.word	0x00002a60


	//   ....[32]....
        /*0838*/ 	.word	0x00002a80


	//   ....[33]....
        /*083c*/ 	.word	0x00002a90


	//   ....[34]....
        /*0840*/ 	.word	0x00002ac0


	//   ....[35]....
        /*0844*/ 	.word	0x00002ae0


	//   ....[36]....
        /*0848*/ 	.word	0x00002af0


	//   ....[37]....
        /*084c*/ 	.word	0x00002b20


	//   ....[38]....
        /*0850*/ 	.word	0x00002b40


	//   ....[39]....
        /*0854*/ 	.word	0x00002b50


	//   ....[40]....
        /*0858*/ 	.word	0x00002e70


	//   ....[41]....
        /*085c*/ 	.word	0x00002e80


	//   ....[42]....
        /*0860*/ 	.word	0x00002e90


	//   ....[43]....
        /*0864*/ 	.word	0x00002ec0


	//   ....[44]....
        /*0868*/ 	.word	0x00002ee0


	//   ....[45]....
        /*086c*/ 	.word	0x00002ef0


	//   ....[46]....
        /*0870*/ 	.word	0x00002f20


	//   ....[47]....
        /*0874*/ 	.word	0x00002f40


	//   ....[48]....
        /*0878*/ 	.word	0x00002f50


	//   ....[49]....
        /*087c*/ 	.word	0x00002f80


	//   ....[50]....
        /*0880*/ 	.word	0x00002fa0


	//   ....[51]....
        /*0884*/ 	.word	0x00002fb0


	//   ....[52]....
        /*0888*/ 	.word	0x00002fe0


	//   ....[53]....
        /*088c*/ 	.word	0x00003000


	//   ....[54]....
        /*0890*/ 	.word	0x00003010


	//   ....[55]....
        /*0894*/ 	.word	0x00003300


	//   ....[56]....
        /*0898*/ 	.word	0x00003310


	//   ....[57]....
        /*089c*/ 	.word	0x00003320


	//   ....[58]....
        /*08a0*/ 	.word	0x00003350


	//   ....[59]....
        /*08a4*/ 	.word	0x00003370


	//   ....[60]....
        /*08a8*/ 	.word	0x00003380


	//   ....[61]....
        /*08ac*/ 	.word	0x000033b0


	//   ....[62]....
        /*08b0*/ 	.word	0x000033d0


	//   ....[63]....
        /*08b4*/ 	.word	0x000033e0


	//   ....[64]....
        /*08b8*/ 	.word	0x00003410


	//   ....[65]....
        /*08bc*/ 	.word	0x00003430


	//   ....[66]....
        /*08c0*/ 	.word	0x00003440


	//   ....[67]....
        /*08c4*/ 	.word	0x00003470


	//   ....[68]....
        /*08c8*/ 	.word	0x00003490


	//   ....[69]....
        /*08cc*/ 	.word	0x000034a0


	//   ....[70]....
        /*08d0*/ 	.word	0x00003780


	//   ....[71]....
        /*08d4*/ 	.word	0x00003790


	//   ....[72]....
        /*08d8*/ 	.word	0x000037a0


	//   ....[73]....
        /*08dc*/ 	.word	0x000037d0


	//   ....[74]....
        /*08e0*/ 	.word	0x000037f0


	//   ....[75]....
        /*08e4*/ 	.word	0x00003800


	//   ....[76]....
        /*08e8*/ 	.word	0x00003830


	//   ....[77]....
        /*08ec*/ 	.word	0x00003850


	//   ....[78]....
        /*08f0*/ 	.word	0x00003860


	//   ....[79]....
        /*08f4*/ 	.word	0x00003890


	//   ....[80]....
        /*08f8*/ 	.word	0x000038b0


	//   ....[81]....
        /*08fc*/ 	.word	0x000038c0


	//   ....[82]....
        /*0900*/ 	.word	0x000038f0


	//   ....[83]....
        /*0904*/ 	.word	0x00003910


	//   ....[84]....
        /*0908*/ 	.word	0x00003920


	//   ....[85]....
        /*090c*/ 	.word	0x00003e70


	//   ....[86]....
        /*0910*/ 	.word	0x00003e80


	//   ....[87]....
        /*0914*/ 	.word	0x00003e90


	//   ....[88]....
        /*0918*/ 	.word	0x00003ea0


	//   ....[89]....
        /*091c*/ 	.word	0x00003eb0


	//   ....[90]....
        /*0920*/ 	.word	0x00003ec0


	//   ....[91]....
        /*0924*/ 	.word	0x00003ed0


	//   ....[92]....
        /*0928*/ 	.word	0x00003ef0


	//   ....[93]....
        /*092c*/ 	.word	0x00003f10


	//   ....[94]....
        /*0930*/ 	.word	0x00003f40


	//   ....[95]....
        /*0934*/ 	.word	0x00003f60


	//   ....[96]....
        /*0938*/ 	.word	0x00003f90


	//   ....[97]....
        /*093c*/ 	.word	0x00003fb0


	//   ....[98]....
        /*0940*/ 	.word	0x00003fd0


	//   ....[99]....
        /*0944*/ 	.word	0x00003fe0


	//   ....[100]....
        /*0948*/ 	.word	0x00004000


	//   ....[101]....
        /*094c*/ 	.word	0x00004020


	//   ....[102]....
        /*0950*/ 	.word	0x00004030


	//   ....[103]....
        /*0954*/ 	.word	0x00004060


	//   ....[104]....
        /*0958*/ 	.word	0x00004080


	//   ....[105]....
        /*095c*/ 	.word	0x000040a0


	//   ....[106]....
        /*0960*/ 	.word	0x000040c0


	//   ....[107]....
        /*0964*/ 	.word	0x000040e0


	//   ....[108]....
        /*0968*/ 	.word	0x00004100


	//   ....[109]....
        /*096c*/ 	.word	0x00004110


	//   ....[110]....
        /*0970*/ 	.word	0x00004130


	//   ....[111]....
        /*0974*/ 	.word	0x00004150


	//   ....[112]....
        /*0978*/ 	.word	0x00004180


	//   ....[113]....
        /*097c*/ 	.word	0x000041a0


	//   ....[114]....
        /*0980*/ 	.word	0x000041c0


	//   ....[115]....
        /*0984*/ 	.word	0x000041e0


	//   ....[116]....
        /*0988*/ 	.word	0x00004200


	//   ....[117]....
        /*098c*/ 	.word	0x00004220


	//   ....[118]....
        /*0990*/ 	.word	0x00004230


	//   ....[119]....
        /*0994*/ 	.word	0x00004250


	//   ....[120]....
        /*0998*/ 	.word	0x00004270


	//   ....[121]....
        /*099c*/ 	.word	0x000042b0


	//   ....[122]....
        /*09a0*/ 	.word	0x000042d0


	//   ....[123]....
        /*09a4*/ 	.word	0x000042f0


	//   ....[124]....
        /*09a8*/ 	.word	0x00004310


	//   ....[125]....
        /*09ac*/ 	.word	0x00004330


	//   ....[126]....
        /*09b0*/ 	.word	0x00004340


	//   ....[127]....
        /*09b4*/ 	.word	0x00004350


	//   ....[128]....
        /*09b8*/ 	.word	0x00004360


	//   ....[129]....
        /*09bc*/ 	.word	0x00004380


	//   ....[130]....
        /*09c0*/ 	.word	0x000048d0


	//   ....[131]....
        /*09c4*/ 	.word	0x000048e0


	//   ....[132]....
        /*09c8*/ 	.word	0x000048f0


	//   ....[133]....
        /*09cc*/ 	.word	0x00004900


	//   ....[134]....
        /*09d0*/ 	.word	0x00004920


	//   ....[135]....
        /*09d4*/ 	.word	0x00004940


	//   ....[136]....
        /*09d8*/ 	.word	0x00004960


	//   ....[137]....
        /*09dc*/ 	.word	0x00004980


	//   ....[138]....
        /*09e0*/ 	.word	0x00004990


	//   ....[139]....
        /*09e4*/ 	.word	0x000049a0


	//   ....[140]....
        /*09e8*/ 	.word	0x000049d0


	//   ....[141]....
        /*09ec*/ 	.word	0x000049f0


	//   ....[142]....
        /*09f0*/ 	.word	0x00004a20


	//   ....[143]....
        /*09f4*/ 	.word	0x00004a50


	//   ....[144]....
        /*09f8*/ 	.word	0x00004a70


	//   ....[145]....
        /*09fc*/ 	.word	0x00004a80


	//   ....[146]....
        /*0a00*/ 	.word	0x00004a90


	//   ....[147]....
        /*0a04*/ 	.word	0x00004ac0


	//   ....[148]....
        /*0a08*/ 	.word	0x00004ae0


	//   ....[149]....
        /*0a0c*/ 	.word	0x00004b00


	//   ....[150]....
        /*0a10*/ 	.word	0x00004b10


	//   ....[151]....
        /*0a14*/ 	.word	0x00004b30


	//   ....[152]....
        /*0a18*/ 	.word	0x00004b50


	//   ....[153]....
        /*0a1c*/ 	.word	0x00004b80


	//   ....[154]....
        /*0a20*/ 	.word	0x00004b90


	//   ....[155]....
        /*0a24*/ 	.word	0x00004bc0


	//   ....[156]....
        /*0a28*/ 	.word	0x00004be0


	//   ....[157]....
        /*0a2c*/ 	.word	0x00004c00


	//   ....[158]....
        /*0a30*/ 	.word	0x00004c20


	//   ....[159]....
        /*0a34*/ 	.word	0x00004c30


	//   ....[160]....
        /*0a38*/ 	.word	0x00004c60


	//   ....[161]....
        /*0a3c*/ 	.word	0x00004c80


	//   ....[162]....
        /*0a40*/ 	.word	0x00004ca0


	//   ....[163]....
        /*0a44*/ 	.word	0x00004cc0


	//   ....[164]....
        /*0a48*/ 	.word	0x00004cf0


	//   ....[165]....
        /*0a4c*/ 	.word	0x00004d10


	//   ....[166]....
        /*0a50*/ 	.word	0x00004d20


	//   ....[167]....
        /*0a54*/ 	.word	0x00004d30


	//   ....[168]....
        /*0a58*/ 	.word	0x00004d50


	//   ....[169]....
        /*0a5c*/ 	.word	0x00004d70


	//   ....[170]....
        /*0a60*/ 	.word	0x00004d90


	//   ....[171]....
        /*0a64*/ 	.word	0x00004db0


	//   ....[172]....
        /*0a68*/ 	.word	0x00004dd0


	//   ....[173]....
        /*0a6c*/ 	.word	0x00004df0


	//   ....[174]....
        /*0a70*/ 	.word	0x00004e20


	//   ....[175]....
        /*0a74*/ 	.word	0x00005110


	//   ....[176]....
        /*0a78*/ 	.word	0x00005190


	//   ....[177]....
        /*0a7c*/ 	.word	0x00005210


	//   ....[178]....
        /*0a80*/ 	.word	0x00005290


	//   ....[179]....
        /*0a84*/ 	.word	0x00005310


	//   ....[180]....
        /*0a88*/ 	.word	0x000053a0


	//   ....[181]....
        /*0a8c*/ 	.word	0x00005420


	//   ....[182]....
        /*0a90*/ 	.word	0x000054a0


	//   ....[183]....
        /*0a94*/ 	.word	0x00005520


	//   ....[184]....
        /*0a98*/ 	.word	0x000055a0


	//   ....[185]....
        /*0a9c*/ 	.word	0x00005640


	//   ....[186]....
        /*0aa0*/ 	.word	0x000056e0


	//   ....[187]....
        /*0aa4*/ 	.word	0x00005750


	//   ....[188]....
        /*0aa8*/ 	.word	0x000057d0


	//   ....[189]....
        /*0aac*/ 	.word	0x00005840


	//   ....[190]....
        /*0ab0*/ 	.word	0x000058b0


	//   ....[191]....
        /*0ab4*/ 	.word	0x00005930


	//   ....[192]....
        /*0ab8*/ 	.word	0x000059a0


	//   ....[193]....
        /*0abc*/ 	.word	0x00005a10


	//   ....[194]....
        /*0ac0*/ 	.word	0x00005a90


	//   ....[195]....
        /*0ac4*/ 	.word	0x00005b00


	//   ....[196]....
        /*0ac8*/ 	.word	0x00005b70


	//   ....[197]....
        /*0acc*/ 	.word	0x00005bf0


	//   ....[198]....
        /*0ad0*/ 	.word	0x00005c60


	//   ....[199]....
        /*0ad4*/ 	.word	0x00005cd0


	//   ....[200]....
        /*0ad8*/ 	.word	0x00005d70


	//   ....[201]....
        /*0adc*/ 	.word	0x00005e10


	//   ....[202]....
        /*0ae0*/ 	.word	0x00005e80


	//   ....[203]....
        /*0ae4*/ 	.word	0x00005f00


	//   ....[204]....
        /*0ae8*/ 	.word	0x00005f70


	//   ....[205]....
        /*0aec*/ 	.word	0x00005fe0


	//   ....[206]....
        /*0af0*/ 	.word	0x00006060


	//   ....[207]....
        /*0af4*/ 	.word	0x000060d0


	//   ....[208]....
        /*0af8*/ 	.word	0x00006140


	//   ....[209]....
        /*0afc*/ 	.word	0x000061c0


	//   ....[210]....
        /*0b00*/ 	.word	0x00006230


	//   ....[211]....
        /*0b04*/ 	.word	0x000062a0


	//   ....[212]....
        /*0b08*/ 	.word	0x00006320


	//   ....[213]....
        /*0b0c*/ 	.word	0x00006390


	//   ....[214]....
        /*0b10*/ 	.word	0x00006400


	//   ....[215]....
        /*0b14*/ 	.word	0x000064a0


	//   ....[216]....
        /*0b18*/ 	.word	0x00006540


	//   ....[217]....
        /*0b1c*/ 	.word	0x000065b0


	//   ....[218]....
        /*0b20*/ 	.word	0x00006630


	//   ....[219]....
        /*0b24*/ 	.word	0x000066a0


	//   ....[220]....
        /*0b28*/ 	.word	0x00006710


	//   ....[221]....
        /*0b2c*/ 	.word	0x00006790


	//   ....[222]....
        /*0b30*/ 	.word	0x00006800


	//   ....[223]....
        /*0b34*/ 	.word	0x00006870


	//   ....[224]....
        /*0b38*/ 	.word	0x000068f0


	//   ....[225]....
        /*0b3c*/ 	.word	0x00006960


	//   ....[226]....
        /*0b40*/ 	.word	0x000069d0


	//   ....[227]....
        /*0b44*/ 	.word	0x00006a50


	//   ....[228]....
        /*0b48*/ 	.word	0x00006ac0


	//   ....[229]....
        /*0b4c*/ 	.word	0x00006b30


	//   ....[230]....
        /*0b50*/ 	.word	0x00006bd0


	//   ....[231]....
        /*0b54*/ 	.word	0x00006c70


	//   ....[232]....
        /*0b58*/ 	.word	0x00006ce0


	//   ....[233]....
        /*0b5c*/ 	.word	0x00006d60


	//   ....[234]....
        /*0b60*/ 	.word	0x00006dd0


	//   ....[235]....
        /*0b64*/ 	.word	0x00006e40


	//   ....[236]....
        /*0b68*/ 	.word	0x00006ec0


	//   ....[237]....
        /*0b6c*/ 	.word	0x00006f30


	//   ....[238]....
        /*0b70*/ 	.word	0x00006fa0


	//   ....[239]....
        /*0b74*/ 	.word	0x00007020


	//   ....[240]....
        /*0b78*/ 	.word	0x00007090


	//   ....[241]....
        /*0b7c*/ 	.word	0x00007100


	//   ....[242]....
        /*0b80*/ 	.word	0x00007180


	//   ....[243]....
        /*0b84*/ 	.word	0x000071f0


	//   ....[244]....
        /*0b88*/ 	.word	0x00007260


	//   ....[245]....
        /*0b8c*/ 	.word	0x00007300


	//   ....[246]....
        /*0b90*/ 	.word	0x000073a0


	//   ....[247]....
        /*0b94*/ 	.word	0x00007410


	//   ....[248]....
        /*0b98*/ 	.word	0x00007490


	//   ....[249]....
        /*0b9c*/ 	.word	0x00007500


	//   ....[250]....
        /*0ba0*/ 	.word	0x00007570


	//   ....[251]....
        /*0ba4*/ 	.word	0x000075f0


	//   ....[252]....
        /*0ba8*/ 	.word	0x00007660


	//   ....[253]....
        /*0bac*/ 	.word	0x000076d0


	//   ....[254]....
        /*0bb0*/ 	.word	0x00007750


	//   ....[255]....
        /*0bb4*/ 	.word	0x000077c0


	//   ....[0]....
        /*0bb8*/ 	.word	0x00007830


	//   ....[1]....
        /*0bbc*/ 	.word	0x000078b0


	//   ....[2]....
        /*0bc0*/ 	.word	0x00007920


	//   ....[3]....
        /*0bc4*/ 	.word	0x00007990


	//   ....[4]....
        /*0bc8*/ 	.word	0x00007a30


	//   ....[5]....
        /*0bcc*/ 	.word	0x00007ad0


	//   ....[6]....
        /*0bd0*/ 	.word	0x00007b40


	//   ....[7]....
        /*0bd4*/ 	.word	0x00007bb0


	//   ....[8]....
        /*0bd8*/ 	.word	0x00007c20


	//   ....[9]....
        /*0bdc*/ 	.word	0x00007c90


	//   ....[10]....
        /*0be0*/ 	.word	0x00007d00


	//   ....[11]....
        /*0be4*/ 	.word	0x00007d70


	//   ....[12]....
        /*0be8*/ 	.word	0x00007de0


	//   ....[13]....
        /*0bec*/ 	.word	0x00007e60


	//   ....[14]....
        /*0bf0*/ 	.word	0x00007ed0


	//   ....[15]....
        /*0bf4*/ 	.word	0x00007f40


	//   ....[16]....
        /*0bf8*/ 	.word	0x00007fb0


	//   ....[17]....
        /*0bfc*/ 	.word	0x00008020


	//   ....[18]....
        /*0c00*/ 	.word	0x00008090


	//   ....[19]....
        /*0c04*/ 	.word	0x00008100


	//   ....[20]....
        /*0c08*/ 	.word	0x00008170


	//   ....[21]....
        /*0c0c*/ 	.word	0x000081e0


	//   ....[22]....
        /*0c10*/ 	.word	0x00008260


	//   ....[23]....
        /*0c14*/ 	.word	0x000082d0


	//   ....[24]....
        /*0c18*/ 	.word	0x00008340


	//   ....[25]....
        /*0c1c*/ 	.word	0x000083b0


	//   ....[26]....
        /*0c20*/ 	.word	0x00008420


	//   ....[27]....
        /*0c24*/ 	.word	0x00008490


	//   ....[28]....
        /*0c28*/ 	.word	0x00008500


	//   ....[29]....
        /*0c2c*/ 	.word	0x00008570


	//   ....[30]....
        /*0c30*/ 	.word	0x000085e0


	//   ....[31]....
        /*0c34*/ 	.word	0x00008660


	//   ....[32]....
        /*0c38*/ 	.word	0x000086d0


	//   ....[33]....
        /*0c3c*/ 	.word	0x00008740


	//   ....[34]....
        /*0c40*/ 	.word	0x000087b0


	//   ....[35]....
        /*0c44*/ 	.word	0x00008820


	//   ....[36]....
        /*0c48*/ 	.word	0x00008890


	//   ....[37]....
        /*0c4c*/ 	.word	0x00008900


	//   ....[38]....
        /*0c50*/ 	.word	0x00008970


	//   ....[39]....
        /*0c54*/ 	.word	0x000089e0


	//   ....[40]....
        /*0c58*/ 	.word	0x00008a60


	//   ....[41]....
        /*0c5c*/ 	.word	0x00008ad0


	//   ....[42]....
        /*0c60*/ 	.word	0x00008b40


	//   ....[43]....
        /*0c64*/ 	.word	0x00008bb0


	//   ....[44]....
        /*0c68*/ 	.word	0x00008c20


	//   ....[45]....
        /*0c6c*/ 	.word	0x00008c90


	//   ....[46]....
        /*0c70*/ 	.word	0x00008d00


	//   ....[47]....
        /*0c74*/ 	.word	0x00008d70


	//   ....[48]....
        /*0c78*/ 	.word	0x00008de0


	//   ....[49]....
        /*0c7c*/ 	.word	0x00008e80


	//   ....[50]....
        /*0c80*/ 	.word	0x00008f20


	//   ....[51]....
        /*0c84*/ 	.word	0x00008f90


	//   ....[52]....
        /*0c88*/ 	.word	0x00009000


	//   ....[53]....
        /*0c8c*/ 	.word	0x00009060


	//   ....[54]....
        /*0c90*/ 	.word	0x000090d0


	//   ....[55]....
        /*0c94*/ 	.word	0x00009140


	//   ....[56]....
        /*0c98*/ 	.word	0x000091b0


	//   ....[57]....
        /*0c9c*/ 	.word	0x00009210


	//   ....[58]....
        /*0ca0*/ 	.word	0x00009290


	//   ....[59]....
        /*0ca4*/ 	.word	0x00009310


	//   ....[60]....
        /*0ca8*/ 	.word	0x00009380


	//   ....[61]....
        /*0cac*/ 	.word	0x000093e0


	//   ....[62]....
        /*0cb0*/ 	.word	0x00009450


	//   ....[63]....
        /*0cb4*/ 	.word	0x000094c0


	//   ....[64]....
        /*0cb8*/ 	.word	0x00009530


	//   ....[65]....
        /*0cbc*/ 	.word	0x00009590


	//   ....[66]....
        /*0cc0*/ 	.word	0x00009600


	//   ....[67]....
        /*0cc4*/ 	.word	0x00009680


	//   ....[68]....
        /*0cc8*/ 	.word	0x000096f0


	//   ....[69]....
        /*0ccc*/ 	.word	0x00009750


	//   ....[70]....
        /*0cd0*/ 	.word	0x000097c0


	//   ....[71]....
        /*0cd4*/ 	.word	0x00009830


	//   ....[72]....
        /*0cd8*/ 	.word	0x000098b0


	//   ....[73]....
        /*0cdc*/ 	.word	0x00009910


	//   ....[74]....
        /*0ce0*/ 	.word	0x00009980


	//   ....[75]....
        /*0ce4*/ 	.word	0x000099f0


	//   ....[76]....
        /*0ce8*/ 	.word	0x00009a70


	//   ....[77]....
        /*0cec*/ 	.word	0x00009ad0


	//   ....[78]....
        /*0cf0*/ 	.word	0x00009b40


	//   ....[79]....
        /*0cf4*/ 	.word	0x00009bb0


	//   ....[80]....
        /*0cf8*/ 	.word	0x00009c30


	//   ....[81]....
        /*0cfc*/ 	.word	0x00009c90


	//   ....[82]....
        /*0d00*/ 	.word	0x00009d00


	//   ....[83]....
        /*0d04*/ 	.word	0x00009d70


	//   ....[84]....
        /*0d08*/ 	.word	0x00009de0


	//   ....[85]....
        /*0d0c*/ 	.word	0x00009e50


	//   ....[86]....
        /*0d10*/ 	.word	0x00009ec0


	//   ....[87]....
        /*0d14*/ 	.word	0x00009f30


	//   ....[88]....
        /*0d18*/ 	.word	0x00009fa0


	//   ....[89]....
        /*0d1c*/ 	.word	0x0000a000


	//   ....[90]....
        /*0d20*/ 	.word	0x0000a070


	//   ....[91]....
        /*0d24*/ 	.word	0x0000a0e0


	//   ....[92]....
        /*0d28*/ 	.word	0x0000a160


	//   ....[93]....
        /*0d2c*/ 	.word	0x0000a1c0


	//----- nvinfo : EIATTR_VRC_CTA_INIT_COUNT
	.align		4
.L_1267:
        /*0d30*/ 	.byte	0x02, 0x4a
	.zero		1
	.zero		1


	//----- nvinfo : EIATTR_EXIT_INSTR_OFFSETS
	.align		4
        /*0d34*/ 	.byte	0x04, 0x1c
        /*0d36*/ 	.short	(.L_1269 - .L_1268)


	//   ....[0]....
.L_1268:
        /*0d38*/ 	.word	0x00000040


	//   ....[1]....
        /*0d3c*/ 	.word	0x000050b0


	//----- nvinfo : EIATTR_CRS_STACK_SIZE
	.align		4
.L_1269:
        /*0d40*/ 	.byte	0x04, 0x1e
        /*0d42*/ 	.short	(.L_1271 - .L_1270)
.L_1270:
        /*0d44*/ 	.word	0x00000000


	//----- nvinfo : EIATTR_CBANK_PARAM_SIZE
	.align		4
.L_1271:
        /*0d48*/ 	.byte	0x03, 0x19
        /*0d4a*/ 	.short	0x00e8


	//----- nvinfo : EIATTR_PARAM_CBANK
	.align		4
        /*0d4c*/ 	.byte	0x04, 0x0a
        /*0d4e*/ 	.short	(.L_1273 - .L_1272)
	.align		4
.L_1272:
        /*0d50*/ 	.word	index@(.nv.constant0._Z40fused_tensor_prods_example_backward_kerniiiiiiiiiiPKfS0_S0_S0_S0_S0_S0_S0_S0_S0_S0_S0_S0_S0_S0_S0_S0_S0_S0_S0_S0_PfS1_S1_)
        /*0d54*/ 	.short	0x0380
        /*0d56*/ 	.short	0x00e8


	//----- nvinfo : EIATTR_SW_WAR
	.align		4
.L_1273:
        /*0d58*/ 	.byte	0x04, 0x36
        /*0d5a*/ 	.short	(.L_1275 - .L_1274)
.L_1274:
        /*0d5c*/ 	.word	0x00000008
.L_1275:


//--------------------- .nv.info._Z31fused_tensor_prods_example_kerniiiiiiiiiiPKfS0_S0_S0_S0_S0_S0_S0_S0_S0_S0_S0_S0_S0_S0_S0_S0_S0_S0_S0_S0_PfS1_S1_ --------------------------
	.section	.nv.info._Z31fused_tensor_prods_example_kerniiiiiiiiiiPKfS0_S0_S0_S0_S0_S0_S0_S0_S0_S0_S0_S0_S0_S0_S0_S0_S0_S0_S0_S0_PfS1_S1_,"",@"SHT_CUDA_INFO"
	.sectionflags	@""
	.align	4


	//----- nvinfo : EIATTR_CUDA_API_VERSION
	.align		4
        /*0000*/ 	.byte	0x04, 0x37
        /*0002*/ 	.short	(.L_1277 - .L_1276)
.L_1276:
        /*0004*/ 	.word	0x00000082


	//----- nvinfo : EIATTR_KPARAM_INFO
	.align		4
.L_1277:
        /*0008*/ 	.byte	0x04, 0x17
        /*000a*/ 	.short	(.L_1279 - .L_1278)
.L_1278:
        /*000c*/ 	.word	0x00000000
        /*0010*/ 	.short	0x0021
        /*0012*/ 	.short	0x00e0
        /*0014*/ 	.byte	0x00, 0xf5, 0x21, 0x00


	//----- nvinfo : EIATTR_KPARAM_INFO
	.align		4
.L_1279:
        /*0018*/ 	.byte	0x04, 0x17
        /*001a*/ 	.short	(.L_1281 - .L_1280)
.L_1280:
        /*001c*/ 	.word	0x00000000
        /*0020*/ 	.short	0x0020
        /*0022*/ 	.short	0x00d8
        /*0024*/ 	.byte	0x00, 0xf5, 0x21, 0x00


	//----- nvinfo : EIATTR_KPARAM_INFO
	.align		4
.L_1281:
        /*0028*/ 	.byte	0x04, 0x17
        /*002a*/ 	.short	(.L_1283 - .L_1282)
.L_1282:
        /*002c*/ 	.word	0x00000000
        /*0030*/ 	.short	0x001f
        /*0032*/ 	.short	0x00d0
        /*0034*/ 	.byte	0x00, 0xf5, 0x21, 0x00


	//----- nvinfo : EIATTR_KPARAM_INFO
	.align		4
.L_1283:
        /*0038*/ 	.byte	0x04, 0x17
        /*003a*/ 	.short	(.L_1285 - .L_1284)
.L_1284:
        /*003c*/ 	.word	0x00000000
        /*0040*/ 	.short	0x001e
        /*0042*/ 	.short	0x00c8
        /*0044*/ 	.byte	0x00, 0xf5, 0x21, 0x00


	//----- nvinfo : EIATTR_KPARAM_INFO
	.align		4
.L_1285:
        /*0048*/ 	.byte	0x04, 0x17
        /*004a*/ 	.short	(.L_1287 - .L_1286)
.L_1286:
        /*004c*/ 	.word	0x00000000
        /*0050*/ 	.short	0x001d
        /*0052*/ 	.short	0x00c0
        /*0054*/ 	.byte	0x00, 0xf5, 0x21, 0x00


	//----- nvinfo : EIATTR_KPARAM_INFO
	.align		4
.L_1287:
        /*0058*/ 	.byte	0x04, 0x17
        /*005a*/ 	.short	(.L_1289 - .L_1288)
.L_1288:
        /*005c*/ 	.word	0x00000000
        /*0060*/ 	.short	0x001c
        /*0062*/ 	.short	0x00b8
        /*0064*/ 	.byte	0x00, 0xf5, 0x21, 0x00


	//----- nvinfo : EIATTR_KPARAM_INFO
	.align		4
.L_1289:
        /*0068*/ 	.byte	0x04, 0x17
        /*006a*/ 	.short	(.L_1291 - .L_1290)
.L_1290:
        /*006c*/ 	.word	0x00000000
        /*0070*/ 	.short	0x001b
        /*0072*/ 	.short	0x00b0
        /*0074*/ 	.byte	0x00, 0xf5, 0x21, 0x00


	//----- nvinfo : EIATTR_KPARAM_INFO
	.align		4
.L_1291:
        /*0078*/ 	.byte	0x04, 0x17
        /*007a*/ 	.short	(.L_1293 - .L_1292)
.L_1292:
        /*007c*/ 	.word	0x00000000
        /*0080*/ 	.short	0x001a
        /*0082*/ 	.short	0x00a8
        /*0084*/ 	.byte	0x00, 0xf5, 0x21, 0x00


	//----- nvinfo : EIATTR_KPARAM_INFO
	.align		4
.L_1293:
        /*0088*/ 	.byte	0x04, 0x17
        /*008a*/ 	.short	(.L_1295 - .L_1294)
.L_1294:
        /*008c*/ 	.word	0x00000000
        /*0090*/ 	.short	0x0019
        /*0092*/ 	.short	0x00a0
        /*0094*/ 	.byte	0x00, 0xf5, 0x21, 0x00


	//----- nvinfo : EIATTR_KPARAM_INFO
	.align		4
.L_1295:
        /*0098*/ 	.byte	0x04, 0x17
        /*009a*/ 	.short	(.L_1297 - .L_1296)
.L_1296:
        /*009c*/ 	.word	0x00000000
        /*00a0*/ 	.short	0x0018
        /*00a2*/ 	.short	0x0098
        /*00a4*/ 	.byte	0x00, 0xf5, 0x21, 0x00


	//----- nvinfo : EIATTR_KPARAM_INFO
	.align		4
.L_1297:
        /*00a8*/ 	.byte	0x04, 0x17
        /*00aa*/ 	.short	(.L_1299 - .L_1298)
.L_1298:
        /*00ac*/ 	.word	0x00000000
        /*00b0*/ 	.short	0x0017
        /*00b2*/ 	.short	0x0090
        /*00b4*/ 	.byte	0x00, 0xf5, 0x21, 0x00


	//----- nvinfo : EIATTR_KPARAM_INFO
	.align		4
.L_1299:
        /*00b8*/ 	.byte	0x04, 0x17
        /*00ba*/ 	.short	(.L_1301 - .L_1300)
.L_1300:
        /*00bc*/ 	.word	0x00000000
        /*00c0*/ 	.short	0x0016
        /*00c2*/ 	.short	0x0088
        /*00c4*/ 	.byte	0x00, 0xf5, 0x21, 0x00


	//----- nvinfo : EIATTR_KPARAM_INFO
	.align		4
.L_1301:
        /*00c8*/ 	.byte	0x04, 0x17
        /*00ca*/ 	.short	(.L_1303 - .L_1302)
.L_1302:
        /*00cc*/ 	.word	0x00000000
        /*00d0*/ 	.short	0x0015
        /*00d2*/ 	.short	0x0080
        /*00d4*/ 	.byte	0x00, 0xf5, 0x21, 0x00


	//----- nvinfo : EIATTR_KPARAM_INFO
	.align		4
.L_1303:
        /*00d8*/ 	.byte	0x04, 0x17
        /*00da*/ 	.short	(.L_1305 - .L_1304)
.L_1304:
        /*00dc*/ 	.word	0x00000000
        /*00e0*/ 	.short	0x0014
        /*00e2*/ 	.short	0x0078
        /*00e4*/ 	.byte	0x00, 0xf5, 0x21, 0x00


	//----- nvinfo : EIATTR_KPARAM_INFO
	.align		4
.L_1305:
        /*00e8*/ 	.byte	0x04, 0x17
        /*00ea*/ 	.short	(.L_1307 - .L_1306)
.L_1306:
        /*00ec*/ 	.word	0x00000000
        /*00f0*/ 	.short	0x0013
        /*00f2*/ 	.short	0x0070
        /*00f4*/ 	.byte	0x00, 0xf5, 0x21, 0x00


	//----- nvinfo : EIATTR_KPARAM_INFO
	.align		4
.L_1307:
        /*00f8*/ 	.byte	0x04, 0x17
        /*00fa*/ 	.short	(.L_1309 - .L_1308)
.L_1308:
        /*00fc*/ 	.word	0x00000000
        /*0100*/ 	.short	0x0012
        /*0102*/ 	.short	0x0068
        /*0104*/ 	.byte	0x00, 0xf5, 0x21, 0x00


	//----- nvinfo : EIATTR_KPARAM_INFO
	.align		4
.L_1309:
        /*0108*/ 	.byte	0x04, 0x17
        /*010a*/ 	.short	(.L_1311 - .L_1310)
.L_1310:
        /*010c*/ 	.word	0x00000000
        /*0110*/ 	.short	0x0011
        /*0112*/ 	.short	0x0060
        /*0114*/ 	.byte	0x00, 0xf5, 0x21, 0x00


	//----- nvinfo : EIATTR_KPARAM_INFO
	.align		4
.L_1311:
        /*0118*/ 	.byte	0x04, 0x17
        /*011a*/ 	.short	(.L_1313 - .L_1312)
.L_1312:
        /*011c*/ 	.word	0x00000000
        /*0120*/ 	.short	0x0010
        /*0122*/ 	.short	0x0058
        /*0124*/ 	.byte	0x00, 0xf5, 0x21, 0x00


	//----- nvinfo : EIATTR_KPARAM_INFO
	.align		4
.L_1313:
        /*0128*/ 	.byte	0x04, 0x17
        /*012a*/ 	.short	(.L_1315 - .L_1314)
.L_1314:
        /*012c*/ 	.word	0x00000000
        /*0130*/ 	.short	0x000f
        /*0132*/ 	.short	0x0050
        /*0134*/ 	.byte	0x00, 0xf5, 0x21, 0x00


	//----- nvinfo : EIATTR_KPARAM_INFO
	.align		4
.L_1315:
        /*0138*/ 	.byte	0x04, 0x17
        /*013a*/ 	.short	(.L_1317 - .L_1316)
.L_1316:
        /*013c*/ 	.word	0x00000000
        /*0140*/ 	.short	0x000e
        /*0142*/ 	.short	0x0048
        /*0144*/ 	.byte	0x00, 0xf5, 0x21, 0x00


	//----- nvinfo : EIATTR_KPARAM_INFO
	.align		4
.L_1317:
        /*0148*/ 	.byte	0x04, 0x17
        /*014a*/ 	.short	(.L_1319 - .L_1318)
.L_1318:
        /*014c*/ 	.word	0x00000000
        /*0150*/ 	.short	0x000d
        /*0152*/ 	.short	0x0040
        /*0154*/ 	.byte	0x00, 0xf5, 0x21, 0x00


	//----- nvinfo : EIATTR_KPARAM_INFO
	.align		4
.L_1319:
        /*0158*/ 	.byte	0x04, 0x17
        /*015a*/ 	.short	(.L_1321 - .L_1320)
.L_1320:
        /*015c*/ 	.word	0x00000000
        /*0160*/ 	.short	0x000c
        /*0162*/ 	.short	0x0038
        /*0164*/ 	.byte	0x00, 0xf5, 0x21, 0x00


	//----- nvinfo : EIATTR_KPARAM_INFO
	.align		4
.L_1321:
        /*0168*/ 	.byte	0x04, 0x17
        /*016a*/ 	.short	(.L_1323 - .L_1322)
.L_1322:
        /*016c*/ 	.word	0x00000000
        /*0170*/ 	.short	0x000b
        /*0172*/ 	.short	0x0030
        /*0174*/ 	.byte	0x00, 0xf5, 0x21, 0x00


	//----- nvinfo : EIATTR_KPARAM_INFO
	.align		4
.L_1323:
        /*0178*/ 	.byte	0x04, 0x17
        /*017a*/ 	.short	(.L_1325 - .L_1324)
.L_1324:
        /*017c*/ 	.word	0x00000000
        /*0180*/ 	.short	0x000a
        /*0182*/ 	.short	0x0028
        /*0184*/ 	.byte	0x00, 0xf5, 0x21, 0x00


	//----- nvinfo : EIATTR_KPARAM_INFO
	.align		4
.L_1325:
        /*0188*/ 	.byte	0x04, 0x17
        /*018a*/ 	.short	(.L_1327 - .L_1326)
.L_1326:
        /*018c*/ 	.word	0x00000000
        /*0190*/ 	.short	0x0009
        /*0192*/ 	.short	0x0024
        /*0194*/ 	.byte	0x00, 0xf0, 0x11, 0x00


	//----- nvinfo : EIATTR_KPARAM_INFO
	.align		4
.L_1327:
        /*0198*/ 	.byte	0x04, 0x17
        /*019a*/ 	.short	(.L_1329 - .L_1328)
.L_1328:
        /*019c*/ 	.word	0x00000000
        /*01a0*/ 	.short	0x0008
        /*01a2*/ 	.short	0x0020
        /*01a4*/ 	.byte	0x00, 0xf0, 0x11, 0x00


	//----- nvinfo : EIATTR_KPARAM_INFO
	.align		4
.L_1329:
        /*01a8*/ 	.byte	0x04, 0x17
        /*01aa*/ 	.short	(.L_1331 - .L_1330)
.L_1330:
        /*01ac*/ 	.word	0x00000000
        /*01b0*/ 	.short	0x0007
        /*01b2*/ 	.short	0x001c
        /*01b4*/ 	.byte	0x00, 0xf0, 0x11, 0x00


	//----- nvinfo : EIATTR_KPARAM_INFO
	.align		4
.L_1331:
        /*01b8*/ 	.byte	0x04, 0x17
        /*01ba*/ 	.short	(.L_1333 - .L_1332)
.L_1332:
        /*01bc*/ 	.word	0x00000000
        /*01c0*/ 	.short	0x0006
        /*01c2*/ 	.short	0x0018
        /*01c4*/ 	.byte	0x00, 0xf0, 0x11, 0x00


	//----- nvinfo : EIATTR_KPARAM_INFO
	.align		4
.L_1333:
        /*01c8*/ 	.byte	0x04, 0x17
        /*01ca*/ 	.short	(.L_1335 - .L_1334)
.L_1334:
        /*01cc*/ 	.word	0x00000000
        /*01d0*/ 	.short	0x0005
        /*01d2*/ 	.short	0x0014
        /*01d4*/ 	.byte	0x00, 0xf0, 0x11, 0x00


	//----- nvinfo : EIATTR_KPARAM_INFO
	.align		4
.L_1335:
        /*01d8*/ 	.byte	0x04, 0x17
        /*01da*/ 	.short	(.L_1337 - .L_1336)
.L_1336:
        /*01dc*/ 	.word	0x00000000
        /*01e0*/ 	.short	0x0004
        /*01e2*/ 	.short	0x0010
        /*01e4*/ 	.byte	0x00, 0xf0, 0x11, 0x00


	//----- nvinfo : EIATTR_KPARAM_INFO
	.align		4
.L_1337:
        /*01e8*/ 	.byte	0x04, 0x17
        /*01ea*/ 	.short	(.L_1339 - .L_1338)
.L_1338:
        /*01ec*/ 	.word	0x00000000
        /*01f0*/ 	.short	0x0003
        /*01f2*/ 	.short	0x000c
        /*01f4*/ 	.byte	0x00, 0xf0, 0x11, 0x00


	//----- nvinfo : EIATTR_KPARAM_INFO
	.align		4
.L_1339:
        /*01f8*/ 	.byte	0x04, 0x17
        /*01fa*/ 	.short	(.L_1341 - .L_1340)
.L_1340:
        /*01fc*/ 	.word	0x00000000
        /*0200*/ 	.short	0x0002
        /*0202*/ 	.short	0x0008
        /*0204*/ 	.byte	0x00, 0xf0, 0x11, 0x00


	//----- nvinfo : EIATTR_KPARAM_INFO
	.align		4
.L_1341:
        /*0208*/ 	.byte	0x04, 0x17
        /*020a*/ 	.short	(.L_1343 - .L_1342)
.L_1342:
        /*020c*/ 	.word	0x00000000
        /*0210*/ 	.short	0x0001
        /*0212*/ 	.short	0x0004
        /*0214*/ 	.byte	0x00, 0xf0, 0x11, 0x00


	//----- nvinfo : EIATTR_KPARAM_INFO
	.align		4
.L_1343:
        /*0218*/ 	.byte	0x04, 0x17
        /*021a*/ 	.short	(.L_1345 - .L_1344)
.L_1344:
        /*021c*/ 	.word	0x00000000
        /*0220*/ 	.short	0x0000
        /*0222*/ 	.short	0x0000
        /*0224*/ 	.byte	0x00, 0xf0, 0x11, 0x00


	//----- nvinfo : EIATTR_SPARSE_MMA_MASK
	.align		4
.L_1345:
        /*0228*/ 	.byte	0x03, 0x50
        /*022a*/ 	.short	0x0000


	//----- nvinfo : EIATTR_MAXREG_COUNT
	.align		4
        /*022c*/ 	.byte	0x03, 0x1b
        /*022e*/ 	.short	0x00ff


	//----- nvinfo : EIATTR_NUM_BARRIERS
	.align		4
        /*0230*/ 	.byte	0x02, 0x4c
        /*0232*/ 	.byte	0x01
	.zero		1


	//----- nvinfo : EIATTR_MERCURY_ISA_VERSION
	.align		4
        /*0234*/ 	.byte	0x03, 0x5f
        /*0236*/ 	.short	0x0101


	//----- nvinfo : EIATTR_COOP_GROUP_MASK_REGIDS
	.align		4
        /*0238*/ 	.byte	0x04, 0x29
        /*023a*/ 	.short	(.L_1347 - .L_1346)


	//   ....[0]....
.L_1346:
        /*023c*/ 	.word	0xffffffff


	//   ....[1]....
        /*0240*/ 	.word	0xffffffff


	//   ....[2]....
        /*0244*/ 	.word	0xffffffff


	//   ....[3]....
        /*0248*/ 	.word	0xffffffff


	//   ....[4]....
        /*024c*/ 	.word	0xffffffff


	//   ....[5]....
        /*0250*/ 	.word	0xffffffff


	//   ....[6]....
        /*0254*/ 	.word	0xffffffff


	//   ....[7]....
        /*0258*/ 	.word	0xffffffff


	//   ....[8]....
        /*025c*/ 	.word	0xffffffff


	//   ....[9]....
        /*0260*/ 	.word	0xffffffff


	//   ....[10]....
        /*0264*/ 	.word	0xffffffff


	//   ....[11]....
        /*0268*/ 	.word	0xffffffff


	//   ....[12]....
        /*026c*/ 	.word	0xffffffff


	//   ....[13]....
        /*0270*/ 	.word	0xffffffff


	//   ....[14]....
        /*0274*/ 	.word	0xffffffff


	//   ....[15]....
        /*0278*/ 	.word	0xffffffff


	//   ....[16]....
        /*027c*/ 	.word	0xffffffff


	//   ....[17]....
        /*0280*/ 	.word	0xffffffff


	//   ....[18]....
        /*0284*/ 	.word	0xffffffff


	//   ....[19]....
        /*0288*/ 	.word	0xffffffff


	//   ....[20]....
        /*028c*/ 	.word	0xffffffff


	//   ....[21]....
        /*0290*/ 	.word	0xffffffff


	//   ....[22]....
        /*0294*/ 	.word	0xffffffff


	//   ....[23]....
        /*0298*/ 	.word	0xffffffff


	//   ....[24]....
        /*029c*/ 	.word	0xffffffff


	//   ....[25]....
        /*02a0*/ 	.word	0xffffffff


	//   ....[26]....
        /*02a4*/ 	.word	0xffffffff


	//   ....[27]....
        /*02a8*/ 	.word	0xffffffff


	//   ....[28]....
        /*02ac*/ 	.word	0xffffffff


	//   ....[29]....
        /*02b0*/ 	.word	0xffffffff


	//   ....[30]....
        /*02b4*/ 	.word	0xffffffff


	//   ....[31]....
        /*02b8*/ 	.word	0xffffffff


	//   ....[32]....
        /*02bc*/ 	.word	0xffffffff


	//   ....[33]....
        /*02c0*/ 	.word	0xffffffff


	//   ....[34]....
        /*02c4*/ 	.word	0xffffffff


	//   ....[35]....
        /*02c8*/ 	.word	0xffffffff


	//   ....[36]....
        /*02cc*/ 	.word	0xffffffff


	//   ....[37]....
        /*02d0*/ 	.word	0xffffffff


	//   ....[38]....
        /*02d4*/ 	.word	0xffffffff


	//   ....[39]....
        /*02d8*/ 	.word	0xffffffff


	//   ....[40]....
        /*02dc*/ 	.word	0xffffffff


	//   ....[41]....
        /*02e0*/ 	.word	0xffffffff


	//   ....[42]....
        /*02e4*/ 	.word	0xffffffff


	//   ....[43]....
        /*02e8*/ 	.word	0xffffffff


	//   ....[44]....
        /*02ec*/ 	.word	0xffffffff


	//   ....[45]....
        /*02f0*/ 	.word	0xffffffff


	//   ....[46]....
        /*02f4*/ 	.word	0xffffffff


	//   ....[47]....
        /*02f8*/ 	.word	0xffffffff


	//   ....[48]....
        /*02fc*/ 	.word	0xffffffff


	//   ....[49]....
        /*0300*/ 	.word	0xffffffff


	//   ....[50]....
        /*0304*/ 	.word	0xffffffff


	//   ....[51]....
        /*0308*/ 	.word	0xffffffff


	//   ....[52]....
        /*030c*/ 	.word	0xffffffff


	//   ....[53]....
        /*0310*/ 	.word	0xffffffff


	//   ....[54]....
        /*0314*/ 	.word	0xffffffff


	//   ....[55]....
        /*0318*/ 	.word	0xffffffff


	//   ....[56]....
        /*031c*/ 	.word	0xffffffff


	//   ....[57]....
        /*0320*/ 	.word	0xffffffff


	//   ....[58]....
        /*0324*/ 	.word	0xffffffff


	//   ....[59]....
        /*0328*/ 	.word	0xffffffff


	//   ....[60]....
        /*032c*/ 	.word	0xffffffff


	//   ....[61]....
        /*0330*/ 	.word	0xffffffff


	//   ....[62]....
        /*0334*/ 	.word	0xffffffff


	//   ....[63]....
        /*0338*/ 	.word	0xffffffff


	//   ....[64]....
        /*033c*/ 	.word	0xffffffff


	//   ....[65]....
        /*0340*/ 	.word	0xffffffff


	//   ....[66]....
        /*0344*/ 	.word	0xffffffff


	//   ....[67]....
        /*0348*/ 	.word	0xffffffff


	//   ....[68]....
        /*034c*/ 	.word	0xffffffff


	//   ....[69]....
        /*0350*/ 	.word	0xffffffff


	//   ....[70]....
        /*0354*/ 	.word	0xffffffff


	//   ....[71]....
        /*0358*/ 	.word	0xffffffff


	//   ....[72]....
        /*035c*/ 	.word	0xffffffff


	//   ....[73]....
        /*0360*/ 	.word	0xffffffff


	//   ....[74]....
        /*0364*/ 	.word	0xffffffff


	//   ....[75]....
        /*0368*/ 	.word	0xffffffff


	//   ....[76]....
        /*036c*/ 	.word	0xffffffff


	//   ....[77]....
        /*0370*/ 	.word	0xffffffff


	//   ....[78]....
        /*0374*/ 	.word	0xffffffff


	//   ....[79]....
        /*0378*/ 	.word	0xffffffff


	//   ....[80]....
        /*037c*/ 	.word	0xffffffff


	//   ....[81]....
        /*0380*/ 	.word	0xffffffff


	//   ....[82]....
        /*0384*/ 	.word	0xffffffff


	//   ....[83]....
        /*0388*/ 	.word	0xffffffff


	//   ....[84]....
        /*038c*/ 	.word	0xffffffff


	//   ....[85]....
        /*0390*/ 	.word	0xffffffff


	//   ....[86]....
        /*0394*/ 	.word	0xffffffff


	//   ....[87]....
        /*0398*/ 	.word	0xffffffff


	//   ....[88]....
        /*039c*/ 	.word	0xffffffff


	//   ....[89]....
        /*03a0*/ 	.word	0xffffffff


	//   ....[90]....
        /*03a4*/ 	.word	0xffffffff


	//   ....[91]....
        /*03a8*/ 	.word	0xffffffff


	//   ....[92]....
        /*03ac*/ 	.word	0xffffffff


	//   ....[93]....
        /*03b0*/ 	.word	0xffffffff


	//   ....[94]....
        /*03b4*/ 	.word	0xffffffff


	//   ....[95]....
        /*03b8*/ 	.word	0xffffffff


	//   ....[96]....
        /*03bc*/ 	.word	0xffffffff


	//   ....[97]....
        /*03c0*/ 	.word	0xffffffff


	//   ....[98]....
        /*03c4*/ 	.word	0xffffffff


	//   ....[99]....
        /*03c8*/ 	.word	0xffffffff


	//   ....[100]....
        /*03cc*/ 	.word	0xffffffff


	//   ....[101]....
        /*03d0*/ 	.word	0xffffffff


	//   ....[102]....
        /*03d4*/ 	.word	0xffffffff


	//   ....[103]....
        /*03d8*/ 	.word	0xffffffff


	//   ....[104]....
        /*03dc*/ 	.word	0xffffffff


	//   ....[105]....
        /*03e0*/ 	.word	0xffffffff


	//   ....[106]....
        /*03e4*/ 	.word	0xffffffff


	//   ....[107]....
        /*03e8*/ 	.word	0xffffffff


	//   ....[108]....
        /*03ec*/ 	.word	0xffffffff


	//   ....[109]....
        /*03f0*/ 	.word	0xffffffff


	//   ....[110]....
        /*03f4*/ 	.word	0xffffffff


	//   ....[111]....
        /*03f8*/ 	.word	0xffffffff


	//   ....[112]....
        /*03fc*/ 	.word	0xffffffff


	//   ....[113]....
        /*0400*/ 	.word	0xffffffff


	//   ....[114]....
        /*0404*/ 	.word	0xffffffff


	//   ....[115]....
        /*0408*/ 	.word	0xffffffff


	//   ....[116]....
        /*040c*/ 	.word	0xffffffff


	//   ....[117]....
        /*0410*/ 	.word	0xffffffff


	//   ....[118]....
        /*0414*/ 	.word	0xffffffff


	//   ....[119]....
        /*0418*/ 	.word	0xffffffff


	//   ....[120]....
        /*041c*/ 	.word	0xffffffff


	//   ....[121]....
        /*0420*/ 	.word	0xffffffff


	//   ....[122]....
        /*0424*/ 	.word	0xffffffff


	//   ....[123]....
        /*0428*/ 	.word	0xffffffff


	//   ....[124]....
        /*042c*/ 	.word	0xffffffff


	//   ....[125]....
        /*0430*/ 	.word	0xffffffff


	//   ....[126]....
        /*0434*/ 	.word	0xffffffff


	//   ....[127]....
        /*0438*/ 	.word	0xffffffff


	//   ....[128]....
        /*043c*/ 	.word	0xffffffff


	//   ....[129]....
        /*0440*/ 	.word	0xffffffff


	//   ....[130]....
        /*0444*/ 	.word	0xffffffff


	//   ....[131]....
        /*0448*/ 	.word	0xffffffff


	//   ....[132]....
        /*044c*/ 	.word	0xffffffff


	//   ....[133]....
        /*0450*/ 	.word	0xffffffff


	//   ....[134]....
        /*0454*/ 	.word	0xffffffff


	//   ....[135]....
        /*0458*/ 	.word	0xffffffff


	//   ....[136]....
        /*045c*/ 	.word	0xffffffff


	//   ....[137]....
        /*0460*/ 	.word	0xffffffff


	//   ....[138]....
        /*0464*/ 	.word	0xffffffff


	//   ....[139]....
        /*0468*/ 	.word	0xffffffff


	//   ....[140]....
        /*046c*/ 	.word	0xffffffff


	//   ....[141]....
        /*0470*/ 	.word	0xffffffff


	//   ....[142]....
        /*0474*/ 	.word	0xffffffff


	//   ....[143]....
        /*0478*/ 	.word	0xffffffff


	//   ....[144]....
        /*047c*/ 	.word	0xffffffff


	//   ....[145]....
        /*0480*/ 	.word	0xffffffff


	//   ....[146]....
        /*0484*/ 	.word	0xffffffff


	//   ....[147]....
        /*0488*/ 	.word	0xffffffff


	//   ....[148]....
        /*048c*/ 	.word	0xffffffff


	//   ....[149]....
        /*0490*/ 	.word	0xffffffff


	//   ....[150]....
        /*0494*/ 	.word	0xffffffff


	//   ....[151]....
        /*0498*/ 	.word	0xffffffff


	//   ....[152]....
        /*049c*/ 	.word	0xffffffff


	//   ....[153]....
        /*04a0*/ 	.word	0xffffffff


	//   ....[154]....
        /*04a4*/ 	.word	0xffffffff


	//   ....[155]....
        /*04a8*/ 	.word	0xffffffff


	//   ....[156]....
        /*04ac*/ 	.word	0xffffffff


	//   ....[157]....
        /*04b0*/ 	.word	0xffffffff


	//   ....[158]....
        /*04b4*/ 	.word	0xffffffff


	//   ....[159]....
        /*04b8*/ 	.word	0xffffffff


	//   ....[160]....
        /*04bc*/ 	.word	0xffffffff


	//   ....[161]....
        /*04c0*/ 	.word	0xffffffff


	//   ....[162]....
        /*04c4*/ 	.word	0xffffffff


	//   ....[163]....
        /*04c8*/ 	.word	0xffffffff


	//   ....[164]....
        /*04cc*/ 	.word	0xffffffff


	//   ....[165]....
        /*04d0*/ 	.word	0x05000017


	//   ....[166]....
        /*04d4*/ 	.word	0x05000017


	//   ....[167]....
        /*04d8*/ 	.word	0x05000017


	//   ....[168]....
        /*04dc*/ 	.word	0x05000017


	//   ....[169]....
        /*04e0*/ 	.word	0x05000017


	//   ....[170]....
        /*04e4*/ 	.word	0x05000017


	//   ....[171]....
        /*04e8*/ 	.word	0x05000017


	//   ....[172]....
        /*04ec*/ 	.word	0x05000017


	//   ....[173]....
        /*04f0*/ 	.word	0x05000017


	//   ....[174]....
        /*04f4*/ 	.word	0x05000017


	//   ....[175]....
        /*04f8*/ 	.word	0x05000017


	//   ....[176]....
        /*04fc*/ 	.word	0x05000017


	//   ....[177]....
        /*0500*/ 	.word	0x05000017


	//   ....[178]....
        /*0504*/ 	.word	0x05000017


	//   ....[179]....
        /*0508*/ 	.word	0x05000017


	//   ....[180]....
        /*050c*/ 	.word	0x05000017


	//   ....[181]....
        /*0510*/ 	.word	0x05000017


	//   ....[182]....
        /*0514*/ 	.word	0x05000017


	//   ....[183]....
        /*0518*/ 	.word	0x05000017


	//   ....[184]....
        /*051c*/ 	.word	0x05000017


	//   ....[185]....
        /*0520*/ 	.word	0x05000017


	//   ....[186]....
        /*0524*/ 	.word	0x05000017


	//   ....[187]....
        /*0528*/ 	.word	0x05000017


	//   ....[188]....
        /*052c*/ 	.word	0x05000017


	//   ....[189]....
        /*0530*/ 	.word	0x05000017


	//   ....[190]....
        /*0534*/ 	.word	0x05000017


	//   ....[191]....
        /*0538*/ 	.word	0x05000017


	//   ....[192]....
        /*053c*/ 	.word	0x05000017


	//   ....[193]....
        /*0540*/ 	.word	0x05000017


	//   ....[194]....
        /*0544*/ 	.word	0x05000017


	//   ....[195]....
        /*0548*/ 	.word	0x05000017


	//   ....[196]....
        /*054c*/ 	.word	0x05000017


	//   ....[197]....
        /*0550*/ 	.word	0x05000017


	//   ....[198]....
        /*0554*/ 	.word	0x05000017


	//   ....[199]....
        /*0558*/ 	.word	0x05000017


	//   ....[200]....
        /*055c*/ 	.word	0x05000017


	//   ....[201]....
        /*0560*/ 	.word	0x05000017


	//   ....[202]....
        /*0564*/ 	.word	0x05000017


	//   ....[203]....
        /*0568*/ 	.word	0x05000017


	//   ....[204]....
        /*056c*/ 	.word	0x05000017


	//   ....[205]....
        /*0570*/ 	.word	0x05000017


	//   ....[206]....
        /*0574*/ 	.word	0x05000017


	//   ....[207]....
        /*0578*/ 	.word	0x05000017


	//   ....[208]....
        /*057c*/ 	.word	0x05000017


	//   ....[209]....
        /*0580*/ 	.word	0x05000017


	//   ....[210]....
        /*0584*/ 	.word	0x05000017


	//   ....[211]....
        /*0588*/ 	.word	0x05000017


	//   ....[212]....
        /*058c*/ 	.word	0x05000017


	//   ....[213]....
        /*0590*/ 	.word	0x05000017


	//   ....[214]....
        /*0594*/ 	.word	0x05000017


	//   ....[215]....
        /*0598*/ 	.word	0x05000017


	//   ....[216]....
        /*059c*/ 	.word	0x05000017


	//   ....[217]....
        /*05a0*/ 	.word	0x05000017


	//   ....[218]....
        /*05a4*/ 	.word	0x05000017


	//   ....[219]....
        /*05a8*/ 	.word	0x05000017


	//   ....[220]....
        /*05ac*/ 	.word	0x05000017


	//   ....[221]....
        /*05b0*/ 	.word	0x05000017


	//   ....[222]....
        /*05b4*/ 	.word	0x05000017


	//   ....[223]....
        /*05b8*/ 	.word	0x05000017


	//   ....[224]....
        /*05bc*/ 	.word	0x05000017


	//   ....[225]....
        /*05c0*/ 	.word	0x05000017


	//   ....[226]....
        /*05c4*/ 	.word	0x05000017


	//   ....[227]....
        /*05c8*/ 	.word	0x05000017


	//   ....[228]....
        /*05cc*/ 	.word	0x05000017


	//   ....[229]....
        /*05d0*/ 	.word	0x05000017


	//   ....[230]....
        /*05d4*/ 	.word	0x05000017


	//   ....[231]....
        /*05d8*/ 	.word	0x05000017


	//   ....[232]....
        /*05dc*/ 	.word	0x05000017


	//   ....[233]....
        /*05e0*/ 	.word	0x05000017


	//   ....[234]....
        /*05e4*/ 	.word	0x05000017


	//   ....[235]....
        /*05e8*/ 	.word	0x05000017


	//   ....[236]....
        /*05ec*/ 	.word	0x05000017


	//   ....[237]....
        /*05f0*/ 	.word	0x05000017


	//   ....[238]....
        /*05f4*/ 	.word	0x05000017


	//   ....[239]....
        /*05f8*/ 	.word	0x05000017


	//   ....[240]....
        /*05fc*/ 	.word	0x05000017


	//   ....[241]....
        /*0600*/ 	.word	0x05000017


	//   ....[242]....
        /*0604*/ 	.word	0x05000017


	//   ....[243]....
        /*0608*/ 	.word	0x05000017


	//   ....[244]....
        /*060c*/ 	.word	0x05000017


	//   ....[245]....
        /*0610*/ 	.word	0x05000017


	//   ....[246]....
        /*0614*/ 	.word	0x05000017


	//   ....[247]....
        /*0618*/ 	.word	0x05000017


	//   ....[248]....
        /*061c*/ 	.word	0x05000017


	//   ....[249]....
        /*0620*/ 	.word	0x05000017


	//   ....[250]....
        /*0624*/ 	.word	0x05000017


	//   ....[251]....
        /*0628*/ 	.word	0x05000017


	//   ....[252]....
        /*062c*/ 	.word	0x05000017


	//   ....[253]....
        /*0630*/ 	.word	0x05000017


	//   ....[254]....
        /*0634*/ 	.word	0x05000017


	//   ....[255]....
        /*0638*/ 	.word	0x05000017


	//   ....[0]....
        /*063c*/ 	.word	0x05000017


	//   ....[1]....
        /*0640*/ 	.word	0x05000017


	//   ....[2]....
        /*0644*/ 	.word	0x05000017


	//   ....[3]....
        /*0648*/ 	.word	0x05000017


	//   ....[4]....
        /*064c*/ 	.word	0x05000017


	//   ....[5]....
        /*0650*/ 	.word	0x05000017


	//   ....[6]....
        /*0654*/ 	.word	0x05000017


	//   ....[7]....
        /*0658*/ 	.word	0x05000017


	//   ....[8]....
        /*065c*/ 	.word	0x05000017


	//   ....[9]....
        /*0660*/ 	.word	0x05000017


	//   ....[10]....
        /*0664*/ 	.word	0x05000017


	//   ....[11]....
        /*0668*/ 	.word	0x05000017


	//   ....[12]....
        /*066c*/ 	.word	0x05000017


	//   ....[13]....
        /*0670*/ 	.word	0x05000017


	//   ....[14]....
        /*0674*/ 	.word	0x05000017


	//   ....[15]....
        /*0678*/ 	.word	0x05000017


	//   ....[16]....
        /*067c*/ 	.word	0x05000017


	//   ....[17]....
        /*0680*/ 	.word	0x05000017


	//   ....[18]....
        /*0684*/ 	.word	0x05000017


	//   ....[19]....
        /*0688*/ 	.word	0x05000017


	//   ....[20]....
        /*068c*/ 	.word	0x05000017


	//   ....[21]....
        /*0690*/ 	.word	0x05000017


	//   ....[22]....
        /*0694*/ 	.word	0x05000017


	//   ....[23]....
        /*0698*/ 	.word	0x05000017


	//   ....[24]....
        /*069c*/ 	.word	0x05000017


	//   ....[25]....
        /*06a0*/ 	.word	0x05000017


	//   ....[26]....
        /*06a4*/ 	.word	0x05000017


	//   ....[27]....
        /*06a8*/ 	.word	0x05000017


	//   ....[28]....
        /*06ac*/ 	.word	0x05000017


	//   ....[29]....
        /*06b0*/ 	.word	0x05000017


	//   ....[30]....
        /*06b4*/ 	.word	0x05000017


	//   ....[31]....
        /*06b8*/ 	.word	0x05000017


	//   ....[32]....
        /*06bc*/ 	.word	0x05000017


	//   ....[33]....
        /*06c0*/ 	.word	0x05000017


	//   ....[34]....
        /*06c4*/ 	.word	0x05000017


	//   ....[35]....
        /*06c8*/ 	.word	0x05000017


	//   ....[36]....
        /*06cc*/ 	.word	0x05000017


	//   ....[37]....
        /*06d0*/ 	.word	0x05000017


	//   ....[38]....
        /*06d4*/ 	.word	0x05000017


	//   ....[39]....
        /*06d8*/ 	.word	0x05000017


	//   ....[40]....
        /*06dc*/ 	.word	0x05000017


	//   ....[41]....
        /*06e0*/ 	.word	0x05000017


	//   ....[42]....
        /*06e4*/ 	.word	0x05000017


	//   ....[43]....
        /*06e8*/ 	.word	0x05000017


	//   ....[44]....
        /*06ec*/ 	.word	0x05000017


	//   ....[45]....
        /*06f0*/ 	.word	0x05000017


	//   ....[46]....
        /*06f4*/ 	.word	0x05000017


	//   ....[47]....
        /*06f8*/ 	.word	0x05000017


	//   ....[48]....
        /*06fc*/ 	.word	0x05000017


	//   ....[49]....
        /*0700*/ 	.word	0x05000017


	//   ....[50]....
        /*0704*/ 	.word	0x05000017


	//   ....[51]....
        /*0708*/ 	.word	0x05000017


	//   ....[52]....
        /*070c*/ 	.word	0x05000017


	//   ....[53]....
        /*0710*/ 	.word	0x05000017


	//   ....[54]....
        /*0714*/ 	.word	0x05000017


	//   ....[55]....
        /*0718*/ 	.word	0x05000017


	//   ....[56]....
        /*071c*/ 	.word	0x05000017


	//   ....[57]....
        /*0720*/ 	.word	0x05000017


	//   ....[58]....
        /*0724*/ 	.word	0x05000017


	//   ....[59]....
        /*0728*/ 	.word	0x05000017


	//   ....[60]....
        /*072c*/ 	.word	0x05000017


	//   ....[61]....
        /*0730*/ 	.word	0x05000017


	//   ....[62]....
        /*0734*/ 	.word	0x05000017


	//   ....[63]....
        /*0738*/ 	.word	0x05000017


	//   ....[64]....
        /*073c*/ 	.word	0x05000017


	//   ....[65]....
        /*0740*/ 	.word	0x05000017


	//   ....[66]....
        /*0744*/ 	.word	0x05000017


	//   ....[67]....
        /*0748*/ 	.word	0x05000017


	//   ....[68]....
        /*074c*/ 	.word	0x05000017


	//   ....[69]....
        /*0750*/ 	.word	0x05000017


	//   ....[70]....
        /*0754*/ 	.word	0x05000017


	//   ....[71]....
        /*0758*/ 	.word	0x05000017


	//   ....[72]....
        /*075c*/ 	.word	0x05000017


	//   ....[73]....
        /*0760*/ 	.word	0x05000017


	//----- nvinfo : EIATTR_COOP_GROUP_INSTR_OFFSETS
	.align		4
.L_1347:
        /*0764*/ 	.byte	0x04, 0x28
        /*0766*/ 	.short	(.L_1349 - .L_1348)


	//   ....[0]....
.L_1348:
        /*0768*/ 	.word	0x00001e60


	//   ....[1]....
        /*076c*/ 	.word	0x00001e80


	//   ....[2]....
        /*0770*/ 	.word	0x00001ea0


	//   ....[3]....
        /*0774*/ 	.word	0x00001ec0


	//   ....[4]....
        /*0778*/ 	.word	0x00001ee0


	//   ....[5]....
        /*077c*/ 	.word	0x00002040


	//   ....[6]....
        /*0780*/ 	.word	0x00002060


	//   ....[7]....
        /*0784*/ 	.word	0x00002080


	//   ....[8]....
        /*0788*/ 	.word	0x000020a0


	//   ....[9]....
        /*078c*/ 	.word	0x000020c0


	//   ....[10]....
        /*0790*/ 	.word	0x00002240


	//   ....[11]....
        /*0794*/ 	.word	0x00002260


	//   ....[12]....
        /*0798*/ 	.word	0x00002280


	//   ....[13]....
        /*079c*/ 	.word	0x000022a0


	//   ....[14]....
        /*07a0*/ 	.word	0x000022c0


	//   ....[15]....
        /*07a4*/ 	.word	0x00002590


	//   ....[16]....
        /*07a8*/ 	.word	0x000025a0


	//   ....[17]....
        /*07ac*/ 	.word	0x000025b0


	//   ....[18]....
        /*07b0*/ 	.word	0x000025e0


	//   ....[19]....
        /*07b4*/ 	.word	0x00002600


	//   ....[20]....
        /*07b8*/ 	.word	0x00002610


	//   ....[21]....
        /*07bc*/ 	.word	0x00002640


	//   ....[22]....
        /*07c0*/ 	.word	0x00002660


	//   ....[23]....
        /*07c4*/ 	.word	0x00002670


	//   ....[24]....
        /*07c8*/ 	.word	0x000026a0


	//   ....[25]....
        /*07cc*/ 	.word	0x000026c0


	//   ....[26]....
        /*07d0*/ 	.word	0x000026d0


	//   ....[27]....
        /*07d4*/ 	.word	0x00002700


	//   ....[28]....
        /*07d8*/ 	.word	0x00002720


	//   ....[29]....
        /*07dc*/ 	.word	0x00002730


	//   ....[30]....
        /*07e0*/ 	.word	0x00002910


	//   ....[31]....
        /*07e4*/ 	.word	0x00002920


	//   ....[32]....
        /*07e8*/ 	.word	0x00002930


	//   ....[33]....
        /*07ec*/ 	.word	0x00002960


	//   ....[34]....
        /*07f0*/ 	.word	0x00002980


	//   ....[35]....
        /*07f4*/ 	.word	0x00002990


	//   ....[36]....
        /*07f8*/ 	.word	0x000029c0


	//   ....[37]....
        /*07fc*/ 	.word	0x000029e0


	//   ....[38]....
        /*0800*/ 	.word	0x000029f0


	//   ....[39]....
        /*0804*/ 	.word	0x00002a20


	//   ....[40]....
        /*0808*/ 	.word	0x00002a40


	//   ....[41]....
        /*080c*/ 	.word	0x00002a50


	//   ....[42]....
        /*0810*/ 	.word	0x00002a80


	//   ....[43]....
        /*0814*/ 	.word	0x00002aa0


	//   ....[44]....
        /*0818*/ 	.word	0x00002ab0


	//   ....[45]....
        /*081c*/ 	.word	0x00002d10


	//   ....[46]....
        /*0820*/ 	.word	0x00002d20


	//   ....[47]....
        /*0824*/ 	.word	0x00002d30


	//   ....[48]....
        /*0828*/ 	.word	0x00002d60


	//   ....[49]....
        /*082c*/ 	.word	0x00002d80


	//   ....[50]....
        /*0830*/ 	.word	0x00002d90


	//   ....[51]....
        /*0834*/ 	.word	0x00002dc0


	//   ....[52]....
        /*0838*/ 	.word	0x00002de0


	//   ....[53]....
        /*083c*/ 	.word	0x00002df0


	//   ....[54]....
        /*0840*/ 	.word	0x00002e20


	//   ....[55]....
        /*0844*/ 	.word	0x00002e40


	//   ....[56]....
        /*0848*/ 	.word	0x00002e50


	//   ....[57]....
        /*084c*/ 	.word	0x00002e80


	//   ....[58]....
        /*0850*/ 	.word	0x00002ea0


	//   ....[59]....
        /*0854*/ 	.word	0x00002eb0


	//   ....[60]....
        /*0858*/ 	.word	0x000030d0


	//   ....[61]....
        /*085c*/ 	.word	0x000030e0


	//   ....[62]....
        /*0860*/ 	.word	0x000030f0


	//   ....[63]....
        /*0864*/ 	.word	0x00003120


	//   ....[64]....
        /*0868*/ 	.word	0x00003140


	//   ....[65]....
        /*086c*/ 	.word	0x00003150


	//   ....[66]....
        /*0870*/ 	.word	0x00003180


	//   ....[67]....
        /*0874*/ 	.word	0x000031a0


	//   ....[68]....
        /*0878*/ 	.word	0x000031b0


	//   ....[69]....
        /*087c*/ 	.word	0x000031e0


	//   ....[70]....
        /*0880*/ 	.word	0x00003200


	//   ....[71]....
        /*0884*/ 	.word	0x00003210


	//   ....[72]....
        /*0888*/ 	.word	0x00003240


	//   ....[73]....
        /*088c*/ 	.word	0x00003260


	//   ....[74]....
        /*0890*/ 	.word	0x00003270


	//   ....[75]....
        /*0894*/ 	.word	0x000036c0


	//   ....[76]....
        /*0898*/ 	.word	0x000036d0


	//   ....[77]....
        /*089c*/ 	.word	0x000036e0


	//   ....[78]....
        /*08a0*/ 	.word	0x000036f0


	//   ....[79]....
        /*08a4*/ 	.word	0x00003700


	//   ....[80]....
        /*08a8*/ 	.word	0x00003710


	//   ....[81]....
        /*08ac*/ 	.word	0x00003720


	//   ....[82]....
        /*08b0*/ 	.word	0x00003740


	//   ....[83]....
        /*08b4*/ 	.word	0x00003760


	//   ....[84]....
        /*08b8*/ 	.word	0x00003790


	//   ....[85]....
        /*08bc*/ 	.word	0x000037b0


	//   ....[86]....
        /*08c0*/ 	.word	0x000037d0


	//   ....[87]....
        /*08c4*/ 	.word	0x000037f0


	//   ....[88]....
        /*08c8*/ 	.word	0x00003810


	//   ....[89]....
        /*08cc*/ 	.word	0x00003830


	//   ....[90]....
        /*08d0*/ 	.word	0x00003840


	//   ....[91]....
        /*08d4*/ 	.word	0x00003860


	//   ....[92]....
        /*08d8*/ 	.word	0x00003880


	//   ....[93]....
        /*08dc*/ 	.word	0x000038c0


	//   ....[94]....
        /*08e0*/ 	.word	0x000038e0


	//   ....[95]....
        /*08e4*/ 	.word	0x00003900


	//   ....[96]....
        /*08e8*/ 	.word	0x00003920


	//   ....[97]....
        /*08ec*/ 	.word	0x00003940


	//   ....[98]....
        /*08f0*/ 	.word	0x00003950


	//   ....[99]....
        /*08f4*/ 	.word	0x00003960


	//   ....[100]....
        /*08f8*/ 	.word	0x00003980


	//   ....[101]....
        /*08fc*/ 	.word	0x000039a0


	//   ....[102]....
        /*0900*/ 	.word	0x000039d0


	//   ....[103]....
        /*0904*/ 	.word	0x000039f0


	//   ....[104]....
        /*0908*/ 	.word	0x00003a10


	//   ....[105]....
        /*090c*/ 	.word	0x00003a30


	//   ....[106]....
        /*0910*/ 	.word	0x00003a50


	//   ....[107]....
        /*0914*/ 	.word	0x00003a70


	//   ....[108]....
        /*0918*/ 	.word	0x00003a80


	//   ....[109]....
        /*091c*/ 	.word	0x00003aa0


	//   ....[110]....
        /*0920*/ 	.word	0x00003ac0


	//   ....[111]....
        /*0924*/ 	.word	0x00003af0


	//   ....[112]....
        /*0928*/ 	.word	0x00003b10


	//   ....[113]....
        /*092c*/ 	.word	0x00003b30


	//   ....[114]....
        /*0930*/ 	.word	0x00003b50


	//   ....[115]....
        /*0934*/ 	.word	0x00003b70


	//   ....[116]....
        /*0938*/ 	.word	0x00003b90


	//   ....[117]....
        /*093c*/ 	.word	0x00003ba0


	//   ....[118]....
        /*0940*/ 	.word	0x00003bc0


	//   ....[119]....
        /*0944*/ 	.word	0x00003be0


	//   ....[120]....
        /*0948*/ 	.word	0x00004060


	//   ....[121]....
        /*094c*/ 	.word	0x00004070


	//   ....[122]....
        /*0950*/ 	.word	0x00004080


	//   ....[123]....
        /*0954*/ 	.word	0x00004090


	//   ....[124]....
        /*0958*/ 	.word	0x000040a0


	//   ....[125]....
        /*095c*/ 	.word	0x000040b0


	//   ....[126]....
        /*0960*/ 	.word	0x000040e0


	//   ....[127]....
        /*0964*/ 	.word	0x00004100


	//   ....[128]....
        /*0968*/ 	.word	0x00004120


	//   ....[129]....
        /*096c*/ 	.word	0x00004140


	//   ....[130]....
        /*0970*/ 	.word	0x00004160


	//   ....[131]....
        /*0974*/ 	.word	0x00004170


	//   ....[132]....
        /*0978*/ 	.word	0x00004190


	//   ....[133]....
        /*097c*/ 	.word	0x000041c0


	//   ....[134]....
        /*0980*/ 	.word	0x000041e0


	//   ....[135]....
        /*0984*/ 	.word	0x00004200


	//   ....[136]....
        /*0988*/ 	.word	0x00004230


	//   ....[137]....
        /*098c*/ 	.word	0x00004240


	//   ....[138]....
        /*0990*/ 	.word	0x00004260


	//   ....[139]....
        /*0994*/ 	.word	0x00004270


	//   ....[140]....
        /*0998*/ 	.word	0x00004290


	//   ....[141]....
        /*099c*/ 	.word	0x000042b0


	//   ....[142]....
        /*09a0*/ 	.word	0x000042c0


	//   ....[143]....
        /*09a4*/ 	.word	0x000042f0


	//   ....[144]....
        /*09a8*/ 	.word	0x00004310


	//   ....[145]....
        /*09ac*/ 	.word	0x00004340


	//   ....[146]....
        /*09b0*/ 	.word	0x00004370


	//   ....[147]....
        /*09b4*/ 	.word	0x00004380


	//   ....[148]....
        /*09b8*/ 	.word	0x000043a0


	//   ....[149]....
        /*09bc*/ 	.word	0x000043c0


	//   ....[150]....
        /*09c0*/ 	.word	0x000043d0


	//   ....[151]....
        /*09c4*/ 	.word	0x000043f0


	//   ....[152]....
        /*09c8*/ 	.word	0x00004410


	//   ....[153]....
        /*09cc*/ 	.word	0x00004430


	//   ....[154]....
        /*09d0*/ 	.word	0x00004450


	//   ....[155]....
        /*09d4*/ 	.word	0x00004470


	//   ....[156]....
        /*09d8*/ 	.word	0x000044a0


	//   ....[157]....
        /*09dc*/ 	.word	0x000044c0


	//   ....[158]....
        /*09e0*/ 	.word	0x000044e0


	//   ....[159]....
        /*09e4*/ 	.word	0x00004500


	//   ....[160]....
        /*09e8*/ 	.word	0x00004530


	//   ....[161]....
        /*09ec*/ 	.word	0x00004540


	//   ....[162]....
        /*09f0*/ 	.word	0x00004560


	//   ....[163]....
        /*09f4*/ 	.word	0x00004580


	//   ....[164]....
        /*09f8*/ 	.word	0x000045a0


	//   ....[165]....
        /*09fc*/ 	.word	0x000048a0


	//   ....[166]....
        /*0a00*/ 	.word	0x00004920


	//   ....[167]....
        /*0a04*/ 	.word	0x00004980


	//   ....[168]....
        /*0a08*/ 	.word	0x000049e0


	//   ....[169]....
        /*0a0c*/ 	.word	0x00004a40


	//   ....[170]....
        /*0a10*/ 	.word	0x00004ac0


	//   ....[171]....
        /*0a14*/ 	.word	0x00004b40


	//   ....[172]....
        /*0a18*/ 	.word	0x00004ba0


	//   ....[173]....
        /*0a1c*/ 	.word	0x00004c00


	//   ....[174]....
        /*0a20*/ 	.word	0x00004c60


	//   ....[175]....
        /*0a24*/ 	.word	0x00004ce0


	//   ....[176]....
        /*0a28*/ 	.word	0x00004d60


	//   ....[177]....
        /*0a2c*/ 	.word	0x00004dc0


	//   ....[178]....
        /*0a30*/ 	.word	0x00004e20


	//   ....[179]....
        /*0a34*/ 	.word	0x00004e80


	//   ....[180]....
        /*0a38*/ 	.word	0x00004f10


	//   ....[181]....
        /*0a3c*/ 	.word	0x00004fa0


	//   ....[182]....
        /*0a40*/ 	.word	0x00005000


	//   ....[183]....
        /*0a44*/ 	.word	0x00005070


	//   ....[184]....
        /*0a48*/ 	.word	0x000050d0


	//   ....[185]....
        /*0a4c*/ 	.word	0x00005130


	//   ....[186]....
        /*0a50*/ 	.word	0x000051a0


	//   ....[187]....
        /*0a54*/ 	.word	0x00005200


	//   ....[188]....
        /*0a58*/ 	.word	0x00005260


	//   ....[189]....
        /*0a5c*/ 	.word	0x000052d0


	//   ....[190]....
        /*0a60*/ 	.word	0x00005330


	//   ....[191]....
        /*0a64*/ 	.word	0x00005390


	//   ....[192]....
        /*0a68*/ 	.word	0x00005400


	//   ....[193]....
        /*0a6c*/ 	.word	0x00005460


	//   ....[194]....
        /*0a70*/ 	.word	0x000054c0


	//   ....[195]....
        /*0a74*/ 	.word	0x00005560


	//   ....[196]....
        /*0a78*/ 	.word	0x000055f0


	//   ....[197]....
        /*0a7c*/ 	.word	0x00005650


	//   ....[198]....
        /*0a80*/ 	.word	0x000056c0


	//   ....[199]....
        /*0a84*/ 	.word	0x00005720


	//   ....[200]....
        /*0a88*/ 	.word	0x00005780


	//   ....[201]....
        /*0a8c*/ 	.word	0x000057f0


	//   ....[202]....
        /*0a90*/ 	.word	0x00005850


	//   ....[203]....
        /*0a94*/ 	.word	0x000058b0


	//   ....[204]....
        /*0a98*/ 	.word	0x00005920


	//   ....[205]....
        /*0a9c*/ 	.word	0x00005980


	//   ....[206]....
        /*0aa0*/ 	.word	0x000059e0


	//   ....[207]....
        /*0aa4*/ 	.word	0x00005a50


	//   ....[208]....
        /*0aa8*/ 	.word	0x00005ab0


	//   ....[209]....
        /*0aac*/ 	.word	0x00005b10


	//   ....[210]....
        /*0ab0*/ 	.word	0x00005bb0


	//   ....[211]....
        /*0ab4*/ 	.word	0x00005c40


	//   ....[212]....
        /*0ab8*/ 	.word	0x00005ca0


	//   ....[213]....
        /*0abc*/ 	.word	0x00005d10


	//   ....[214]....
        /*0ac0*/ 	.word	0x00005d70


	//   ....[215]....
        /*0ac4*/ 	.word	0x00005dd0


	//   ....[216]....
        /*0ac8*/ 	.word	0x00005e40


	//   ....[217]....
        /*0acc*/ 	.word	0x00005ea0


	//   ....[218]....
        /*0ad0*/ 	.word	0x00005f00


	//   ....[219]....
        /*0ad4*/ 	.word	0x00005f70


	//   ....[220]....
        /*0ad8*/ 	.word	0x00005fd0


	//   ....[221]....
        /*0adc*/ 	.word	0x00006030


	//   ....[222]....
        /*0ae0*/ 	.word	0x000060a0


	//   ....[223]....
        /*0ae4*/ 	.word	0x00006100


	//   ....[224]....
        /*0ae8*/ 	.word	0x00006160


	//   ....[225]....
        /*0aec*/ 	.word	0x00006200


	//   ....[226]....
        /*0af0*/ 	.word	0x00006290


	//   ....[227]....
        /*0af4*/ 	.word	0x000062f0


	//   ....[228]....
        /*0af8*/ 	.word	0x00006360


	//   ....[229]....
        /*0afc*/ 	.word	0x000063c0


	//   ....[230]....
        /*0b00*/ 	.word	0x00006420


	//   ....[231]....
        /*0b04*/ 	.word	0x00006490


	//   ....[232]....
        /*0b08*/ 	.word	0x000064f0


	//   ....[233]....
        /*0b0c*/ 	.word	0x00006550


	//   ....[234]....
        /*0b10*/ 	.word	0x000065c0


	//   ....[235]....
        /*0b14*/ 	.word	0x00006620


	//   ....[236]....
        /*0b18*/ 	.word	0x00006680


	//   ....[237]....
        /*0b1c*/ 	.word	0x000066f0


	//   ....[238]....
        /*0b20*/ 	.word	0x00006750


	//   ....[239]....
        /*0b24*/ 	.word	0x000067b0


	//   ....[240]....
        /*0b28*/ 	.word	0x00006850


	//   ....[241]....
        /*0b2c*/ 	.word	0x000068e0


	//   ....[242]....
        /*0b30*/ 	.word	0x00006940


	//   ....[243]....
        /*0b34*/ 	.word	0x000069a0


	//   ....[244]....
        /*0b38*/ 	.word	0x00006a00


	//   ....[245]....
        /*0b3c*/ 	.word	0x00006a60


	//   ....[246]....
        /*0b40*/ 	.word	0x00006ac0


	//   ....[247]....
        /*0b44*/ 	.word	0x00006b20


	//   ....[248]....
        /*0b48*/ 	.word	0x00006b80


	//   ....[249]....
        /*0b4c*/ 	.word	0x00006bf0


	//   ....[250]....
        /*0b50*/ 	.word	0x00006c50


	//   ....[251]....
        /*0b54*/ 	.word	0x00006cb0


	//   ....[252]....
        /*0b58*/ 	.word	0x00006d10


	//   ....[253]....
        /*0b5c*/ 	.word	0x00006d70


	//   ....[254]....
        /*0b60*/ 	.word	0x00006dd0


	//   ....[255]....
        /*0b64*/ 	.word	0x00006e30


	//   ....[0]....
        /*0b68*/ 	.word	0x00006e90


	//   ....[1]....
        /*0b6c*/ 	.word	0x00006ef0


	//   ....[2]....
        /*0b70*/ 	.word	0x00006f60


	//   ....[3]....
        /*0b74*/ 	.word	0x00006fc0


	//   ....[4]....
        /*0b78*/ 	.word	0x00007020


	//   ....[5]....
        /*0b7c*/ 	.word	0x00007080


	//   ....[6]....
        /*0b80*/ 	.word	0x000070e0


	//   ....[7]....
        /*0b84*/ 	.word	0x00007140


	//   ....[8]....
        /*0b88*/ 	.word	0x000071a0


	//   ....[9]....
        /*0b8c*/ 	.word	0x00007200


	//   ....[10]....
        /*0b90*/ 	.word	0x00007260


	//   ....[11]....
        /*0b94*/ 	.word	0x000072d0


	//   ....[12]....
        /*0b98*/ 	.word	0x00007330


	//   ....[13]....
        /*0b9c*/ 	.word	0x00007390


	//   ....[14]....
        /*0ba0*/ 	.word	0x000073f0


	//   ....[15]....
        /*0ba4*/ 	.word	0x00007450


	//   ....[16]....
        /*0ba8*/ 	.word	0x000074b0


	//   ....[17]....
        /*0bac*/ 	.word	0x00007510


	//   ....[18]....
        /*0bb0*/ 	.word	0x00007570


	//   ....[19]....
        /*0bb4*/ 	.word	0x000075d0


	//   ....[20]....
        /*0bb8*/ 	.word	0x00007640


	//   ....[21]....
        /*0bbc*/ 	.word	0x000076a0


	//   ....[22]....
        /*0bc0*/ 	.word	0x00007700


	//   ....[23]....
        /*0bc4*/ 	.word	0x00007760


	//   ....[24]....
        /*0bc8*/ 	.word	0x000077c0


	//   ....[25]....
        /*0bcc*/ 	.word	0x00007820


	//   ....[26]....
        /*0bd0*/ 	.word	0x00007880


	//   ....[27]....
        /*0bd4*/ 	.word	0x000078e0


	//   ....[28]....
        /*0bd8*/ 	.word	0x00007940


	//   ....[29]....
        /*0bdc*/ 	.word	0x000079d0


	//   ....[30]....
        /*0be0*/ 	.word	0x00007a70


	//   ....[31]....
        /*0be4*/ 	.word	0x00007ac0


	//   ....[32]....
        /*0be8*/ 	.word	0x00007b20


	//   ....[33]....
        /*0bec*/ 	.word	0x00007b80


	//   ....[34]....
        /*0bf0*/ 	.word	0x00007bd0


	//   ....[35]....
        /*0bf4*/ 	.word	0x00007c50


	//   ....[36]....
        /*0bf8*/ 	.word	0x00007ca0


	//   ....[37]....
        /*0bfc*/ 	.word	0x00007d20


	//   ....[38]....
        /*0c00*/ 	.word	0x00007d80


	//   ....[39]....
        /*0c04*/ 	.word	0x00007dd0


	//   ....[40]....
        /*0c08*/ 	.word	0x00007e40


	//   ....[41]....
        /*0c0c*/ 	.word	0x00007eb0


	//   ....[42]....
        /*0c10*/ 	.word	0x00007f20


	//   ....[43]....
        /*0c14*/ 	.word	0x00007f70


	//   ....[44]....
        /*0c18*/ 	.word	0x00007fc0


	//   ....[45]....
        /*0c1c*/ 	.word	0x00008040


	//   ....[46]....
        /*0c20*/ 	.word	0x00008090


	//   ....[47]....
        /*0c24*/ 	.word	0x00008120


	//   ....[48]....
        /*0c28*/ 	.word	0x00008170


	//   ....[49]....
        /*0c2c*/ 	.word	0x000081d0


	//   ....[50]....
        /*0c30*/ 	.word	0x00008220


	//   ....[51]....
        /*0c34*/ 	.word	0x000082a0


	//   ....[52]....
        /*0c38*/ 	.word	0x00008310


	//   ....[53]....
        /*0c3c*/ 	.word	0x00008360


	//   ....[54]....
        /*0c40*/ 	.word	0x000083d0


	//   ....[55]....
        /*0c44*/ 	.word	0x00008420


	//   ....[56]....
        /*0c48*/ 	.word	0x000084b0


	//   ....[57]....
        /*0c4c*/ 	.word	0x00008500


	//   ....[58]....
        /*0c50*/ 	.word	0x00008570


	//   ....[59]....
        /*0c54*/ 	.word	0x000085c0


	//   ....[60]....
        /*0c58*/ 	.word	0x00008610


	//   ....[61]....
        /*0c5c*/ 	.word	0x00008690


	//   ....[62]....
        /*0c60*/ 	.word	0x000086e0


	//   ....[63]....
        /*0c64*/ 	.word	0x00008760


	//   ....[64]....
        /*0c68*/ 	.word	0x000087b0


	//   ....[65]....
        /*0c6c*/ 	.word	0x00008810


	//   ....[66]....
        /*0c70*/ 	.word	0x00008890


	//   ....[67]....
        /*0c74*/ 	.word	0x000088e0


	//   ....[68]....
        /*0c78*/ 	.word	0x00008960


	//   ....[69]....
        /*0c7c*/ 	.word	0x000089b0


	//   ....[70]....
        /*0c80*/ 	.word	0x00008a00


	//   ....[71]....
        /*0c84*/ 	.word	0x00008a80


	//   ....[72]....
        /*0c88*/ 	.word	0x00008ad0


	//   ....[73]....
        /*0c8c*/ 	.word	0x00008b50


	//----- nvinfo : EIATTR_VRC_CTA_INIT_COUNT
	.align		4
.L_1349:
        /*0c90*/ 	.byte	0x02, 0x4a
	.zero		1
	.zero		1


	//----- nvinfo : EIATTR_EXIT_INSTR_OFFSETS
	.align		4
        /*0c94*/ 	.byte	0x04, 0x1c
        /*0c96*/ 	.short	(.L_1351 - .L_1350)


	//   ....[0]....
.L_1350:
        /*0c98*/ 	.word	0x00000040


	//   ....[1]....
        /*0c9c*/ 	.word	0x00004840


	//----- nvinfo : EIATTR_CRS_STACK_SIZE
	.align		4
.L_1351:
        /*0ca0*/ 	.byte	0x04, 0x1e
        /*0ca2*/ 	.short	(.L_1353 - .L_1352)
.L_1352:
        /*0ca4*/ 	.word	0x00000000


	//----- nvinfo : EIATTR_CBANK_PARAM_SIZE
	.align		4
.L_1353:
        /*0ca8*/ 	.byte	0x03, 0x19
        /*0caa*/ 	.short	0x00e8


	//----- nvinfo : EIATTR_PARAM_CBANK
	.align		4
        /*0cac*/ 	.byte	0x04, 0x0a
        /*0cae*/ 	.short	(.L_1355 - .L_1354)
	.align		4
.L_1354:
        /*0cb0*/ 	.word	index@(.nv.constant0._Z31fused_tensor_prods_example_kerniiiiiiiiiiPKfS0_S0_S0_S0_S0_S0_S0_S0_S0_S0_S0_S0_S0_S0_S0_S0_S0_S0_S0_S0_PfS1_S1_)
        /*0cb4*/ 	.short	0x0380
        /*0cb6*/ 	.short	0x00e8


	//----- nvinfo : EIATTR_SW_WAR
	.align		4
.L_1355:
        /*0cb8*/ 	.byte	0x04, 0x36
        /*0cba*/ 	.short	(.L_1357 - .L_1356)
.L_1356:
        /*0cbc*/ 	.word	0x00000008
.L_1357:


//--------------------- .nv.callgraph             --------------------------
	.section	.nv.callgraph,"",@"SHT_CUDA_CALLGRAPH"
	.align	4
	.sectionentsize	8
	.align		4
        /*0000*/ 	.word	0x00000000
	.align		4
        /*0004*/ 	.word	0xffffffff
	.align		4
        /*0008*/ 	.word	0x00000000
	.align		4
        /*000c*/ 	.word	0xfffffffe
	.align		4
        /*0010*/ 	.word	0x00000000
	.align		4
        /*0014*/ 	.word	0xfffffffd
	.align		4
        /*0018*/ 	.word	0x00000000
	.align		4
        /*001c*/ 	.word	0xfffffffc


//--------------------- .text._Z12bee_bwr_kerniiPKfS0_S0_S0_S0_S0_S0_S0_S0_S0_S0_S0_S0_S0_S0_S0_PfS1_S1_ --------------------------
	.section	.text._Z12bee_bwr_kerniiPKfS0_S0_S0_S0_S0_S0_S0_S0_S0_S0_S0_S0_S0_S0_S0_PfS1_S1_,"ax",@progbits
	.align	128
        .global         _Z12bee_bwr_kerniiPKfS0_S0_S0_S0_S0_S0_S0_S0_S0_S0_S0_S0_S0_S0_S0_PfS1_S1_
        .type           _Z12bee_bwr_kerniiPKfS0_S0_S0_S0_S0_S0_S0_S0_S0_S0_S0_S0_S0_S0_S0_PfS1_S1_,@function
        .size           _Z12bee_bwr_kerniiPKfS0_S0_S0_S0_S0_S0_S0_S0_S0_S0_S0_S0_S0_S0_S0_PfS1_S1_,(.L_x_1887 - _Z12bee_bwr_kerniiPKfS0_S0_S0_S0_S0_S0_S0_S0_S0_S0_S0_S0_S0_S0_S0_PfS1_S1_)
        .other          _Z12bee_bwr_kerniiPKfS0_S0_S0_S0_S0_S0_S0_S0_S0_S0_S0_S0_S0_S0_S0_PfS1_S1_,@"STO_CUDA_ENTRY STV_DEFAULT"
_Z12bee_bwr_kerniiPKfS0_S0_S0_S0_S0_S0_S0_S0_S0_S0_S0_S0_S0_S0_S0_PfS1_S1_:
.text._Z12bee_bwr_kerniiPKfS0_S0_S0_S0_S0_S0_S0_S0_S0_S0_S0_S0_S0_S0_S0_PfS1_S1_:
[----:B------:R-:W-:Y:S08]  /*0000*/  LDC R1, c[0x0][0x37c] ;  /* 0x0000df00ff017b82 */ /* 0x000ff00000000800 */
[----:B------:R-:W0:Y:S08]  /*0010*/  S2UR UR4, SR_CTAID.X ;  /* 0x00000000000479c3 */ /* 0x000e300000002500 */
[----:B------:R-:W0:Y:S02]  /*0020*/  LDC R0, c[0x0][0x380] ;  /* 0x0000e000ff007b82 */ /* 0x000e240000000800 */
[----:B0-----:R-:W-:-:S13]  /*0030*/  ISETP.LE.AND P0, PT, R0, UR4, PT ;  /* 0x0000000400007c0c */ /* 0x001fda000bf03270 */
[----:B------:R-:W-:Y:S05]  /*0040*/  @P0 EXIT ;  /* 0x000000000000094d */ /* 0x000fea0003800000 */
[----:B------:R-:W0:Y:S02]  /*0050*/  LDCU.64 UR6, c[0x0][0x358] ;  /* 0x00006b00ff0677ac */ /* 0x000e240008000a00 */
.L_x_3:
[----:B------:R-:W1:Y:S01]  /*0060*/  S2R R10, SR_TID.X ;  /* 0x00000000000a7919 */ /* 0x000e620000002100 */
[----:B------:R-:W1:Y:S01]  /*0070*/  LDC R9, c[0x0][0x384] ;  /* 0x0000e100ff097b82 */ /* 0x000e620000000800 */
[----:B------:R-:W-:Y:S01]  /*0080*/  BSSY.RECONVERGENT B0, `(.L_x_0) ;  /* 0x0000114000007945 */ /* 0x000fe20003800200 */
[----:B-1----:R-:W-:-:S13]  /*0090*/  ISETP.GE.AND P0, PT, R10, R9, PT ;  /* 0x000000090a00720c */ /* 0x002fda0003f06270 */
[----:B------:R-:W-:Y:S05]  /*00a0*/  @P0 BRA `(.L_x_1) ;  /* 0x0000001000440947 */ /* 0x000fea0003800000 */
.L_x_2:
[----:B------:R-:W1:Y:S01]  /*00b0*/  LDC.64 R2, c[0x0][0x3a8] ;  /* 0x0000ea00ff027b82 */ /* 0x000e620000000a00 */
[----:B------:R-:W-:-:S05]  /*00c0*/  IMAD R37, R9, UR4, R10 ;  /* 0x0000000409257c24 */ /* 0x000fca000f8e020a */
[C---:B------:R-:W-:Y:S02]  /*00d0*/  LEA R29, R37.reuse, R37, 0x1 ;  /* 0x00000025251d7211 */ /* 0x040fe400078e08ff */
[----:B------:R-:W2:Y:S08]  /*00e0*/  LDC.64 R30, c[0x0][0x390] ;  /* 0x0000e400ff1e7b82 */ /* 0x000eb00000000a00 */
[----:B------:R-:W3:Y:S08]  /*00f0*/  LDC.64 R26, c[0x0][0x388] ;  /* 0x0000e200ff1a7b82 */ /* 0x000ef00000000a00 */
[----:B------:R-:W4:Y:S01]  /*0100*/  LDC.64 R22, c[0x0][0x3b8] ;  /* 0x0000ee00ff167b82 */ /* 0x000f220000000a00 */
[----:B-1----:R-:W-:-:S07]  /*0110*/  IMAD.WIDE R2, R37, 0x4, R2 ;  /* 0x0000000425027825 */ /* 0x002fce00078e0202 */
[----:B------:R-:W1:Y:S01]  /*0120*/  LDC.64 R14, c[0x0][0x3b0] ;  /* 0x0000ec00ff0e7b82 */ /* 0x000e620000000a00 */
[----:B--2---:R-:W-:-:S07]  /*0130*/  IMAD.WIDE R30, R29, 0x4, R30 ;  /* 0x000000041d1e7825 */ /* 0x004fce00078e021e */
[----:B------:R-:W2:Y:S08]  /*0140*/  LDC.64 R18, c[0x0][0x398] ;  /* 0x0000e600ff127b82 */ /* 0x000eb00000000a00 */
[----:B------:R-:W5:Y:S01]  /*0150*/  LDC.64 R16, c[0x0][0x3c8] ;  /* 0x0000f200ff107b82 */ /* 0x000f620000000a00 */
[C---:B---3--:R-:W-:Y:S01]  /*0160*/  IMAD.WIDE R26, R37.reuse, 0x4, R26 ;  /* 0x00000004251a7825 */ /* 0x048fe200078e021a */
[----:B------:R-:W-:Y:S01]  /*0170*/  LEA R25, R37, R37, 0x3 ;  /* 0x0000002525197211 */ /* 0x000fe200078e18ff */
[----:B0-----:R-:W3:Y:S02]  /*0180*/  LDG.E.CONSTANT R2, desc[UR6][R2.64] ;  /* 0x0000000602027981 */ /* 0x001ee4000c1e9900 */
[----:B----4-:R-:W-:-:S02]  /*0190*/  IMAD.WIDE R22, R29, 0x4, R22 ;  /* 0x000000041d167825 */ /* 0x010fc400078e0216 */
[----:B------:R-:W3:Y:S01]  /*01a0*/  LDG.E.CONSTANT R7, desc[UR6][R30.64] ;  /* 0x000000061e077981 */ /* 0x000ee2000c1e9900 */
[----:B------:R-:W0:Y:S01]  /*01b0*/  LDC.64 R32, c[0x0][0x3d8] ;  /* 0x0000f600ff207b82 */ /* 0x000e220000000a00 */
[----:B-1----:R-:W-:Y:S02]  /*01c0*/  IMAD.WIDE R14, R37, 0x4, R14 ;  /* 0x00000004250e7825 */ /* 0x002fe400078e020e */
[----:B------:R-:W4:Y:S04]  /*01d0*/  LDG.E.CONSTANT R26, desc[UR6][R26.64] ;  /* 0x000000061a1a7981 */ /* 0x000f28000c1e9900 */
[----:B------:R-:W4:Y:S01]  /*01e0*/  LDG.E.CONSTANT R35, desc[UR6][R22.64] ;  /* 0x0000000616237981 */ /* 0x000f22000c1e9900 */
[----:B--2---:R-:W-:-:S03]  /*01f0*/  IMAD.WIDE R18, R25, 0x4, R18 ;  /* 0x0000000419127825 */ /* 0x004fc600078e0212 */
[----:B------:R-:W2:Y:S04]  /*0200*/  LDG.E.CONSTANT R13, desc[UR6][R30.64+0x4] ;  /* 0x000004061e0d7981 */ /* 0x000ea8000c1e9900 */
[----:B------:R-:W2:Y:S01]  /*0210*/  LDG.E.CONSTANT R4, desc[UR6][R30.64+0x8] ;  /* 0x000008061e047981 */ /* 0x000ea2000c1e9900 */
[----:B-----5:R-:W-:-:S03]  /*0220*/  IMAD.WIDE R16, R29, 0x4, R16 ;  /* 0x000000041d107825 */ /* 0x020fc600078e0210 */
[----:B------:R-:W5:Y:S04]  /*0230*/  LDG.E.CONSTANT R11, desc[UR6][R14.64] ;  /* 0x000000060e0b7981 */ /* 0x000f68000c1e9900 */
[----:B------:R-:W5:Y:S04]  /*0240*/  LDG.E.CONSTANT R0, desc[UR6][R18.64+0x10] ;  /* 0x0000100612007981 */ /* 0x000f68000c1e9900 */
[----:B------:R-:W5:Y:S04]  /*0250*/  LDG.E.CONSTANT R5, desc[UR6][R22.64+0x4] ;  /* 0x0000040616057981 */ /* 0x000f68000c1e9900 */
[----:B------:R1:W5:Y:S04]  /*0260*/  LDG.E.CONSTANT R21, desc[UR6][R22.64+0x8] ;  /* 0x0000080616157981 */ /* 0x000368000c1e9900 */
[----:B------:R-:W5:Y:S04]  /*0270*/  LDG.E.CONSTANT R12, desc[UR6][R16.64+0x4] ;  /* 0x00000406100c7981 */ /* 0x000f68000c1e9900 */
[----:B------:R-:W5:Y:S01]  /*0280*/  LDG.E.CONSTANT R3, desc[UR6][R18.64] ;  /* 0x0000000612037981 */ /* 0x000f62000c1e9900 */
[----:B0-----:R-:W-:Y:S01]  /*0290*/  IMAD.WIDE R32, R25, 0x4, R32 ;  /* 0x0000000419207825 */ /* 0x001fe200078e0220 */
[----:B-1----:R-:W0:Y:S02]  /*02a0*/  LDC.64 R22, c[0x0][0x3a0] ;  /* 0x0000e800ff167b82 */ /* 0x002e240000000a00 */
[----:B------:R-:W5:Y:S04]  /*02b0*/  LDG.E.CONSTANT R30, desc[UR6][R18.64+0x4] ;  /* 0x00000406121e7981 */ /* 0x000f68000c1e9900 */
[----:B------:R-:W5:Y:S04]  /*02c0*/  LDG.E.CONSTANT R8, desc[UR6][R18.64+0x8] ;  /* 0x0000080612087981 */ /* 0x000f68000c1e9900 */
[----:B------:R-:W5:Y:S04]  /*02d0*/  LDG.E.CONSTANT R24, desc[UR6][R16.64] ;  /* 0x0000000610187981 */ /* 0x000f68000c1e9900 */
[----:B------:R-:W5:Y:S04]  /*02e0*/  LDG.E.CONSTANT R31, desc[UR6][R18.64+0xc] ;  /* 0x00000c06121f7981 */ /* 0x000f68000c1e9900 */
[----:B------:R-:W5:Y:S04]  /*02f0*/  LDG.E.CONSTANT R6, desc[UR6][R18.64+0x14] ;  /* 0x0000140612067981 */ /* 0x000f68000c1e9900 */
[----:B------:R5:W5:Y:S04]  /*0300*/  LDG.E.CONSTANT R36, desc[UR6][R16.64+0x8] ;  /* 0x0000080610247981 */ /* 0x000b68000c1e9900 */
[----:B------:R-:W5:Y:S04]  /*0310*/  LDG.E.CONSTANT R28, desc[UR6][R18.64+0x18] ;  /* 0x00001806121c7981 */ /* 0x000f68000c1e9900 */
[----:B------:R-:W5:Y:S01]  /*0320*/  LDG.E.CONSTANT R15, desc[UR6][R32.64] ;  /* 0x00000006200f7981 */ /* 0x000f62000c1e9900 */
[----:B0-----:R-:W-:-:S03]  /*0330*/  IMAD.WIDE R22, R37, 0x4, R22 ;  /* 0x0000000425167825 */ /* 0x001fc600078e0216 */
[----:B------:R-:W5:Y:S01]  /*0340*/  LDG.E.CONSTANT R27, desc[UR6][R32.64+0x4] ;  /* 0x00000406201b7981 */ /* 0x000f62000c1e9900 */
[----:B---3--:R-:W-:-:S04]  /*0350*/  FFMA R14, R7, R2, RZ ;  /* 0x00000002070e7223 */ /* 0x008fc800000000ff */
[----:B----4-:R-:W-:Y:S01]  /*0360*/  FFMA R14, R26, R35, R14 ;  /* 0x000000231a0e7223 */ /* 0x010fe2000000000e */
[C---:B--2---:R-:W-:Y:S01]  /*0370*/  FFMA R35, R2.reuse, R13, RZ ;  /* 0x0000000d02237223 */ /* 0x044fe200000000ff */
[----:B------:R-:W-:Y:S01]  /*0380*/  FFMA R2, R2, R4, RZ ;  /* 0x0000000402027223 */ /* 0x000fe200000000ff */
[----:B-----5:R-:W-:Y:S02]  /*0390*/  FFMA R16, R11, R0, RZ ;  /* 0x000000000b107223 */ /* 0x020fe400000000ff */
[C---:B------:R-:W-:Y:S02]  /*03a0*/  FFMA R20, R26.reuse, R5, R35 ;  /* 0x000000051a147223 */ /* 0x040fe40000000023 */
[----:B------:R-:W2:Y:S01]  /*03b0*/  LDG.E.CONSTANT R5, desc[UR6][R18.64+0x20] ;  /* 0x0000200612057981 */ /* 0x000ea2000c1e9900 */
[----:B------:R-:W-:-:S03]  /*03c0*/  FFMA R21, R26, R21, R2 ;  /* 0x000000151a157223 */ /* 0x000fc60000000002 */
[----:B------:R0:W3:Y:S04]  /*03d0*/  LDG.E.CONSTANT R2, desc[UR6][R18.64+0x1c] ;  /* 0x00001c0612027981 */ /* 0x0000e8000c1e9900 */
[----:B------:R1:W4:Y:S01]  /*03e0*/  LDG.E.CONSTANT R35, desc[UR6][R22.64] ;  /* 0x0000000616237981 */ /* 0x000322000c1e9900 */
[----:B0-----:R-:W-:Y:S01]  /*03f0*/  FFMA R19, R13, R12, R16 ;  /* 0x0000000c0d137223 */ /* 0x001fe20000000010 */
[----:B------:R-:W-:Y:S02]  /*0400*/  FFMA R34, R3, R11, RZ ;  /* 0x0000000b03227223 */ /* 0x000fe400000000ff */
[----:B------:R-:W5:Y:S01]  /*0410*/  LDG.E.CONSTANT R16, desc[UR6][R32.64+0xc] ;  /* 0x00000c0620107981 */ /* 0x000f62000c1e9900 */
[C---:B------:R-:W-:Y:S01]  /*0420*/  FFMA R37, R11.reuse, R30, RZ ;  /* 0x0000001e0b257223 */ /* 0x040fe200000000ff */
[----:B------:R-:W-:-:S02]  /*0430*/  FFMA R17, R11, R8, RZ ;  /* 0x000000080b117223 */ /* 0x000fc400000000ff */
[----:B------:R-:W2:Y:S01]  /*0440*/  LDG.E.CONSTANT R18, desc[UR6][R32.64+0x10] ;  /* 0x0000100620127981 */ /* 0x000ea2000c1e9900 */
[-C--:B-1----:R-:W-:Y:S01]  /*0450*/  FFMA R22, R7, R24.reuse, R34 ;  /* 0x0000001807167223 */ /* 0x082fe20000000022 */
[-C--:B------:R-:W-:Y:S01]  /*0460*/  FFMA R34, R13, R24.reuse, R37 ;  /* 0x000000180d227223 */ /* 0x080fe20000000025 */
[----:B------:R-:W-:Y:S01]  /*0470*/  FFMA R37, R4, R24, R17 ;  /* 0x0000001804257223 */ /* 0x000fe20000000011 */
[----:B------:R-:W-:-:S04]  /*0480*/  FFMA R24, R11, R31, RZ ;  /* 0x0000001f0b187223 */ /* 0x000fc800000000ff */
[----:B------:R-:W-:Y:S02]  /*0490*/  FFMA R23, R7, R12, R24 ;  /* 0x0000000c07177223 */ /* 0x000fe40000000018 */
[----:B------:R-:W3:Y:S01]  /*04a0*/  LDG.E.CONSTANT R24, desc[UR6][R32.64+0x8] ;  /* 0x0000080620187981 */ /* 0x000ee2000c1e9900 */
[----:B------:R-:W-:-:S04]  /*04b0*/  FFMA R17, R11, R6, RZ ;  /* 0x000000060b117223 */ /* 0x000fc800000000ff */
[----:B------:R-:W-:Y:S02]  /*04c0*/  FFMA R17, R4, R12, R17 ;  /* 0x0000000c04117223 */ /* 0x000fe40000000011 */
[----:B------:R-:W4:Y:S01]  /*04d0*/  LDG.E.CONSTANT R12, desc[UR6][R32.64+0x14] ;  /* 0x00001406200c7981 */ /* 0x000f22000c1e9900 */
[C---:B------:R-:W-:Y:S01]  /*04e0*/  FFMA R22, R26.reuse, R15, R22 ;  /* 0x0000000f1a167223 */ /* 0x040fe20000000016 */
[C---:B------:R-:W-:Y:S02]  /*04f0*/  FFMA R27, R26.reuse, R27, R34 ;  /* 0x0000001b1a1b7223 */ /* 0x040fe40000000022 */
[----:B------:R-:W4:Y:S01]  /*0500*/  LDG.E.CONSTANT R34, desc[UR6][R32.64+0x20] ;  /* 0x0000200620227981 */ /* 0x000f22000c1e9900 */
[----:B-----5:R-:W-:-:S03]  /*0510*/  FFMA R15, R26, R16, R23 ;  /* 0x000000101a0f7223 */ /* 0x020fc60000000017 */
[----:B------:R-:W5:Y:S01]  /*0520*/  LDG.E.CONSTANT R23, desc[UR6][R32.64+0x18] ;  /* 0x0000180620177981 */ /* 0x000f62000c1e9900 */
[----:B---3--:R-:W-:-:S03]  /*0530*/  FFMA R24, R26, R24, R37 ;  /* 0x000000181a187223 */ /* 0x008fc60000000025 */
[----:B------:R-:W3:Y:S01]  /*0540*/  LDG.E.CONSTANT R37, desc[UR6][R32.64+0x1c] ;  /* 0x00001c0620257981 */ /* 0x000ee2000c1e9900 */
[C---:B--2---:R-:W-:Y:S01]  /*0550*/  FFMA R16, R26.reuse, R18, R19 ;  /* 0x000000121a107223 */ /* 0x044fe20000000013 */
[----:B----4-:R-:W-:Y:S01]  /*0560*/  FFMA R17, R26, R12, R17 ;  /* 0x0000000c1a117223 */ /* 0x010fe20000000011 */
[C---:B------:R-:W-:Y:S01]  /*0570*/  FFMA R12, R11.reuse, R28, RZ ;  /* 0x0000001c0b0c7223 */ /* 0x040fe200000000ff */
[----:B------:R-:W-:-:S03]  /*0580*/  FFMA R18, R11, R2, RZ ;  /* 0x000000020b127223 */ /* 0x000fc600000000ff */
[-C--:B------:R-:W-:Y:S01]  /*0590*/  FFMA R19, R7, R36.reuse, R12 ;  /* 0x0000002407137223 */ /* 0x080fe2000000000c */
[----:B------:R-:W-:Y:S01]  /*05a0*/  FFMA R12, R13, R36, R18 ;  /* 0x000000240d0c7223 */ /* 0x000fe20000000012 */
[----:B------:R-:W-:-:S04]  /*05b0*/  FFMA R11, R11, R5, RZ ;  /* 0x000000050b0b7223 */ /* 0x000fc800000000ff */
[----:B------:R-:W-:-:S04]  /*05c0*/  FFMA R11, R4, R36, R11 ;  /* 0x00000024040b7223 */ /* 0x000fc8000000000b */
[C---:B------:R-:W-:Y:S01]  /*05d0*/  FFMA R11, R26.reuse, R34, R11 ;  /* 0x000000221a0b7223 */ /* 0x040fe2000000000b */
[----:B-----5:R-:W-:Y:S02]  /*05e0*/  FFMA R23, R26, R23, R19 ;  /* 0x000000171a177223 */ /* 0x020fe40000000013 */
[----:B------:R-:W0:Y:S02]  /*05f0*/  LDC.64 R18, c[0x0][0x3d0] ;  /* 0x0000f400ff127b82 */ /* 0x000e240000000a00 */
[----:B0-----:R-:W-:-:S05]  /*0600*/  IMAD.WIDE R18, R29, 0x4, R18 ;  /* 0x000000041d127825 */ /* 0x001fca00078e0212 */
[----:B------:R-:W2:Y:S01]  /*0610*/  LDG.E.CONSTANT R34, desc[UR6][R18.64+0x4] ;  /* 0x0000040612227981 */ /* 0x000ea2000c1e9900 */
[----:B---3--:R-:W-:-:S03]  /*0620*/  FFMA R12, R26, R37, R12 ;  /* 0x000000251a0c7223 */ /* 0x008fc6000000000c */
[----:B------:R-:W3:Y:S04]  /*0630*/  LDG.E.CONSTANT R33, desc[UR6][R18.64] ;  /* 0x0000000612217981 */ /* 0x000ee8000c1e9900 */
[----:B------:R0:W4:Y:S02]  /*0640*/  LDG.E.CONSTANT R37, desc[UR6][R18.64+0x8] ;  /* 0x0000080612257981 */ /* 0x000124000c1e9900 */
[----:B0-----:R-:W0:Y:S01]  /*0650*/  LDC.64 R18, c[0x0][0x3e8] ;  /* 0x0000fa00ff127b82 */ /* 0x001e220000000a00 */
[----:B------:R-:W-:Y:S01]  /*0660*/  FFMA R32, R26, R35, RZ ;  /* 0x000000231a207223 */ /* 0x000fe200000000ff */
[----:B0-----:R-:W-:-:S04]  /*0670*/  IMAD.WIDE R18, R25, 0x4, R18 ;  /* 0x0000000419127825 */ /* 0x001fc800078e0212 */
[-C--:B--2---:R-:W-:Y:S01]  /*0680*/  FMUL R26, R31, R34.reuse ;  /* 0x000000221f1a7220 */ /* 0x084fe20000400000 */
[----:B------:R-:W-:-:S03]  /*0690*/  FMUL R36, R0, R34 ;  /* 0x0000002200247220 */ /* 0x000fc60000400000 */
[-C--:B---3--:R-:W-:Y:S01]  /*06a0*/  FFMA R35, R3, R33.reuse, R26 ;  /* 0x0000002103237223 */ /* 0x088fe2000000001a */
[----:B------:R-:W-:Y:S01]  /*06b0*/  FMUL R34, R6, R34 ;  /* 0x0000002206227220 */ /* 0x000fe20000400000 */
[----:B------:R-:W-:Y:S02]  /*06c0*/  FFMA R36, R30, R33, R36 ;  /* 0x000000211e247223 */ /* 0x000fe40000000024 */
[----:B----4-:R-:W-:Y:S01]  /*06d0*/  FFMA R35, R28, R37, R35 ;  /* 0x000000251c237223 */ /* 0x010fe20000000023 */
[----:B------:R-:W-:Y:S01]  /*06e0*/  FFMA R26, R8, R33, R34 ;  /* 0x00000021081a7223 */ /* 0x000fe20000000022 */
[-C--:B------:R-:W-:Y:S02]  /*06f0*/  FFMA R33, R2, R37.reuse, R36 ;  /* 0x0000002502217223 */ /* 0x080fe40000000024 */
[----:B------:R-:W-:Y:S01]  /*0700*/  FADD R35, R14, R35 ;  /* 0x000000230e237221 */ /* 0x000fe20000000000 */
[----:B------:R-:W-:Y:S01]  /*0710*/  FFMA R26, R5, R37, R26 ;  /* 0x00000025051a7223 */ /* 0x000fe2000000001a */
[----:B------:R-:W2:Y:S01]  /*0720*/  LDG.E.CONSTANT R14, desc[UR6][R18.64+0xc] ;  /* 0x00000c06120e7981 */ /* 0x000ea2000c1e9900 */
[----:B------:R-:W-:-:S03]  /*0730*/  FADD R33, R20, R33 ;  /* 0x0000002114217221 */ /* 0x000fc60000000000 */
[----:B------:R-:W3:Y:S04]  /*0740*/  LDG.E.CONSTANT R20, desc[UR6][R18.64] ;  /* 0x0000000612147981 */ /* 0x000ee8000c1e9900 */
[----:B------:R-:W4:Y:S01]  /*0750*/  LDG.E.CONSTANT R36, desc[UR6][R18.64+0x14] ;  /* 0x0000140612247981 */ /* 0x000f22000c1e9900 */
[----:B--2---:R-:W-:Y:S01]  /*0760*/  FMUL R34, R13, R14 ;  /* 0x0000000e0d227220 */ /* 0x004fe20000400000 */
[----:B------:R-:W-:Y:S02]  /*0770*/  FADD R14, R21, R26 ;  /* 0x0000001a150e7221 */ /* 0x000fe40000000000 */
[----:B------:R-:W2:Y:S01]  /*0780*/  LDG.E.CONSTANT R26, desc[UR6][R18.64+0x18] ;  /* 0x00001806121a7981 */ /* 0x000ea2000c1e9900 */
[----:B---3--:R-:W-:-:S03]  /*0790*/  FFMA R37, R7, R20, R34 ;  /* 0x0000001407257223 */ /* 0x008fc60000000022 */
[----:B------:R-:W3:Y:S04]  /*07a0*/  LDG.E.CONSTANT R34, desc[UR6][R18.64+0x10] ;  /* 0x0000100612227981 */ /* 0x000ee8000c1e9900 */
[----:B------:R-:W5:Y:S04]  /*07b0*/  LDG.E.CONSTANT R20, desc[UR6][R18.64+0x4] ;  /* 0x0000040612147981 */ /* 0x000f68000c1e9900 */
[----:B------:R-:W4:Y:S01]  /*07c0*/  LDG.E.CONSTANT R21, desc[UR6][R18.64+0x1c] ;  /* 0x00001c0612157981 */ /* 0x000f22000c1e9900 */
[----:B--2---:R-:W-:Y:S01]  /*07d0*/  FFMA R26, R4, R26, R37 ;  /* 0x0000001a041a7223 */ /* 0x004fe20000000025 */
[----:B---3--:R-:W-:-:S04]  /*07e0*/  FMUL R34, R13, R34 ;  /* 0x000000220d227220 */ /* 0x008fc80000400000 */
[----:B-----5:R-:W-:Y:S02]  /*07f0*/  FFMA R37, R7, R20, R34 ;  /* 0x0000001407257223 */ /* 0x020fe40000000022 */
[----:B------:R-:W2:Y:S01]  /*0800*/  LDG.E.CONSTANT R20, desc[UR6][R18.64+0x8] ;  /* 0x0000080612147981 */ /* 0x000ea2000c1e9900 */
[----:B------:R-:W-:-:S03]  /*0810*/  FADD R26, R35, R26 ;  /* 0x0000001a231a7221 */ /* 0x000fc60000000000 */
[----:B------:R0:W3:Y:S01]  /*0820*/  LDG.E.CONSTANT R35, desc[UR6][R18.64+0x20] ;  /* 0x0000200612237981 */ /* 0x0000e2000c1e9900 */
[----:B----4-:R-:W-:Y:S01]  /*0830*/  FMUL R36, R13, R36 ;  /* 0x000000240d247220 */ /* 0x010fe20000400000 */
[----:B------:R-:W-:-:S04]  /*0840*/  FFMA R34, R4, R21, R37 ;  /* 0x0000001504227223 */ /* 0x000fc80000000025 */
[----:B------:R-:W-:Y:S01]  /*0850*/  FADD R33, R33, R34 ;  /* 0x0000002221217221 */ /* 0x000fe20000000000 */
[----:B0-----:R-:W0:Y:S01]  /*0860*/  LDC.64 R18, c[0x0][0x3f8] ;  /* 0x0000fe00ff127b82 */ /* 0x001e220000000a00 */
[----:B--2---:R-:W-:-:S07]  /*0870*/  FFMA R37, R7, R20, R36 ;  /* 0x0000001407257223 */ /* 0x004fce0000000024 */
[----:B------:R-:W1:Y:S01]  /*0880*/  LDC.64 R20, c[0x0][0x3c0] ;  /* 0x0000f000ff147b82 */ /* 0x000e620000000a00 */
[----:B---3--:R-:W-:Y:S01]  /*0890*/  FFMA R35, R4, R35, R37 ;  /* 0x0000002304237223 */ /* 0x008fe20000000025 */
[----:B-1----:R-:W-:-:S05]  /*08a0*/  IMAD.WIDE R20, R29, 0x4, R20 ;  /* 0x000000041d147825 */ /* 0x002fca00078e0214 */
[----:B------:R-:W2:Y:S04]  /*08b0*/  LDG.E.CONSTANT R36, desc[UR6][R20.64+0x4] ;  /* 0x0000040614247981 */ /* 0x000ea8000c1e9900 */
[----:B------:R-:W3:Y:S04]  /*08c0*/  LDG.E.CONSTANT R34, desc[UR6][R20.64] ;  /* 0x0000000614227981 */ /* 0x000ee8000c1e9900 */
[----:B------:R-:W4:Y:S01]  /*08d0*/  LDG.E.CONSTANT R37, desc[UR6][R20.64+0x8] ;  /* 0x0000080614257981 */ /* 0x000f22000c1e9900 */
[----:B0-----:R-:W-:-:S04]  /*08e0*/  IMAD.WIDE R18, R29, 0x4, R18 ;  /* 0x000000041d127825 */ /* 0x001fc800078e0212 */
[----:B------:R-:W-:Y:S01]  /*08f0*/  FADD R14, R14, R35 ;  /* 0x000000230e0e7221 */ /* 0x000fe20000000000 */
[----:B------:R-:W5:Y:S01]  /*0900*/  LDG.E.CONSTANT R20, desc[UR6][R18.64+0x8] ;  /* 0x0000080612147981 */ /* 0x000f62000c1e9900 */
[----:B--2---:R-:W-:-:S04]  /*0910*/  FMUL R36, R13, R36 ;  /* 0x000000240d247220 */ /* 0x004fc80000400000 */
[----:B---3--:R-:W-:Y:S02]  /*0920*/  FFMA R34, R7, R34, R36 ;  /* 0x0000002207227223 */ /* 0x008fe40000000024 */
[----:B------:R-:W2:Y:S02]  /*0930*/  LDG.E.CONSTANT R36, desc[UR6][R18.64] ;  /* 0x0000000612247981 */ /* 0x000ea4000c1e9900 */
[----:B----4-:R-:W-:Y:S02]  /*0940*/  FFMA R35, R4, R37, R34 ;  /* 0x0000002504237223 */ /* 0x010fe40000000022 */
[----:B------:R-:W3:Y:S01]  /*0950*/  LDG.E.CONSTANT R34, desc[UR6][R18.64+0x4] ;  /* 0x0000040612227981 */ /* 0x000ee2000c1e9900 */
[----:B-----5:R-:W-:Y:S01]  /*0960*/  FMUL R37, R13, R20 ;  /* 0x000000140d257220 */ /* 0x020fe20000400000 */
[----:B------:R-:W-:-:S03]  /*0970*/  FADD R32, R32, R35 ;  /* 0x0000002320207221 */ /* 0x000fc60000000000 */
[C---:B---3--:R-:W-:Y:S01]  /*0980*/  FFMA R37, R4.reuse, R34, -R37 ;  /* 0x0000002204257223 */ /* 0x048fe20000000825 */
[----:B--2---:R-:W-:-:S04]  /*0990*/  FMUL R4, R4, R36 ;  /* 0x0000002404047220 */ /* 0x004fc80000400000 */
[C---:B------:R-:W-:Y:S02]  /*09a0*/  FFMA R4, R7.reuse, R20, -R4 ;  /* 0x0000001407047223 */ /* 0x040fe40000000804 */
[----:B------:R-:W0:Y:S01]  /*09b0*/  LDC.64 R20, c[0x0][0x3f0] ;  /* 0x0000fc00ff147b82 */ /* 0x000e220000000a00 */
[----:B------:R-:W-:Y:S01]  /*09c0*/  FMUL R34, R7, R34 ;  /* 0x0000002207227220 */ /* 0x000fe20000400000 */
[----:B0-----:R-:W-:-:S05]  /*09d0*/  IMAD.WIDE R20, R25, 0x4, R20 ;  /* 0x0000000419147825 */ /* 0x001fca00078e0214 */
[----:B------:R-:W2:Y:S04]  /*09e0*/  LDG.E.CONSTANT R7, desc[UR6][R20.64+0xc] ;  /* 0x00000c0614077981 */ /* 0x000ea8000c1e9900 */
[----:B------:R-:W3:Y:S04]  /*09f0*/  LDG.E.CONSTANT R19, desc[UR6][R20.64] ;  /* 0x0000000614137981 */ /* 0x000ee8000c1e9900 */
[----:B------:R-:W4:Y:S01]  /*0a00*/  LDG.E.CONSTANT R35, desc[UR6][R20.64+0x18] ;  /* 0x0000180614237981 */ /* 0x000f22000c1e9900 */
[----:B------:R-:W-:-:S03]  /*0a10*/  FADD R4, R33, R4 ;  /* 0x0000000421047221 */ /* 0x000fc60000000000 */
[----:B------:R-:W5:Y:S01]  /*0a20*/  LDG.E.CONSTANT R33, desc[UR6][R20.64+0x10] ;  /* 0x0000100614217981 */ /* 0x000f62000c1e9900 */
[----:B------:R-:W-:-:S03]  /*0a30*/  FADD R26, R26, R37 ;  /* 0x000000251a1a7221 */ /* 0x000fc60000000000 */
[----:B------:R-:W5:Y:S01]  /*0a40*/  LDG.E.CONSTANT R37, desc[UR6][R20.64+0x4] ;  /* 0x0000040614257981 */ /* 0x000f62000c1e9900 */
[----:B------:R-:W-:-:S04]  /*0a50*/  FFMA R13, R13, R36, -R34 ;  /* 0x000000240d0d7223 */ /* 0x000fc80000000822 */
[----:B------:R-:W-:Y:S01]  /*0a60*/  FADD R13, R14, R13 ;  /* 0x0000000d0e0d7221 */ /* 0x000fe20000000000 */
[-C--:B--2---:R-:W-:Y:S01]  /*0a70*/  FMUL R14, R31, R7.reuse ;  /* 0x000000071f0e7220 */ /* 0x084fe20000400000 */
[-C--:B------:R-:W-:Y:S01]  /*0a80*/  FMUL R18, R0, R7.reuse ;  /* 0x0000000700127220 */ /* 0x080fe20000400000 */
[----:B------:R-:W-:Y:S02]  /*0a90*/  FMUL R34, R6, R7 ;  /* 0x0000000706227220 */ /* 0x000fe40000400000 */
[-C--:B---3--:R-:W-:Y:S01]  /*0aa0*/  FFMA R7, R3, R19.reuse, R14 ;  /* 0x0000001303077223 */ /* 0x088fe2000000000e */
[-C--:B------:R-:W-:Y:S01]  /*0ab0*/  FFMA R18, R30, R19.reuse, R18 ;  /* 0x000000131e127223 */ /* 0x080fe20000000012 */
[----:B------:R-:W-:Y:S02]  /*0ac0*/  FFMA R34, R8, R19, R34 ;  /* 0x0000001308227223 */ /* 0x000fe40000000022 */
[-C--:B----4-:R-:W-:Y:S02]  /*0ad0*/  FFMA R19, R28, R35.reuse, R7 ;  /* 0x000000231c137223 */ /* 0x090fe40000000007 */
[----:B------:R-:W2:Y:S01]  /*0ae0*/  LDG.E.CONSTANT R7, desc[UR6][R20.64+0x1c] ;  /* 0x00001c0614077981 */ /* 0x000ea2000c1e9900 */
[-C--:B------:R-:W-:Y:S01]  /*0af0*/  FFMA R18, R2, R35.reuse, R18 ;  /* 0x0000002302127223 */ /* 0x080fe20000000012 */
[----:B------:R-:W-:Y:S01]  /*0b00*/  FFMA R35, R5, R35, R34 ;  /* 0x0000002305237223 */ /* 0x000fe20000000022 */
[----:B-----5:R-:W-:-:S03]  /*0b10*/  FMUL R14, R31, R33 ;  /* 0x000000211f0e7220 */ /* 0x020fc60000400000 */
[----:B------:R-:W-:Y:S01]  /*0b20*/  FADD R24, R24, R35 ;  /* 0x0000002318187221 */ /* 0x000fe20000000000 */
[----:B------:R-:W-:Y:S01]  /*0b30*/  FMUL R35, R0, R33 ;  /* 0x0000002100237220 */ /* 0x000fe20000400000 */
[----:B------:R-:W-:Y:S01]  /*0b40*/  FADD R22, R22, R19 ;  /* 0x0000001316167221 */ /* 0x000fe20000000000 */
[----:B------:R-:W-:Y:S01]  /*0b50*/  FFMA R19, R3, R37, R14 ;  /* 0x0000002503137223 */ /* 0x000fe2000000000e */
[----:B------:R-:W-:Y:S01]  /*0b60*/  FMUL R33, R6, R33 ;  /* 0x0000002106217220 */ /* 0x000fe20000400000 */
[-C--:B------:R-:W-:Y:S02]  /*0b70*/  FFMA R14, R30, R37.reuse, R35 ;  /* 0x000000251e0e7223 */ /* 0x080fe40000000023 */
[----:B------:R-:W3:Y:S01]  /*0b80*/  LDG.E.CONSTANT R35, desc[UR6][R20.64+0x14] ;  /* 0x0000140614237981 */ /* 0x000ee2000c1e9900 */
[----:B------:R-:W-:Y:S01]  /*0b90*/  FADD R27, R27, R18 ;  /* 0x000000121b1b7221 */ /* 0x000fe20000000000 */
[----:B------:R-:W-:Y:S02]  /*0ba0*/  FFMA R18, R8, R37, R33 ;  /* 0x0000002508127223 */ /* 0x000fe40000000021 */
[----:B------:R-:W4:Y:S04]  /*0bb0*/  LDG.E.CONSTANT R37, desc[UR6][R20.64+0x8] ;  /* 0x0000080614257981 */ /* 0x000f28000c1e9900 */
[----:B------:R4:W5:Y:S01]  /*0bc0*/  LDG.E.CONSTANT R33, desc[UR6][R20.64+0x20] ;  /* 0x0000200614217981 */ /* 0x000962000c1e9900 */
[-C--:B--2---:R-:W-:Y:S01]  /*0bd0*/  FFMA R34, R28, R7.reuse, R19 ;  /* 0x000000071c227223 */ /* 0x084fe20000000013 */
[----:B------:R-:W-:-:S02]  /*0be0*/  FFMA R36, R5, R7, R18 ;  /* 0x0000000705247223 */ /* 0x000fc40000000012 */
[----:B------:R-:W0:Y:S01]  /*0bf0*/  LDC.64 R18, c[0x0][0x3e0] ;  /* 0x0000f800ff127b82 */ /* 0x000e220000000a00 */
[----:B------:R-:W-:Y:S01]  /*0c00*/  FFMA R14, R2, R7, R14 ;  /* 0x00000007020e7223 */ /* 0x000fe2000000000e */
[----:B------:R-:W-:-:S03]  /*0c10*/  FADD R7, R15, R34 ;  /* 0x000000220f077221 */ /* 0x000fc60000000000 */
[----:B------:R-:W-:Y:S01]  /*0c20*/  FADD R16, R16, R14 ;  /* 0x0000000e10107221 */ /* 0x000fe20000000000 */
[-C--:B---3--:R-:W-:Y:S01]  /*0c30*/  FMUL R14, R31, R35.reuse ;  /* 0x000000231f0e7220 */ /* 0x088fe20000400000 */
[-C--:B------:R-:W-:Y:S01]  /*0c40*/  FMUL R34, R0, R35.reuse ;  /* 0x0000002300227220 */ /* 0x080fe20000400000 */
[----:B------:R-:W-:-:S03]  /*0c50*/  FMUL R35, R6, R35 ;  /* 0x0000002306237220 */ /* 0x000fc60000400000 */
[-C--:B----4-:R-:W-:Y:S01]  /*0c60*/  FFMA R21, R30, R37.reuse, R34 ;  /* 0x000000251e157223 */ /* 0x090fe20000000022 */
[----:B------:R-:W-:Y:S01]  /*0c70*/  FFMA R34, R8, R37, R35 ;  /* 0x0000002508227223 */ /* 0x000fe20000000023 */
[----:B0-----:R-:W-:-:S04]  /*0c80*/  IMAD.WIDE R18, R25, 0x4, R18 ;  /* 0x0000000419127825 */ /* 0x001fc800078e0212 */
[----:B------:R-:W-:Y:S01]  /*0c90*/  FFMA R15, R3, R37, R14 ;  /* 0x00000025030f7223 */ /* 0x000fe2000000000e */
[----:B------:R-:W2:Y:S04]  /*0ca0*/  LDG.E.CONSTANT R35, desc[UR6][R18.64+0x4] ;  /* 0x0000040612237981 */ /* 0x000ea8000c1e9900 */
[----:B------:R-:W3:Y:S01]  /*0cb0*/  LDG.E.CONSTANT R20, desc[UR6][R18.64] ;  /* 0x0000000612147981 */ /* 0x000ee2000c1e9900 */
[-C--:B-----5:R-:W-:Y:S01]  /*0cc0*/  FFMA R14, R28, R33.reuse, R15 ;  /* 0x000000211c0e7223 */ /* 0x0a0fe2000000000f */
[-C--:B------:R-:W-:Y:S01]  /*0cd0*/  FFMA R21, R2, R33.reuse, R21 ;  /* 0x0000002102157223 */ /* 0x080fe20000000015 */
[----:B------:R-:W-:Y:S01]  /*0ce0*/  FFMA R34, R5, R33, R34 ;  /* 0x0000002105227223 */ /* 0x000fe20000000022 */
[----:B------:R-:W4:Y:S04]  /*0cf0*/  LDG.E.CONSTANT R15, desc[UR6][R18.64+0x10] ;  /* 0x00001006120f7981 */ /* 0x000f28000c1e9900 */
[----:B------:R-:W5:Y:S01]  /*0d00*/  LDG.E.CONSTANT R33, desc[UR6][R18.64+0x8] ;  /* 0x0000080612217981 */ /* 0x000f62000c1e9900 */
[----:B------:R-:W-:-:S03]  /*0d10*/  FADD R23, R23, R14 ;  /* 0x0000000e17177221 */ /* 0x000fc60000000000 */
[----:B------:R-:W4:Y:S01]  /*0d20*/  LDG.E.CONSTANT R14, desc[UR6][R18.64+0xc] ;  /* 0x00000c06120e7981 */ /* 0x000f22000c1e9900 */
[----:B------:R-:W-:-:S03]  /*0d30*/  FADD R17, R17, R36 ;  /* 0x0000002411117221 */ /* 0x000fc60000000000 */
[----:B------:R-:W4:Y:S01]  /*0d40*/  LDG.E.CONSTANT R37, desc[UR6][R18.64+0x18] ;  /* 0x0000180612257981 */ /* 0x000f22000c1e9900 */
[----:B--2---:R-:W-:-:S04]  /*0d50*/  FMUL R36, R30, R35 ;  /* 0x000000231e247220 */ /* 0x004fc80000400000 */
[----:B---3--:R-:W-:-:S04]  /*0d60*/  FFMA R35, R3, R20, R36 ;  /* 0x0000001403237223 */ /* 0x008fc80000000024 */
[----:B-----5:R-:W-:Y:S02]  /*0d70*/  FFMA R20, R8, R33, R35 ;  /* 0x0000002108147223 */ /* 0x020fe40000000023 */
[----:B------:R-:W2:Y:S02]  /*0d80*/  LDG.E.CONSTANT R35, desc[UR6][R18.64+0x14] ;  /* 0x0000140612237981 */ /* 0x000ea4000c1e9900 */
[----:B----4-:R-:W-:Y:S02]  /*0d90*/  FFMA R33, R31, R14, R20 ;  /* 0x0000000e1f217223 */ /* 0x010fe40000000014 */
[----:B------:R-:W3:Y:S02]  /*0da0*/  LDG.E.CONSTANT R20, desc[UR6][R18.64+0x20] ;  /* 0x0000200612147981 */ /* 0x000ee4000c1e9900 */
[----:B------:R-:W-:Y:S02]  /*0db0*/  FFMA R15, R0, R15, R33 ;  /* 0x0000000f000f7223 */ /* 0x000fe40000000021 */
[----:B------:R-:W4:Y:S02]  /*0dc0*/  LDG.E.CONSTANT R33, desc[UR6][R18.64+0x1c] ;  /* 0x00001c0612217981 */ /* 0x000f24000c1e9900 */
[----:B--2---:R-:W-:-:S02]  /*0dd0*/  FFMA R35, R6, R35, R15 ;  /* 0x0000002306237223 */ /* 0x004fc4000000000f */
[----:B------:R-:W0:Y:S02]  /*0de0*/  LDC.64 R14, c[0x0][0x400] ;  /* 0x00010000ff0e7b82 */ /* 0x000e240000000a00 */
[----:B------:R-:W-:-:S04]  /*0df0*/  FFMA R35, R28, R37, R35 ;  /* 0x000000251c237223 */ /* 0x000fc80000000023 */
[----:B----4-:R-:W-:Y:S01]  /*0e00*/  FFMA R33, R2, R33, R35 ;  /* 0x0000002102217223 */ /* 0x010fe20000000023 */
[----:B0-----:R-:W-:-:S05]  /*0e10*/  IMAD.WIDE R14, R25, 0x4, R14 ;  /* 0x00000004190e7825 */ /* 0x001fca00078e020e */
[----:B------:R-:W2:Y:S04]  /*0e20*/  LDG.E.CONSTANT R35, desc[UR6][R14.64+0x8] ;  /* 0x000008060e237981 */ /* 0x000ea8000c1e9900 */
[----:B------:R-:W4:Y:S04]  /*0e30*/  LDG.E.CONSTANT R36, desc[UR6][R14.64+0x4] ;  /* 0x000004060e247981 */ /* 0x000f28000c1e9900 */
[----:B------:R-:W5:Y:S04]  /*0e40*/  LDG.E.CONSTANT R37, desc[UR6][R14.64] ;  /* 0x000000060e257981 */ /* 0x000f68000c1e9900 */
[----:B------:R-:W5:Y:S04]  /*0e50*/  LDG.E.CONSTANT R18, desc[UR6][R14.64+0x10] ;  /* 0x000010060e127981 */ /* 0x000f68000c1e9900 */
[----:B------:R-:W5:Y:S01]  /*0e60*/  LDG.E.CONSTANT R19, desc[UR6][R14.64+0xc] ;  /* 0x00000c060e137981 */ /* 0x000f62000c1e9900 */
[----:B------:R-:W-:Y:S01]  /*0e70*/  FADD R12, R12, R21 ;  /* 0x000000150c0c7221 */ /* 0x000fe20000000000 */
[----:B---3--:R-:W-:Y:S01]  /*0e80*/  FFMA R33, R5, R20, R33 ;  /* 0x0000001405217223 */ /* 0x008fe20000000021 */
[----:B--2---:R-:W-:-:S04]  /*0e90*/  FMUL R21, R30, R35 ;  /* 0x000000231e157220 */ /* 0x004fc80000400000 */
[C---:B----4-:R-:W-:Y:S01]  /*0ea0*/  FFMA R21, R8.reuse, R36, -R21 ;  /* 0x0000002408157223 */ /* 0x050fe20000000815 */
[----:B-----5:R-:W-:-:S04]  /*0eb0*/  FMUL R8, R8, R37 ;  /* 0x0000002508087220 */ /* 0x020fc80000400000 */
[C---:B------:R-:W-:Y:S02]  /*0ec0*/  FFMA R20, R3.reuse, R35, -R8 ;  /* 0x0000002303147223 */ /* 0x040fe40000000808 */
[----:B------:R-:W2:Y:S01]  /*0ed0*/  LDG.E.CONSTANT R8, desc[UR6][R14.64+0x14] ;  /* 0x000014060e087981 */ /* 0x000ea2000c1e9900 */
[C---:B------:R-:W-:Y:S01]  /*0ee0*/  FFMA R21, R6.reuse, R18, R21 ;  /* 0x0000001206157223 */ /* 0x040fe20000000015 */
[----:B------:R-:W-:Y:S01]  /*0ef0*/  FFMA R20, -R6, R19, R20 ;  /* 0x0000001306147223 */ /* 0x000fe20000000114 */
[----:B------:R-:W-:Y:S01]  /*0f00*/  FMUL R36, R3, R36 ;  /* 0x0000002403247220 */ /* 0x000fe20000400000 */
[----:B------:R-:W3:Y:S04]  /*0f10*/  LDG.E.CONSTANT R6, desc[UR6][R14.64+0x18] ;  /* 0x000018060e067981 */ /* 0x000ee8000c1e9900 */
[----:B------:R-:W4:Y:S04]  /*0f20*/  LDG.E.CONSTANT R3, desc[UR6][R14.64+0x1c] ;  /* 0x00001c060e037981 */ /* 0x000f28000c1e9900 */
[----:B------:R3:W5:Y:S01]  /*0f30*/  LDG.E.CONSTANT R35, desc[UR6][R14.64+0x20] ;  /* 0x000020060e237981 */ /* 0x000762000c1e9900 */
[----:B------:R-:W-:-:S04]  /*0f40*/  FFMA R37, R30, R37, -R36 ;  /* 0x000000251e257223 */ /* 0x000fc80000000824 */
[----:B------:R-:W-:-:S04]  /*0f50*/  FFMA R30, R0, R19, R37 ;  /* 0x00000013001e7223 */ /* 0x000fc80000000025 */
[----:B------:R-:W-:Y:S02]  /*0f60*/  FFMA R37, -R31, R18, R30 ;  /* 0x000000121f257223 */ /* 0x000fe4000000011e */
[----:B------:R-:W0:Y:S01]  /*0f70*/  LDC.64 R18, c[0x0][0x418] ;  /* 0x00010600ff127b82 */ /* 0x000e220000000a00 */
[----:B------:R-:W1:Y:S01]  /*0f80*/  LDCU UR5, c[0x0][0x360] ;  /* 0x00006c00ff0577ac */ /* 0x000e620008000800 */
[----:B------:R-:W-:Y:S01]  /*0f90*/  FADD R33, R32, R33 ;  /* 0x0000002120217221 */ /* 0x000fe20000000000 */
[----:B------:R-:W-:Y:S01]  /*0fa0*/  FADD R11, R11, R34 ;  /* 0x000000220b0b7221 */ /* 0x000fe20000000000 */
[----:B0-----:R-:W-:-:S04]  /*0fb0*/  IMAD.WIDE R18, R25, 0x4, R18 ;  /* 0x0000000419127825 */ /* 0x001fc800078e0212 */
[-C--:B--2---:R-:W-:Y:S01]  /*0fc0*/  FFMA R0, -R0, R8.reuse, R21 ;  /* 0x0000000800007223 */ /* 0x084fe20000000115 */
[----:B------:R-:W-:Y:S02]  /*0fd0*/  FFMA R8, R31, R8, R20 ;  /* 0x000000081f087223 */ /* 0x000fe40000000014 */
[----:B------:R-:W0:Y:S08]  /*0fe0*/  LDC.64 R30, c[0x0][0x408] ;  /* 0x00010200ff1e7b82 */ /* 0x000e300000000a00 */
[----:B------:R-:W2:Y:S01]  /*0ff0*/  LDC.64 R20, c[0x0][0x410] ;  /* 0x00010400ff147b82 */ /* 0x000ea20000000a00 */
[CC--:B---3--:R-:W-:Y:S01]  /*1000*/  FFMA R15, -R5.reuse, R6.reuse, R8 ;  /* 0x00000006050f7223 */ /* 0x0c8fe20000000108 */
[----:B----4-:R-:W-:Y:S01]  /*1010*/  FFMA R0, R5, R3, R0 ;  /* 0x0000000305007223 */ /* 0x010fe20000000000 */
[----:B------:R-:W-:Y:S01]  /*1020*/  FFMA R6, R2, R6, R37 ;  /* 0x0000000602067223 */ /* 0x000fe20000000025 */
[----:B------:R-:W-:-:S02]  /*1030*/  IMAD R37, R9, UR4, R10 ;  /* 0x0000000409257c24 */ /* 0x000fc4000f8e020a */
[-C--:B-----5:R-:W-:Y:S01]  /*1040*/  FFMA R15, R28, R35.reuse, R15 ;  /* 0x000000231c0f7223 */ /* 0x0a0fe2000000000f */
[----:B------:R-:W-:Y:S01]  /*1050*/  FFMA R5, -R2, R35, R0 ;  /* 0x0000002302057223 */ /* 0x000fe20000000100 */
[----:B------:R-:W-:Y:S02]  /*1060*/  FFMA R6, -R28, R3, R6 ;  /* 0x000000031c067223 */ /* 0x000fe40000000106 */
[----:B------:R-:W-:Y:S01]  /*1070*/  FADD R15, R4, R15 ;  /* 0x0000000f040f7221 */ /* 0x000fe20000000000 */
[----:B------:R-:W-:Y:S01]  /*1080*/  FADD R5, R26, R5 ;  /* 0x000000051a057221 */ /* 0x000fe20000000000 */
[----:B------:R-:W-:Y:S01]  /*1090*/  FADD R13, R13, R6 ;  /* 0x000000060d0d7221 */ /* 0x000fe20000000000 */
[----:B0-----:R-:W-:Y:S01]  /*10a0*/  IMAD.WIDE R30, R37, 0x4, R30 ;  /* 0x00000004251e7825 */ /* 0x001fe200078e021e */
[----:B-1----:R-:W-:-:S03]  /*10b0*/  IADD3 R10, PT, PT, R10, UR5, RZ ;  /* 0x000000050a0a7c10 */ /* 0x002fc6000fffe0ff */
[----:B--2---:R-:W-:Y:S01]  /*10c0*/  IMAD.WIDE R20, R29, 0x4, R20 ;  /* 0x000000041d147825 */ /* 0x004fe200078e0214 */
[----:B------:R1:W-:Y:S04]  /*10d0*/  STG.E desc[UR6][R30.64], R33 ;  /* 0x000000211e007986 */ /* 0x0003e8000c101906 */
        /* <DEDUP_REMOVED lines=11> */
[----:B------:R1:W-:Y:S01]  /*1190*/  STG.E desc[UR6][R18.64+0x20], R11 ;  /* 0x0000200b12007986 */ /* 0x0003e2000c101906 */
[----:B------:R-:W-:-:S13]  /*11a0*/  ISETP.GE.AND P0, PT, R10, R9, PT ;  /* 0x000000090a00720c */ /* 0x000fda0003f06270 */
[----:B-1----:R-:W-:Y:S05]  /*11b0*/  @!P0 BRA `(.L_x_2) ;  /* 0xffffffec00bc8947 */ /* 0x002fea000383ffff */
.L_x_1:
[----:B0-----:R-:W-:Y:S05]  /*11c0*/  BSYNC.RECONVERGENT B0 ;  /* 0x0000000000007941 */ /* 0x001fea0003800200 */
.L_x_0:
[----:B------:R-:W0:Y:S01]  /*11d0*/  LDCU UR5, c[0x0][0x370] ;  /* 0x00006e00ff0577ac */ /* 0x000e220008000800 */
[----:B------:R-:W1:Y:S01]  /*11e0*/  LDCU UR8, c[0x0][0x380] ;  /* 0x00007000ff0877ac */ /* 0x000e620008000800 */
[----:B0-----:R-:W-:-:S04]  /*11f0*/  UIADD3 UR4, UPT, UPT, UR5, UR4, URZ ;  /* 0x0000000405047290 */ /* 0x001fc8000fffe0ff */
[----:B-1----:R-:W-:-:S09]  /*1200*/  UISETP.GE.AND UP0, UPT, UR4, UR8, UPT ;  /* 0x000000080400728c */ /* 0x002fd2000bf06270 */
[----:B------:R-:W-:Y:S05]  /*1210*/  BRA.U !UP0, `(.L_x_3) ;  /* 0xffffffed08907547 */ /* 0x000fea000b83ffff */
[----:B------:R-:W-:Y:S05]  /*1220*/  EXIT ;  /* 0x000000000000794d */ /* 0x000fea0003800000 */
.L_x_4:
[----:B------:R-:W-:-:S00]  /*1230*/  BRA `(.L_x_4) ;  /* 0xfffffffc00fc7947 */ /* 0x000fc0000383ffff */
[----:B------:R-:W-:-:S00]  /*1240*/  NOP ;  /* 0x0000000000007918 */ /* 0x000fc00000000000 */
        /* <DEDUP_REMOVED lines=11> */
.L_x_1887:


//--------------------- .text._Z12bee_bwl_kerniiPKfS0_S0_S0_S0_S0_S0_S0_S0_S0_S0_S0_S0_S0_S0_S0_PfS1_S1_ --------------------------
	.section	.text._Z12bee_bwl_kerniiPKfS0_S0_S0_S0_S0_S0_S0_S0_S0_S0_S0_S0_S0_S0_S0_PfS1_S1_,"ax",@progbits
	.align	128
        .global         _Z12bee_bwl_kerniiPKfS0_S0_S0_S0_S0_S0_S0_S0_S0_S0_S0_S0_S0_S0_S0_PfS1_S1_
        .type           _Z12bee_bwl_kerniiPKfS0_S0_S0_S0_S0_S0_S0_S0_S0_S0_S0_S0_S0_S0_S0_PfS1_S1_,@function
        .size           _Z12bee_bwl_kerniiPKfS0_S0_S0_S0_S0_S0_S0_S0_S0_S0_S0_S0_S0_S0_S0_PfS1_S1_,(.L_x_1888 - _Z12bee_bwl_kerniiPKfS0_S0_S0_S0_S0_S0_S0_S0_S0_S0_S0_S0_S0_S0_S0_PfS1_S1_)
        .other          _Z12bee_bwl_kerniiPKfS0_S0_S0_S0_S0_S0_S0_S0_S0_S0_S0_S0_S0_S0_S0_PfS1_S1_,@"STO_CUDA_ENTRY STV_DEFAULT"
_Z12bee_bwl_kerniiPKfS0_S0_S0_S0_S0_S0_S0_S0_S0_S0_S0_S0_S0_S0_S0_PfS1_S1_:
.text._Z12bee_bwl_kerniiPKfS0_S0_S0_S0_S0_S0_S0_S0_S0_S0_S0_S0_S0_S0_S0_PfS1_S1_:
[----:B------:R-:W-:Y:S08]  /*0000*/  LDC R1, c[0x0][0x37c] ;  /* 0x0000df00ff017b82 */ /* 0x000ff00000000800 */
[----:B------:R-:W0:Y:S08]  /*0010*/  S2UR UR4, SR_CTAID.X ;  /* 0x00000000000479c3 */ /* 0x000e300000002500 */
[----:B------:R-:W0:Y:S02]  /*0020*/  LDC R0, c[0x0][0x380] ;  /* 0x0000e000ff007b82 */ /* 0x000e240000000800 */
[----:B0-----:R-:W-:-:S13]  /*0030*/  ISETP.LE.AND P0, PT, R0, UR4, PT ;  /* 0x0000000400007c0c */ /* 0x001fda000bf03270 */
[----:B------:R-:W-:Y:S05]  /*0040*/  @P0 EXIT ;  /* 0x000000000000094d */ /* 0x000fea0003800000 */
[----:B------:R-:W0:Y:S02]  /*0050*/  LDCU.64 UR6, c[0x0][0x358] ;  /* 0x00006b00ff0677ac */ /* 0x000e240008000a00 */
.L_x_8:
[----:B------:R-:W1:Y:S01]  /*0060*/  S2R R13, SR_TID.X ;  /* 0x00000000000d7919 */ /* 0x000e620000002100 */
[----:B------:R-:W1:Y:S01]  /*0070*/  LDC R6, c[0x0][0x384] ;  /* 0x0000e100ff067b82 */ /* 0x000e620000000800 */
[----:B------:R-:W-:Y:S01]  /*0080*/  BSSY.RECONVERGENT B0, `(.L_x_5) ;  /* 0x000011a000007945 */ /* 0x000fe20003800200 */
[----:B-1----:R-:W-:-:S13]  /*0090*/  ISETP.GE.AND P0, PT, R13, R6, PT ;  /* 0x000000060d00720c */ /* 0x002fda0003f06270 */
[----:B------:R-:W-:Y:S05]  /*00a0*/  @P0 BRA `(.L_x_6) ;  /* 0x00000010005c0947 */ /* 0x000fea0003800000 */
.L_x_7:
[----:B------:R-:W1:Y:S01]  /*00b0*/  LDC.64 R16, c[0x0][0x3a8] ;  /* 0x0000ea00ff107b82 */ /* 0x000e620000000a00 */
[----:B------:R-:W-:-:S05]  /*00c0*/  IMAD R38, R6, UR4, R13 ;  /* 0x0000000406267c24 */ /* 0x000fca000f8e020d */
[C---:B------:R-:W-:Y:S02]  /*00d0*/  LEA R12, R38.reuse, R38, 0x1 ;  /* 0x00000026260c7211 */ /* 0x040fe400078e08ff */
[----:B------:R-:W2:Y:S08]  /*00e0*/  LDC.64 R22, c[0x0][0x390] ;  /* 0x0000e400ff167b82 */ /* 0x000eb00000000a00 */
[----:B------:R-:W3:Y:S08]  /*00f0*/  LDC.64 R2, c[0x0][0x388] ;  /* 0x0000e200ff027b82 */ /* 0x000ef00000000a00 */
[----:B------:R-:W4:Y:S01]  /*0100*/  LDC.64 R32, c[0x0][0x3c0] ;  /* 0x0000f000ff207b82 */ /* 0x000f220000000a00 */
[----:B-1----:R-:W-:-:S06]  /*0110*/  IMAD.WIDE R16, R38, 0x4, R16 ;  /* 0x0000000426107825 */ /* 0x002fcc00078e0210 */
[----:B0-----:R-:W5:Y:S01]  /*0120*/  LDG.E.CONSTANT R16, desc[UR6][R16.64] ;  /* 0x0000000610107981 */ /* 0x001f62000c1e9900 */
[----:B--2---:R-:W-:Y:S01]  /*0130*/  IMAD.WIDE R22, R12, 0x4, R22 ;  /* 0x000000040c167825 */ /* 0x004fe200078e0216 */
[----:B------:R-:W0:Y:S04]  /*0140*/  LDC.64 R26, c[0x0][0x3b0] ;  /* 0x0000ec00ff1a7b82 */ /* 0x000e280000000a00 */
[----:B------:R-:W5:Y:S01]  /*0150*/  LDG.E.CONSTANT R5, desc[UR6][R22.64] ;  /* 0x0000000616057981 */ /* 0x000f62000c1e9900 */
[----:B---3--:R-:W-:-:S03]  /*0160*/  IMAD.WIDE R2, R38, 0x4, R2 ;  /* 0x0000000426027825 */ /* 0x008fc600078e0202 */
[----:B------:R-:W2:Y:S01]  /*0170*/  LDG.E.CONSTANT R8, desc[UR6][R22.64+0x4] ;  /* 0x0000040616087981 */ /* 0x000ea2000c1e9900 */
[----:B------:R-:W1:Y:S03]  /*0180*/  LDC.64 R24, c[0x0][0x398] ;  /* 0x0000e600ff187b82 */ /* 0x000e660000000a00 */
[----:B------:R-:W3:Y:S01]  /*0190*/  LDG.E.CONSTANT R0, desc[UR6][R2.64] ;  /* 0x0000000602007981 */ /* 0x000ee2000c1e9900 */
[----:B----4-:R-:W-:-:S03]  /*01a0*/  IMAD.WIDE R32, R12, 0x4, R32 ;  /* 0x000000040c207825 */ /* 0x010fc600078e0220 */
[----:B------:R-:W4:Y:S01]  /*01b0*/  LDG.E.CONSTANT R4, desc[UR6][R22.64+0x8] ;  /* 0x0000080616047981 */ /* 0x000f22000c1e9900 */
[----:B------:R-:W1:Y:S03]  /*01c0*/  LDC.64 R30, c[0x0][0x3d0] ;  /* 0x0000f400ff1e7b82 */ /* 0x000e660000000a00 */
[----:B------:R-:W3:Y:S04]  /*01d0*/  LDG.E.CONSTANT R14, desc[UR6][R32.64] ;  /* 0x00000006200e7981 */ /* 0x000ee8000c1e9900 */
[----:B------:R-:W2:Y:S01]  /*01e0*/  LDG.E.CONSTANT R20, desc[UR6][R32.64+0x4] ;  /* 0x0000040620147981 */ /* 0x000ea2000c1e9900 */
[----:B------:R-:W1:Y:S03]  /*01f0*/  LDC.64 R28, c[0x0][0x3e0] ;  /* 0x0000f800ff1c7b82 */ /* 0x000e660000000a00 */
[----:B------:R-:W2:Y:S01]  /*0200*/  LDG.E.CONSTANT R18, desc[UR6][R32.64+0x8] ;  /* 0x0000080620127981 */ /* 0x000ea2000c1e9900 */
[C---:B------:R-:W-:Y:S01]  /*0210*/  LEA R10, R38.reuse, R38, 0x3 ;  /* 0x00000026260a7211 */ /* 0x040fe200078e18ff */
[----:B0-----:R-:W-:-:S04]  /*0220*/  IMAD.WIDE R26, R38, 0x4, R26 ;  /* 0x00000004261a7825 */ /* 0x001fc800078e021a */
[----:B-1----:R-:W-:Y:S01]  /*0230*/  IMAD.WIDE R24, R10, 0x4, R24 ;  /* 0x000000040a187825 */ /* 0x002fe200078e0218 */
[----:B------:R0:W2:Y:S04]  /*0240*/  LDG.E.CONSTANT R2, desc[UR6][R26.64] ;  /* 0x000000061a027981 */ /* 0x0000a8000c1e9900 */
[----:B------:R-:W2:Y:S01]  /*0250*/  LDG.E.CONSTANT R15, desc[UR6][R24.64+0x4] ;  /* 0x00000406180f7981 */ /* 0x000ea2000c1e9900 */
[----:B------:R-:W-:-:S03]  /*0260*/  IMAD.WIDE R30, R12, 0x4, R30 ;  /* 0x000000040c1e7825 */ /* 0x000fc600078e021e */
[----:B------:R-:W2:Y:S01]  /*0270*/  LDG.E.CONSTANT R3, desc[UR6][R24.64] ;  /* 0x0000000618037981 */ /* 0x000ea2000c1e9900 */
[----:B0-----:R-:W0:Y:S03]  /*0280*/  LDC.64 R26, c[0x0][0x3d8] ;  /* 0x0000f600ff1a7b82 */ /* 0x001e260000000a00 */
[----:B------:R-:W2:Y:S01]  /*0290*/  LDG.E.CONSTANT R43, desc[UR6][R30.64] ;  /* 0x000000061e2b7981 */ /* 0x000ea2000c1e9900 */
[----:B------:R-:W-:-:S03]  /*02a0*/  IMAD.WIDE R28, R10, 0x4, R28 ;  /* 0x000000040a1c7825 */ /* 0x000fc600078e021c */
[----:B------:R-:W2:Y:S04]  /*02b0*/  LDG.E.CONSTANT R19, desc[UR6][R24.64+0x10] ;  /* 0x0000100618137981 */ /* 0x000ea8000c1e9900 */
        /* <DEDUP_REMOVED lines=11> */
[----:B------:R-:W2:Y:S01]  /*0370*/  LDG.E.CONSTANT R11, desc[UR6][R24.64+0x1c] ;  /* 0x00001c06180b7981 */ /* 0x000ea2000c1e9900 */
[----:B0-----:R-:W-:-:S03]  /*0380*/  IMAD.WIDE R26, R10, 0x4, R26 ;  /* 0x000000040a1a7825 */ /* 0x001fc600078e021a */
[----:B------:R0:W2:Y:S04]  /*0390*/  LDG.E.CONSTANT R35, desc[UR6][R30.64+0x8] ;  /* 0x000008061e237981 */ /* 0x0000a8000c1e9900 */
[----:B------:R-:W2:Y:S04]  /*03a0*/  LDG.E.CONSTANT R39, desc[UR6][R28.64+0x1c] ;  /* 0x00001c061c277981 */ /* 0x000ea8000c1e9900 */
[----:B------:R1:W2:Y:S01]  /*03b0*/  LDG.E.CONSTANT R42, desc[UR6][R24.64+0x20] ;  /* 0x00002006182a7981 */ /* 0x0002a2000c1e9900 */
[----:B0-----:R-:W0:Y:S03]  /*03c0*/  LDC.64 R30, c[0x0][0x3a0] ;  /* 0x0000e800ff1e7b82 */ /* 0x001e260000000a00 */
[----:B------:R-:W2:Y:S04]  /*03d0*/  LDG.E.CONSTANT R37, desc[UR6][R28.64+0x18] ;  /* 0x000018061c257981 */ /* 0x000ea8000c1e9900 */
[----:B------:R1:W2:Y:S01]  /*03e0*/  LDG.E.CONSTANT R29, desc[UR6][R28.64+0x20] ;  /* 0x000020061c1d7981 */ /* 0x0002a2000c1e9900 */
[----:B0-----:R-:W-:-:S03]  /*03f0*/  IMAD.WIDE R30, R38, 0x4, R30 ;  /* 0x00000004261e7825 */ /* 0x001fc600078e021e */
[----:B------:R-:W2:Y:S04]  /*0400*/  LDG.E.CONSTANT R38, desc[UR6][R26.64+0x8] ;  /* 0x000008061a267981 */ /* 0x000ea8000c1e9900 */
[----:B------:R0:W2:Y:S01]  /*0410*/  LDG.E.CONSTANT R31, desc[UR6][R30.64] ;  /* 0x000000061e1f7981 */ /* 0x0000a2000c1e9900 */
[----:B-----5:R-:W-:Y:S01]  /*0420*/  FFMA R36, R5, R16, RZ ;  /* 0x0000001005247223 */ /* 0x020fe200000000ff */
[----:B----4-:R-:W-:-:S03]  /*0430*/  FFMA R40, R16, R4, RZ ;  /* 0x0000000410287223 */ /* 0x010fc600000000ff */
[----:B---3--:R-:W-:Y:S01]  /*0440*/  FFMA R14, R0, R14, R36 ;  /* 0x0000000e000e7223 */ /* 0x008fe20000000024 */
[----:B--2---:R-:W-:-:S04]  /*0450*/  FFMA R36, R16, R8, RZ ;  /* 0x0000000810247223 */ /* 0x004fc800000000ff */
[C---:B------:R-:W-:Y:S02]  /*0460*/  FFMA R16, R0.reuse, R20, R36 ;  /* 0x0000001400107223 */ /* 0x040fe40000000024 */
[----:B------:R-:W2:Y:S04]  /*0470*/  LDG.E.CONSTANT R20, desc[UR6][R26.64+0x4] ;  /* 0x000004061a147981 */ /* 0x000ea8000c1e9900 */
[----:B------:R-:W3:Y:S01]  /*0480*/  LDG.E.CONSTANT R36, desc[UR6][R26.64] ;  /* 0x000000061a247981 */ /* 0x000ee2000c1e9900 */
[----:B------:R-:W-:-:S03]  /*0490*/  FFMA R18, R0, R18, R40 ;  /* 0x0000001200127223 */ /* 0x000fc60000000028 */
[----:B------:R-:W4:Y:S01]  /*04a0*/  LDG.E.CONSTANT R40, desc[UR6][R26.64+0xc] ;  /* 0x00000c061a287981 */ /* 0x000f22000c1e9900 */
[----:B-1----:R-:W-:Y:S01]  /*04b0*/  FFMA R25, R2, R15, RZ ;  /* 0x0000000f02197223 */ /* 0x002fe200000000ff */
[----:B------:R-:W-:-:S03]  /*04c0*/  FFMA R44, R3, R2, RZ ;  /* 0x00000002032c7223 */ /* 0x000fc600000000ff */
[-C--:B------:R-:W-:Y:S01]  /*04d0*/  FFMA R25, R8, R43.reuse, R25 ;  /* 0x0000002b08197223 */ /* 0x080fe20000000019 */
[----:B------:R-:W-:-:S03]  /*04e0*/  FFMA R44, R5, R43, R44 ;  /* 0x0000002b052c7223 */ /* 0x000fc6000000002c */
[----:B------:R-:W-:Y:S01]  /*04f0*/  FFMA R34, R0, R34, R25 ;  /* 0x0000002200227223 */ /* 0x000fe20000000019 */
[----:B------:R-:W-:Y:S01]  /*0500*/  FFMA R25, R2, R19, RZ ;  /* 0x0000001302197223 */ /* 0x000fe200000000ff */
[----:B------:R-:W-:Y:S01]  /*0510*/  FFMA R45, R0, R45, R44 ;  /* 0x0000002d002d7223 */ /* 0x000fe2000000002c */
[----:B------:R-:W-:Y:S02]  /*0520*/  FFMA R44, R2, R17, RZ ;  /* 0x00000011022c7223 */ /* 0x000fe400000000ff */
[----:B------:R-:W-:Y:S02]  /*0530*/  FFMA R28, R8, R41, R25 ;  /* 0x00000029081c7223 */ /* 0x000fe40000000019 */
[----:B------:R-:W1:Y:S01]  /*0540*/  LDC.64 R24, c[0x0][0x3b8] ;  /* 0x0000ee00ff187b82 */ /* 0x000e620000000a00 */
[----:B------:R-:W-:Y:S02]  /*0550*/  FFMA R43, R4, R43, R44 ;  /* 0x0000002b042b7223 */ /* 0x000fe4000000002c */
[----:B------:R-:W5:Y:S01]  /*0560*/  LDG.E.CONSTANT R44, desc[UR6][R26.64+0x10] ;  /* 0x000010061a2c7981 */ /* 0x000f62000c1e9900 */
[----:B0-----:R-:W-:Y:S01]  /*0570*/  FFMA R30, R2, R7, RZ ;  /* 0x00000007021e7223 */ /* 0x001fe200000000ff */
[----:B------:R-:W-:-:S03]  /*0580*/  FFMA R22, R0, R22, R43 ;  /* 0x0000001600167223 */ /* 0x000fc6000000002b */
[----:B------:R-:W-:Y:S01]  /*0590*/  FFMA R30, R5, R41, R30 ;  /* 0x00000029051e7223 */ /* 0x000fe2000000001e */
[----:B------:R-:W-:-:S03]  /*05a0*/  FFMA R43, R2, R9, RZ ;  /* 0x00000009022b7223 */ /* 0x000fc600000000ff */
[----:B------:R-:W-:Y:S01]  /*05b0*/  FFMA R32, R0, R32, R30 ;  /* 0x0000002000207223 */ /* 0x000fe2000000001e */
[----:B------:R-:W-:-:S04]  /*05c0*/  FFMA R30, R4, R41, R43 ;  /* 0x00000029041e7223 */ /* 0x000fc8000000002b */
[C---:B------:R-:W-:Y:S01]  /*05d0*/  FFMA R23, R0.reuse, R23, R30 ;  /* 0x0000001700177223 */ /* 0x040fe2000000001e */
[----:B------:R-:W-:Y:S01]  /*05e0*/  FFMA R28, R0, R21, R28 ;  /* 0x00000015001c7223 */ /* 0x000fe2000000001c */
[----:B-1----:R-:W-:-:S04]  /*05f0*/  IMAD.WIDE R24, R12, 0x4, R24 ;  /* 0x000000040c187825 */ /* 0x002fc800078e0218 */
[C---:B------:R-:W-:Y:S01]  /*0600*/  FFMA R30, R2.reuse, R33, RZ ;  /* 0x00000021021e7223 */ /* 0x040fe200000000ff */
[----:B------:R-:W5:Y:S01]  /*0610*/  LDG.E.CONSTANT R43, desc[UR6][R24.64+0x4] ;  /* 0x00000406182b7981 */ /* 0x000f62000c1e9900 */
[----:B------:R-:W-:Y:S02]  /*0620*/  FFMA R21, R2, R11, RZ ;  /* 0x0000000b02157223 */ /* 0x000fe400000000ff */
[-C--:B------:R-:W-:Y:S02]  /*0630*/  FFMA R41, R5, R35.reuse, R30 ;  /* 0x0000002305297223 */ /* 0x080fe4000000001e */
[----:B------:R-:W-:-:S04]  /*0640*/  FFMA R30, R8, R35, R21 ;  /* 0x00000023081e7223 */ /* 0x000fc80000000015 */
[----:B------:R-:W-:Y:S02]  /*0650*/  FFMA R39, R0, R39, R30 ;  /* 0x0000002700277223 */ /* 0x000fe4000000001e */
[----:B------:R-:W5:Y:S01]  /*0660*/  LDG.E.CONSTANT R30, desc[UR6][R24.64] ;  /* 0x00000006181e7981 */ /* 0x000f62000c1e9900 */
[----:B--2---:R-:W-:-:S04]  /*0670*/  FMUL R20, R15, R20 ;  /* 0x000000140f147220 */ /* 0x004fc80000400000 */
[----:B---3--:R-:W-:Y:S02]  /*0680*/  FFMA R20, R3, R36, R20 ;  /* 0x0000002403147223 */ /* 0x008fe40000000014 */
[----:B------:R-:W2:Y:S02]  /*0690*/  LDG.E.CONSTANT R36, desc[UR6][R26.64+0x14] ;  /* 0x000014061a247981 */ /* 0x000ea4000c1e9900 */
[----:B------:R-:W-:Y:S02]  /*06a0*/  FFMA R20, R17, R38, R20 ;  /* 0x0000002611147223 */ /* 0x000fe40000000014 */
[----:B------:R-:W3:Y:S02]  /*06b0*/  LDG.E.CONSTANT R38, desc[UR6][R26.64+0x18] ;  /* 0x000018061a267981 */ /* 0x000ee4000c1e9900 */
[----:B----4-:R-:W-:Y:S02]  /*06c0*/  FFMA R20, R7, R40, R20 ;  /* 0x0000002807147223 */ /* 0x010fe40000000014 */
[----:B------:R-:W4:Y:S01]  /*06d0*/  LDG.E.CONSTANT R40, desc[UR6][R26.64+0x1c] ;  /* 0x00001c061a287981 */ /* 0x000f22000c1e9900 */
[----:B------:R-:W-:-:S03]  /*06e0*/  FFMA R37, R0, R37, R41 ;  /* 0x0000002500257223 */ /* 0x000fc60000000029 */
[----:B------:R0:W4:Y:S04]  /*06f0*/  LDG.E.CONSTANT R41, desc[UR6][R24.64+0x8] ;  /* 0x0000080618297981 */ /* 0x000128000c1e9900 */
[----:B------:R1:W4:Y:S01]  /*0700*/  LDG.E.CONSTANT R25, desc[UR6][R26.64+0x20] ;  /* 0x000020061a197981 */ /* 0x000322000c1e9900 */
[----:B-----5:R-:W-:Y:S02]  /*0710*/  FFMA R44, R19, R44, R20 ;  /* 0x0000002c132c7223 */ /* 0x020fe40000000014 */
[----:B------:R-:W5:Y:S01]  /*0720*/  LDC.64 R20, c[0x0][0x3f0] ;  /* 0x0000fc00ff147b82 */ /* 0x000f620000000a00 */
[----:B0-----:R-:W-:Y:S01]  /*0730*/  FMUL R24, R8, R43 ;  /* 0x0000002b08187220 */ /* 0x001fe20000400000 */
[----:B-----5:R-:W-:-:S04]  /*0740*/  IMAD.WIDE R20, R10, 0x4, R20 ;  /* 0x000000040a147825 */ /* 0x020fc800078e0214 */
[----:B-1----:R-:W-:Y:S01]  /*0750*/  FFMA R27, R2, R42, RZ ;  /* 0x0000002a021b7223 */ /* 0x002fe200000000ff */
[----:B------:R-:W-:Y:S01]  /*0760*/  FFMA R24, R5, R30, R24 ;  /* 0x0000001e05187223 */ /* 0x000fe20000000018 */
[----:B------:R-:W5:Y:S04]  /*0770*/  LDG.E.CONSTANT R2, desc[UR6][R20.64+0x14] ;  /* 0x0000140614027981 */ /* 0x000f68000c1e9900 */
[----:B------:R-:W5:Y:S01]  /*0780*/  LDG.E.CONSTANT R30, desc[UR6][R20.64+0x4] ;  /* 0x00000406141e7981 */ /* 0x000f62000c1e9900 */
[----:B------:R-:W-:Y:S01]  /*0790*/  FFMA R35, R4, R35, R27 ;  /* 0x0000002304237223 */ /* 0x000fe2000000001b */
[----:B------:R-:W-:Y:S02]  /*07a0*/  FFMA R31, R0, R31, RZ ;  /* 0x0000001f001f7223 */ /* 0x000fe400000000ff */
[----:B------:R-:W5:Y:S01]  /*07b0*/  LDG.E.CONSTANT R43, desc[UR6][R20.64+0x18] ;  /* 0x00001806142b7981 */ /* 0x000f62000c1e9900 */
[----:B--2---:R-:W-:-:S03]  /*07c0*/  FFMA R44, R9, R36, R44 ;  /* 0x00000024092c7223 */ /* 0x004fc6000000002c */
[----:B------:R-:W2:Y:S01]  /*07d0*/  LDG.E.CONSTANT R36, desc[UR6][R20.64] ;  /* 0x0000000614247981 */ /* 0x000ea2000c1e9900 */
[----:B---3--:R-:W-:-:S03]  /*07e0*/  FFMA R44, R33, R38, R44 ;  /* 0x00000026212c7223 */ /* 0x008fc6000000002c */
[----:B------:R-:W3:Y:S01]  /*07f0*/  LDG.E.CONSTANT R38, desc[UR6][R20.64+0x8] ;  /* 0x0000080614267981 */ /* 0x000ee2000c1e9900 */
[----:B----4-:R-:W-:-:S03]  /*0800*/  FFMA R27, R11, R40, R44 ;  /* 0x000000280b1b7223 */ /* 0x010fc6000000002c */
[----:B------:R-:W4:Y:S04]  /*0810*/  LDG.E.CONSTANT R40, desc[UR6][R20.64+0x10] ;  /* 0x0000100614287981 */ /* 0x000f28000c1e9900 */
[----:B------:R-:W4:Y:S01]  /*0820*/  LDG.E.CONSTANT R44, desc[UR6][R20.64+0xc] ;  /* 0x00000c06142c7981 */ /* 0x000f22000c1e9900 */
[----:B------:R-:W-:Y:S01]  /*0830*/  FFMA R24, R4, R41, R24 ;  /* 0x0000002904187223 */ /* 0x000fe20000000018 */
[----:B------:R-:W-:Y:S02]  /*0840*/  FFMA R29, R0, R29, R35 ;  /* 0x0000001d001d7223 */ /* 0x000fe40000000023 */
[----:B------:R-:W4:Y:S01]  /*0850*/  LDG.E.CONSTANT R41, desc[UR6][R20.64+0x1c] ;  /* 0x00001c0614297981 */ /* 0x000f22000c1e9900 */
[----:B------:R-:W-:Y:S01]  /*0860*/  FADD R31, R31, R24 ;  /* 0x000000181f1f7221 */ /* 0x000fe20000000000 */
[----:B------:R-:W-:-:S02]  /*0870*/  FFMA R26, R42, R25, R27 ;  /* 0x000000192a1a7223 */ /* 0x000fc4000000001b */
[----:B------:R-:W0:Y:S02]  /*0880*/  LDC.64 R24, c[0x0][0x3c8] ;  /* 0x0000f200ff187b82 */ /* 0x000e240000000a00 */
[----:B------:R-:W-:Y:S01]  /*0890*/  FADD R0, R31, R26 ;  /* 0x0000001a1f007221 */ /* 0x000fe20000000000 */
[----:B------:R-:W4:Y:S01]  /*08a0*/  LDG.E.CONSTANT R20, desc[UR6][R20.64+0x20] ;  /* 0x0000200614147981 */ /* 0x000f22000c1e9900 */
[----:B0-----:R-:W-:-:S04]  /*08b0*/  IMAD.WIDE R24, R12, 0x4, R24 ;  /* 0x000000040c187825 */ /* 0x001fc800078e0218 */
[-C--:B-----5:R-:W-:Y:S01]  /*08c0*/  FMUL R26, R7, R30.reuse ;  /* 0x0000001e071a7220 */ /* 0x0a0fe20000400000 */
[-C--:B------:R-:W-:Y:S01]  /*08d0*/  FMUL R27, R19, R30.reuse ;  /* 0x0000001e131b7220 */ /* 0x080fe20000400000 */
[----:B------:R-:W-:-:S04]  /*08e0*/  FMUL R30, R9, R30 ;  /* 0x0000001e091e7220 */ /* 0x000fc80000400000 */
[-C--:B--2---:R-:W-:Y:S02]  /*08f0*/  FFMA R35, R17, R36.reuse, R30 ;  /* 0x0000002411237223 */ /* 0x084fe4000000001e */
[----:B------:R-:W2:Y:S01]  /*0900*/  LDG.E.CONSTANT R30, desc[UR6][R24.64+0x4] ;  /* 0x00000406181e7981 */ /* 0x000ea2000c1e9900 */
[-C--:B------:R-:W-:Y:S01]  /*0910*/  FFMA R26, R3, R36.reuse, R26 ;  /* 0x00000024031a7223 */ /* 0x080fe2000000001a */
[----:B------:R-:W-:Y:S02]  /*0920*/  FFMA R27, R15, R36, R27 ;  /* 0x000000240f1b7223 */ /* 0x000fe4000000001b */
[----:B------:R-:W5:Y:S01]  /*0930*/  LDG.E.CONSTANT R36, desc[UR6][R24.64] ;  /* 0x0000000618247981 */ /* 0x000f62000c1e9900 */
[-C--:B---3--:R-:W-:Y:S01]  /*0940*/  FFMA R26, R33, R38.reuse, R26 ;  /* 0x00000026211a7223 */ /* 0x088fe2000000001a */
[-C--:B------:R-:W-:Y:S01]  /*0950*/  FFMA R31, R11, R38.reuse, R27 ;  /* 0x000000260b1f7223 */ /* 0x080fe2000000001b */
[----:B------:R-:W-:Y:S02]  /*0960*/  FFMA R35, R42, R38, R35 ;  /* 0x000000262a237223 */ /* 0x000fe40000000023 */
[----:B------:R0:W3:Y:S01]  /*0970*/  LDG.E.CONSTANT R38, desc[UR6][R24.64+0x8] ;  /* 0x0000080618267981 */ /* 0x0000e2000c1e9900 */
[----:B------:R-:W-:-:S02]  /*0980*/  FADD R45, R45, R26 ;  /* 0x0000001a2d2d7221 */ /* 0x000fc40000000000 */
[----:B------:R-:W1:Y:S01]  /*0990*/  LDC.64 R26, c[0x0][0x3e8] ;  /* 0x0000fa00ff1a7b82 */ /* 0x000e620000000a00 */
[----:B------:R-:W-:Y:S01]  /*09a0*/  FADD R31, R34, R31 ;  /* 0x0000001f221f7221 */ /* 0x000fe20000000000 */
[----:B------:R-:W-:Y:S01]  /*09b0*/  FADD R35, R22, R35 ;  /* 0x0000002316237221 */ /* 0x000fe20000000000 */
[-C--:B----4-:R-:W-:Y:S01]  /*09c0*/  FMUL R22, R7, R40.reuse ;  /* 0x0000002807167220 */ /* 0x090fe20000400000 */
[----:B------:R-:W-:-:S03]  /*09d0*/  FMUL R34, R19, R40 ;  /* 0x0000002813227220 */ /* 0x000fc60000400000 */
[-C--:B------:R-:W-:Y:S01]  /*09e0*/  FFMA R22, R3, R44.reuse, R22 ;  /* 0x0000002c03167223 */ /* 0x080fe20000000016 */
[----:B0-----:R-:W-:-:S03]  /*09f0*/  FFMA R24, R15, R44, R34 ;  /* 0x0000002c0f187223 */ /* 0x001fc60000000022 */
[-C--:B------:R-:W-:Y:S01]  /*0a00*/  FFMA R25, R33, R2.reuse, R22 ;  /* 0x0000000221197223 */ /* 0x080fe20000000016 */
[----:B------:R-:W-:Y:S01]  /*0a10*/  FFMA R22, R11, R2, R24 ;  /* 0x000000020b167223 */ /* 0x000fe20000000018 */
[----:B-1----:R-:W-:-:S05]  /*0a20*/  IMAD.WIDE R26, R10, 0x4, R26 ;  /* 0x000000040a1a7825 */ /* 0x002fca00078e021a */
[----:B------:R-:W4:Y:S04]  /*0a30*/  LDG.E.CONSTANT R21, desc[UR6][R26.64+0x4] ;  /* 0x000004061a157981 */ /* 0x000f28000c1e9900 */
[----:B------:R-:W4:Y:S01]  /*0a40*/  LDG.E.CONSTANT R24, desc[UR6][R26.64] ;  /* 0x000000061a187981 */ /* 0x000f22000c1e9900 */
[----:B------:R-:W-:-:S04]  /*0a50*/  FMUL R40, R9, R40 ;  /* 0x0000002809287220 */ /* 0x000fc80000400000 */
[----:B------:R-:W-:Y:S01]  /*0a60*/  FFMA R40, R17, R44, R40 ;  /* 0x0000002c11287223 */ /* 0x000fe20000000028 */
[----:B------:R-:W-:-:S03]  /*0a70*/  FADD R28, R28, R22 ;  /* 0x000000161c1c7221 */ /* 0x000fc60000000000 */
[----:B------:R-:W-:Y:S01]  /*0a80*/  FFMA R40, R42, R2, R40 ;  /* 0x000000022a287223 */ /* 0x000fe20000000028 */
[----:B------:R-:W-:-:S03]  /*0a90*/  FADD R32, R32, R25 ;  /* 0x0000001920207221 */ /* 0x000fc60000000000 */
[----:B------:R-:W-:Y:S01]  /*0aa0*/  FADD R25, R23, R40 ;  /* 0x0000002817197221 */ /* 0x000fe20000000000 */
[-C--:B------:R-:W-:Y:S01]  /*0ab0*/  FMUL R44, R7, R41.reuse ;  /* 0x00000029072c7220 */ /* 0x080fe20000400000 */
[----:B------:R-:W-:-:S03]  /*0ac0*/  FMUL R40, R9, R41 ;  /* 0x0000002909287220 */ /* 0x000fc60000400000 */
[----:B------:R-:W-:Y:S01]  /*0ad0*/  FFMA R44, R3, R43, R44 ;  /* 0x0000002b032c7223 */ /* 0x000fe2000000002c */
[-C--:B--2---:R-:W-:Y:S01]  /*0ae0*/  FMUL R2, R7, R30.reuse ;  /* 0x0000001e07027220 */ /* 0x084fe20000400000 */
[-C--:B------:R-:W-:Y:S01]  /*0af0*/  FMUL R22, R19, R30.reuse ;  /* 0x0000001e13167220 */ /* 0x080fe20000400000 */
[----:B------:R-:W-:Y:S02]  /*0b00*/  FMUL R34, R9, R30 ;  /* 0x0000001e09227220 */ /* 0x000fe40000400000 */
[-C--:B-----5:R-:W-:Y:S01]  /*0b10*/  FFMA R30, R3, R36.reuse, R2 ;  /* 0x00000024031e7223 */ /* 0x0a0fe20000000002 */
[-C--:B------:R-:W-:Y:S02]  /*0b20*/  FFMA R2, R15, R36.reuse, R22 ;  /* 0x000000240f027223 */ /* 0x080fe40000000016 */
[----:B------:R-:W0:Y:S01]  /*0b30*/  LDC.64 R22, c[0x0][0x400] ;  /* 0x00010000ff167b82 */ /* 0x000e220000000a00 */
[----:B------:R-:W-:Y:S01]  /*0b40*/  FFMA R36, R17, R36, R34 ;  /* 0x0000002411247223 */ /* 0x000fe20000000022 */
[----:B------:R-:W-:Y:S01]  /*0b50*/  FMUL R34, R19, R41 ;  /* 0x0000002913227220 */ /* 0x000fe20000400000 */
[----:B---3--:R-:W-:Y:S01]  /*0b60*/  FFMA R7, R33, R38, R30 ;  /* 0x0000002621077223 */ /* 0x008fe2000000001e */
[----:B------:R-:W-:-:S02]  /*0b70*/  FFMA R17, R17, R43, R40 ;  /* 0x0000002b11117223 */ /* 0x000fc40000000028 */
[----:B------:R-:W-:Y:S01]  /*0b80*/  FFMA R30, R15, R43, R34 ;  /* 0x0000002b0f1e7223 */ /* 0x000fe20000000022 */
[CC--:B------:R-:W-:Y:S01]  /*0b90*/  FFMA R9, R11.reuse, R38.reuse, R2 ;  /* 0x000000260b097223 */ /* 0x0c0fe20000000002 */
[----:B------:R-:W2:Y:S01]  /*0ba0*/  LDG.E.CONSTANT R15, desc[UR6][R26.64+0x10] ;  /* 0x000010061a0f7981 */ /* 0x000ea2000c1e9900 */
[C---:B------:R-:W-:Y:S01]  /*0bb0*/  FFMA R19, R42.reuse, R38, R36 ;  /* 0x000000262a137223 */ /* 0x040fe20000000024 */
[-C--:B------:R-:W-:Y:S01]  /*0bc0*/  FFMA R30, R11, R20.reuse, R30 ;  /* 0x000000140b1e7223 */ /* 0x080fe2000000001e */
[----:B------:R-:W1:Y:S01]  /*0bd0*/  LDC.64 R2, c[0x0][0x3f8] ;  /* 0x0000fe00ff027b82 */ /* 0x000e620000000a00 */
[-C--:B------:R-:W-:Y:S01]  /*0be0*/  FFMA R34, R33, R20.reuse, R44 ;  /* 0x0000001421227223 */ /* 0x080fe2000000002c */
[----:B------:R-:W-:Y:S01]  /*0bf0*/  FFMA R42, R42, R20, R17 ;  /* 0x000000142a2a7223 */ /* 0x000fe20000000011 */
[----:B------:R-:W3:Y:S04]  /*0c00*/  LDG.E.CONSTANT R11, desc[UR6][R26.64+0x1c] ;  /* 0x00001c061a0b7981 */ /* 0x000ee8000c1e9900 */
[----:B------:R-:W5:Y:S01]  /*0c10*/  LDG.E.CONSTANT R20, desc[UR6][R26.64+0xc] ;  /* 0x00000c061a147981 */ /* 0x000f62000c1e9900 */
[----:B------:R-:W-:-:S03]  /*0c20*/  FADD R9, R16, R9 ;  /* 0x0000000910097221 */ /* 0x000fc60000000000 */
[----:B------:R-:W5:Y:S01]  /*0c30*/  LDG.E.CONSTANT R36, desc[UR6][R26.64+0x18] ;  /* 0x000018061a247981 */ /* 0x000f62000c1e9900 */
[----:B0-----:R-:W-:-:S03]  /*0c40*/  IMAD.WIDE R22, R10, 0x4, R22 ;  /* 0x000000040a167825 */ /* 0x001fc600078e0216 */
[----:B------:R-:W5:Y:S01]  /*0c50*/  LDG.E.CONSTANT R17, desc[UR6][R26.64+0x14] ;  /* 0x000014061a117981 */ /* 0x000f62000c1e9900 */
[----:B------:R-:W-:-:S03]  /*0c60*/  FADD R7, R14, R7 ;  /* 0x000000070e077221 */ /* 0x000fc60000000000 */
[----:B------:R-:W5:Y:S04]  /*0c70*/  LDG.E.CONSTANT R43, desc[UR6][R26.64+0x20] ;  /* 0x000020061a2b7981 */ /* 0x000f68000c1e9900 */
[----:B------:R-:W5:Y:S01]  /*0c80*/  LDG.E.CONSTANT R16, desc[UR6][R22.64+0x4] ;  /* 0x0000040616107981 */ /* 0x000f62000c1e9900 */
[----:B------:R-:W-:-:S03]  /*0c90*/  FADD R19, R18, R19 ;  /* 0x0000001312137221 */ /* 0x000fc60000000000 */
[----:B------:R-:W5:Y:S04]  /*0ca0*/  LDG.E.CONSTANT R14, desc[UR6][R22.64+0x8] ;  /* 0x00000806160e7981 */ /* 0x000f68000c1e9900 */
[----:B------:R-:W5:Y:S01]  /*0cb0*/  LDG.E.CONSTANT R41, desc[UR6][R22.64] ;  /* 0x0000000616297981 */ /* 0x000f62000c1e9900 */
[----:B------:R-:W-:-:S03]  /*0cc0*/  FADD R37, R37, R34 ;  /* 0x0000002225257221 */ /* 0x000fc60000000000 */
[----:B------:R-:W5:Y:S04]  /*0cd0*/  LDG.E.CONSTANT R18, desc[UR6][R22.64+0x10] ;  /* 0x0000100616127981 */ /* 0x000f68000c1e9900 */
[----:B------:R-:W5:Y:S04]  /*0ce0*/  LDG.E.CONSTANT R34, desc[UR6][R22.64+0x14] ;  /* 0x0000140616227981 */ /* 0x000f68000c1e9900 */
[----:B------:R-:W5:Y:S04]  /*0cf0*/  LDG.E.CONSTANT R38, desc[UR6][R22.64+0xc] ;  /* 0x00000c0616267981 */ /* 0x000f68000c1e9900 */
[----:B------:R-:W5:Y:S01]  /*0d00*/  LDG.E.CONSTANT R33, desc[UR6][R26.64+0x8] ;  /* 0x000008061a217981 */ /* 0x000f62000c1e9900 */
[----:B-1----:R-:W-:-:S04]  /*0d10*/  IMAD.WIDE R2, R12, 0x4, R2 ;  /* 0x000000040c027825 */ /* 0x002fc800078e0202 */
[----:B------:R-:W-:Y:S01]  /*0d20*/  FADD R30, R39, R30 ;  /* 0x0000001e271e7221 */ /* 0x000fe20000000000 */
[----:B----4-:R-:W-:Y:S01]  /*0d30*/  FMUL R44, R8, R21 ;  /* 0x00000015082c7220 */ /* 0x010fe20000400000 */
[----:B------:R-:W4:Y:S04]  /*0d40*/  LDG.E.CONSTANT R40, desc[UR6][R22.64+0x18] ;  /* 0x0000180616287981 */ /* 0x000f28000c1e9900 */
[----:B------:R-:W4:Y:S04]  /*0d50*/  LDG.E.CONSTANT R39, desc[UR6][R2.64] ;  /* 0x0000000602277981 */ /* 0x000f28000c1e9900 */
[----:B------:R-:W4:Y:S04]  /*0d60*/  LDG.E.CONSTANT R26, desc[UR6][R2.64+0x8] ;  /* 0x00000806021a7981 */ /* 0x000f28000c1e9900 */
[----:B------:R0:W4:Y:S01]  /*0d70*/  LDG.E.CONSTANT R27, desc[UR6][R2.64+0x4] ;  /* 0x00000406021b7981 */ /* 0x000122000c1e9900 */
[----:B------:R-:W-:-:S03]  /*0d80*/  FFMA R44, R5, R24, R44 ;  /* 0x00000018052c7223 */ /* 0x000fc6000000002c */
[----:B------:R-:W4:Y:S04]  /*0d90*/  LDG.E.CONSTANT R24, desc[UR6][R22.64+0x1c] ;  /* 0x00001c0616187981 */ /* 0x000f28000c1e9900 */
[----:B------:R1:W4:Y:S01]  /*0da0*/  LDG.E.CONSTANT R21, desc[UR6][R22.64+0x20] ;  /* 0x0000200616157981 */ /* 0x000322000c1e9900 */
[----:B------:R-:W4:Y:S01]  /*0db0*/  LDCU UR5, c[0x0][0x360] ;  /* 0x00006c00ff0577ac */ /* 0x000f220008000800 */
[----:B------:R-:W-:Y:S01]  /*0dc0*/  FADD R29, R29, R42 ;  /* 0x0000002a1d1d7221 */ /* 0x000fe20000000000 */
[C---:B--2---:R-:W-:Y:S01]  /*0dd0*/  FMUL R15, R8.reuse, R15 ;  /* 0x0000000f080f7220 */ /* 0x044fe20000400000 */
[----:B---3--:R-:W-:-:S03]  /*0de0*/  FMUL R11, R8, R11 ;  /* 0x0000000b080b7220 */ /* 0x008fc60000400000 */
[C---:B-----5:R-:W-:Y:S01]  /*0df0*/  FFMA R20, R5.reuse, R20, R15 ;  /* 0x0000001405147223 */ /* 0x060fe2000000000f */
[----:B------:R-:W-:-:S03]  /*0e00*/  FFMA R11, R5, R36, R11 ;  /* 0x00000024050b7223 */ /* 0x000fc6000000000b */
[C---:B------:R-:W-:Y:S01]  /*0e10*/  FFMA R20, R4.reuse, R17, R20 ;  /* 0x0000001104147223 */ /* 0x040fe20000000014 */
[----:B0-----:R-:W-:-:S03]  /*0e20*/  FFMA R2, R4, R43, R11 ;  /* 0x0000002b04027223 */ /* 0x001fc6000000000b */
[----:B------:R-:W-:Y:S01]  /*0e30*/  FADD R9, R9, R20 ;  /* 0x0000001409097221 */ /* 0x000fe20000000000 */
[----:B------:R-:W-:Y:S01]  /*0e40*/  FMUL R3, R4, R16 ;  /* 0x0000001004037220 */ /* 0x000fe20000400000 */
[----:B------:R-:W-:Y:S01]  /*0e50*/  FADD R19, R19, R2 ;  /* 0x0000000213137221 */ /* 0x000fe20000000000 */
[CC--:B------:R-:W-:Y:S02]  /*0e60*/  FMUL R11, R5.reuse, R14.reuse ;  /* 0x0000000e050b7220 */ /* 0x0c0fe40000400000 */
[C---:B------:R-:W-:Y:S01]  /*0e70*/  FFMA R14, R8.reuse, R14, -R3 ;  /* 0x0000000e080e7223 */ /* 0x040fe20000000803 */
[-C--:B------:R-:W-:Y:S01]  /*0e80*/  FMUL R20, R8, R41.reuse ;  /* 0x0000002908147220 */ /* 0x080fe20000400000 */
[C---:B------:R-:W-:Y:S01]  /*0e90*/  FFMA R2, R4.reuse, R41, -R11 ;  /* 0x0000002904027223 */ /* 0x040fe2000000080b */
[----:B------:R-:W-:Y:S02]  /*0ea0*/  FMUL R3, R4, R18 ;  /* 0x0000001204037220 */ /* 0x000fe40000400000 */
[C---:B------:R-:W-:Y:S01]  /*0eb0*/  FFMA R20, R5.reuse, R16, -R20 ;  /* 0x0000001005147223 */ /* 0x040fe20000000814 */
[----:B------:R-:W-:Y:S01]  /*0ec0*/  FMUL R17, R5, R34 ;  /* 0x0000002205117220 */ /* 0x000fe20000400000 */
[----:B------:R-:W-:Y:S01]  /*0ed0*/  FADD R31, R31, R2 ;  /* 0x000000021f1f7221 */ /* 0x000fe20000000000 */
[C---:B------:R-:W-:Y:S01]  /*0ee0*/  FMUL R16, R8.reuse, R38 ;  /* 0x0000002608107220 */ /* 0x040fe20000400000 */
[----:B------:R-:W-:Y:S01]  /*0ef0*/  FFMA R11, R8, R34, -R3 ;  /* 0x00000022080b7223 */ /* 0x000fe20000000803 */
[----:B------:R-:W-:Y:S01]  /*0f00*/  FADD R45, R45, R14 ;  /* 0x0000000e2d2d7221 */ /* 0x000fe20000000000 */
[----:B------:R-:W0:Y:S01]  /*0f10*/  LDC.64 R2, c[0x0][0x408] ;  /* 0x00010200ff027b82 */ /* 0x000e220000000a00 */
[C---:B------:R-:W-:Y:S01]  /*0f20*/  FFMA R44, R4.reuse, R33, R44 ;  /* 0x00000021042c7223 */ /* 0x040fe2000000002c */
[----:B------:R-:W-:Y:S01]  /*0f30*/  FFMA R33, R4, R38, -R17 ;  /* 0x0000002604217223 */ /* 0x000fe20000000811 */
[----:B-1----:R-:W-:-:S05]  /*0f40*/  FFMA R22, R5, R18, -R16 ;  /* 0x0000001205167223 */ /* 0x002fca0000000810 */
[----:B------:R-:W1:Y:S08]  /*0f50*/  LDC.64 R14, c[0x0][0x410] ;  /* 0x00010400ff0e7b82 */ /* 0x000e700000000a00 */
[----:B------:R-:W2:Y:S01]  /*0f60*/  LDC.64 R16, c[0x0][0x418] ;  /* 0x00010600ff107b82 */ /* 0x000ea20000000a00 */
[-C--:B----4-:R-:W-:Y:S01]  /*0f70*/  FMUL R23, R5, R26.reuse ;  /* 0x0000001a05177220 */ /* 0x090fe20000400000 */
[----:B------:R-:W-:Y:S01]  /*0f80*/  FADD R32, R32, R11 ;  /* 0x0000000b20207221 */ /* 0x000fe20000000000 */
[C---:B------:R-:W-:Y:S01]  /*0f90*/  FMUL R11, R4.reuse, R27 ;  /* 0x0000001b040b7220 */ /* 0x040fe20000400000 */
[----:B------:R-:W-:Y:S01]  /*0fa0*/  FADD R35, R35, R20 ;  /* 0x0000001423237221 */ /* 0x000fe20000000000 */
[-C--:B------:R-:W-:Y:S01]  /*0fb0*/  FFMA R18, R4, R39.reuse, -R23 ;  /* 0x0000002704127223 */ /* 0x080fe20000000817 */
[C---:B------:R-:W-:Y:S01]  /*0fc0*/  FMUL R20, R8.reuse, R39 ;  /* 0x0000002708147220 */ /* 0x040fe20000400000 */
[----:B------:R-:W-:Y:S01]  /*0fd0*/  FFMA R26, R8, R26, -R11 ;  /* 0x0000001a081a7223 */ /* 0x000fe2000000080b */
[----:B------:R-:W-:Y:S01]  /*0fe0*/  FMUL R11, R4, R24 ;  /* 0x00000018040b7220 */ /* 0x000fe20000400000 */
[----:B------:R-:W-:Y:S01]  /*0ff0*/  FADD R9, R9, R18 ;  /* 0x0000001209097221 */ /* 0x000fe20000000000 */
[C---:B------:R-:W-:Y:S01]  /*1000*/  FMUL R23, R5.reuse, R21 ;  /* 0x0000001505177220 */ /* 0x040fe20000400000 */
[----:B------:R-:W-:Y:S01]  /*1010*/  FMUL R18, R8, R40 ;  /* 0x0000002808127220 */ /* 0x000fe20000400000 */
[----:B------:R-:W-:Y:S01]  /*1020*/  FFMA R20, R5, R27, -R20 ;  /* 0x0000001b05147223 */ /* 0x000fe20000000814 */
[----:B------:R-:W-:-:S02]  /*1030*/  IMAD R27, R6, UR4, R13 ;  /* 0x00000004061b7c24 */ /* 0x000fc4000f8e020d */
[----:B------:R-:W-:Y:S01]  /*1040*/  FADD R7, R7, R44 ;  /* 0x0000002c07077221 */ /* 0x000fe20000000000 */
[----:B------:R-:W-:Y:S01]  /*1050*/  FFMA R8, R8, R21, -R11 ;  /* 0x0000001508087223 */ /* 0x000fe2000000080b */
[----:B------:R-:W-:Y:S01]  /*1060*/  FFMA R23, R4, R40, -R23 ;  /* 0x0000002804177223 */ /* 0x000fe20000000817 */
[----:B------:R-:W-:Y:S01]  /*1070*/  FFMA R18, R5, R24, -R18 ;  /* 0x0000001805127223 */ /* 0x000fe20000000812 */
[----:B0-----:R-:W-:-:S04]  /*1080*/  IMAD.WIDE R2, R27, 0x4, R2 ;  /* 0x000000041b027825 */ /* 0x001fc800078e0202 */
[----:B------:R-:W-:Y:S01]  /*1090*/  FADD R7, R7, R26 ;  /* 0x0000001a07077221 */ /* 0x000fe20000000000 */
[----:B------:R-:W-:Y:S01]  /*10a0*/  FADD R19, R19, R20 ;  /* 0x0000001413137221 */ /* 0x000fe20000000000 */
[----:B------:R-:W-:Y:S01]  /*10b0*/  FADD R28, R28, R33 ;  /* 0x000000211c1c7221 */ /* 0x000fe20000000000 */
[----:B-1----:R-:W-:-:S04]  /*10c0*/  IMAD.WIDE R14, R12, 0x4, R14 ;  /* 0x000000040c0e7825 */ /* 0x002fc800078e020e */
[----:B------:R-:W-:Y:S01]  /*10d0*/  FADD R25, R25, R22 ;  /* 0x0000001619197221 */ /* 0x000fe20000000000 */
[----:B------:R-:W-:Y:S01]  /*10e0*/  FADD R37, R37, R8 ;  /* 0x0000000825257221 */ /* 0x000fe20000000000 */
[----:B------:R-:W-:Y:S01]  /*10f0*/  FADD R23, R30, R23 ;  /* 0x000000171e177221 */ /* 0x000fe20000000000 */
[----:B------:R-:W-:Y:S01]  /*1100*/  FADD R29, R29, R18 ;  /* 0x000000121d1d7221 */ /* 0x000fe20000000000 */
[----:B--2---:R-:W-:Y:S01]  /*1110*/  IMAD.WIDE R16, R10, 0x4, R16 ;  /* 0x000000040a107825 */ /* 0x004fe200078e0210 */
[----:B------:R1:W-:Y:S01]  /*1120*/  STG.E desc[UR6][R2.64], R0 ;  /* 0x0000000002007986 */ /* 0x0003e2000c101906 */
[----:B------:R-:W-:-:S03]  /*1130*/  IADD3 R13, PT, PT, R13, UR5, RZ ;  /* 0x000000050d0d7c10 */ /* 0x000fc6000fffe0ff */
        /* <DEDUP_REMOVED lines=14> */
.L_x_6:
[----:B0-----:R-:W-:Y:S05]  /*1220*/  BSYNC.RECONVERGENT B0 ;  /* 0x0000000000007941 */ /* 0x001fea0003800200 */
.L_x_5:
[----:B------:R-:W0:Y:S01]  /*1230*/  LDCU UR5, c[0x0][0x370] ;  /* 0x00006e00ff0577ac */ /* 0x000e220008000800 */
[----:B------:R-:W1:Y:S01]  /*1240*/  LDCU UR8, c[0x0][0x380] ;  /* 0x00007000ff0877ac */ /* 0x000e620008000800 */
[----:B0-----:R-:W-:-:S04]  /*1250*/  UIADD3 UR4, UPT, UPT, UR5, UR4, URZ ;  /* 0x0000000405047290 */ /* 0x001fc8000fffe0ff */
[----:B-1----:R-:W-:-:S09]  /*1260*/  UISETP.GE.AND UP0, UPT, UR4, UR8, UPT ;  /* 0x000000080400728c */ /* 0x002fd2000bf06270 */
[----:B------:R-:W-:Y:S05]  /*1270*/  BRA.U !UP0, `(.L_x_8) ;  /* 0xffffffed08787547 */ /* 0x000fea000b83ffff */
[----:B------:R-:W-:Y:S05]  /*1280*/  EXIT ;  /* 0x000000000000794d */ /* 0x000fea0003800000 */
.L_x_9:
        /* <DEDUP_REMOVED lines=15> */
.L_x_1888:


//--------------------- .text._Z12bee_fwd_kerniiPKfS0_S0_S0_S0_S0_PfS1_S1_S1_S1_S1_S1_S1_S1_S1_S1_S1_S1_ --------------------------
	.section	.text._Z12bee_fwd_kerniiPKfS0_S0_S0_S0_S0_PfS1_S1_S1_S1_S1_S1_S1_S1_S1_S1_S1_S1_,"ax",@progbits
	.align	128
        .global         _Z12bee_fwd_kerniiPKfS0_S0_S0_S0_S0_PfS1_S1_S1_S1_S1_S1_S1_S1_S1_S1_S1_S1_
        .type           _Z12bee_fwd_kerniiPKfS0_S0_S0_S0_S0_PfS1_S1_S1_S1_S1_S1_S1_S1_S1_S1_S1_S1_,@function
        .size           _Z12bee_fwd_kerniiPKfS0_S0_S0_S0_S0_PfS1_S1_S1_S1_S1_S1_S1_S1_S1_S1_S1_S1_,(.L_x_1889 - _Z12bee_fwd_kerniiPKfS0_S0_S0_S0_S0_PfS1_S1_S1_S1_S1_S1_S1_S1_S1_S1_S1_S1_)
        .other          _Z12bee_fwd_kerniiPKfS0_S0_S0_S0_S0_PfS1_S1_S1_S1_S1_S1_S1_S1_S1_S1_S1_S1_,@"STO_CUDA_ENTRY STV_DEFAULT"
_Z12bee_fwd_kerniiPKfS0_S0_S0_S0_S0_PfS1_S1_S1_S1_S1_S1_S1_S1_S1_S1_S1_S1_:
.text._Z12bee_fwd_kerniiPKfS0_S0_S0_S0_S0_PfS1_S1_S1_S1_S1_S1_S1_S1_S1_S1_S1_S1_:
[----:B------:R-:W-:Y:S08]  /*0000*/  LDC R1, c[0x0][0x37c] ;  /* 0x0000df00ff017b82 */ /* 0x000ff00000000800 */
[----:B------:R-:W0:Y:S08]  /*0010*/  S2UR UR4, SR_CTAID.X ;  /* 0x00000000000479c3 */ /* 0x000e300000002500 */
[----:B------:R-:W0:Y:S02]  /*0020*/  LDC R0, c[0x0][0x380] ;  /* 0x0000e000ff007b82 */ /* 0x000e240000000800 */
[----:B0-----:R-:W-:-:S13]  /*0030*/  ISETP.LE.AND P0, PT, R0, UR4, PT ;  /* 0x0000000400007c0c */ /* 0x001fda000bf03270 */
[----:B------:R-:W-:Y:S05]  /*0040*/  @P0 EXIT ;  /* 0x000000000000094d */ /* 0x000fea0003800000 */
[----:B------:R-:W0:Y:S02]  /*0050*/  LDCU.64 UR6, c[0x0][0x358] ;  /* 0x00006b00ff0677ac */ /* 0x000e240008000a00 */
.L_x_13:
[----:B-1----:R-:W1:Y:S01]  /*0060*/  S2R R3, SR_TID.X ;  /* 0x0000000000037919 */ /* 0x002e620000002100 */
[----:B------:R-:W1:Y:S01]  /*0070*/  LDC R0, c[0x0][0x384] ;  /* 0x0000e100ff007b82 */ /* 0x000e620000000800 */
[----:B------:R-:W-:Y:S01]  /*0080*/  BSSY.RECONVERGENT B0, `(.L_x_10) ;  /* 0x00000fb000007945 */ /* 0x000fe20003800200 */
[----:B-1----:R-:W-:-:S13]  /*0090*/  ISETP.GE.AND P0, PT, R3, R0, PT ;  /* 0x000000000300720c */ /* 0x002fda0003f06270 */
[----:B------:R-:W-:Y:S05]  /*00a0*/  @P0 BRA `(.L_x_11) ;  /* 0x0000000c00e00947 */ /* 0x000fea0003800000 */
.L_x_12:
[----:B-1----:R-:W1:Y:S01]  /*00b0*/  LDC.64 R42, c[0x0][0x398] ;  /* 0x0000e600ff2a7b82 */ /* 0x002e620000000a00 */
[----:B------:R-:W-:-:S05]  /*00c0*/  IMAD R41, R0, UR4, R3 ;  /* 0x0000000400297c24 */ /* 0x000fca000f8e0203 */
[CC--:B------:R-:W-:Y:S02]  /*00d0*/  LEA R8, R41.reuse, R41.reuse, 0x3 ;  /* 0x0000002929087211 */ /* 0x0c0fe400078e18ff */
[----:B------:R-:W2:Y:S01]  /*00e0*/  LDC.64 R28, c[0x0][0x3b0] ;  /* 0x0000ec00ff1c7b82 */ /* 0x000ea20000000a00 */
[----:B------:R-:W-:-:S07]  /*00f0*/  LEA R31, R41, R41, 0x1 ;  /* 0x00000029291f7211 */ /* 0x000fce00078e08ff */
[----:B------:R-:W3:Y:S08]  /*0100*/  LDC.64 R24, c[0x0][0x390] ;  /* 0x0000e400ff187b82 */ /* 0x000ef00000000a00 */
[----:B------:R-:W4:Y:S08]  /*0110*/  LDC.64 R26, c[0x0][0x3a8] ;  /* 0x0000ea00ff1a7b82 */ /* 0x000f300000000a00 */
[----:B------:R-:W5:Y:S08]  /*0120*/  LDC.64 R36, c[0x0][0x3a0] ;  /* 0x0000e800ff247b82 */ /* 0x000f700000000a00 */
[----:B------:R-:W5:Y:S01]  /*0130*/  LDC.64 R6, c[0x0][0x388] ;  /* 0x0000e200ff067b82 */ /* 0x000f620000000a00 */
[----:B-1----:R-:W-:-:S04]  /*0140*/  IMAD.WIDE R42, R8, 0x4, R42 ;  /* 0x00000004082a7825 */ /* 0x002fc800078e022a */
[----:B--2---:R-:W-:Y:S01]  /*0150*/  IMAD.WIDE R28, R8, 0x4, R28 ;  /* 0x00000004081c7825 */ /* 0x004fe200078e021c */
[----:B0-----:R-:W2:Y:S03]  /*0160*/  LDG.E.CONSTANT R19, desc[UR6][R42.64+0x4] ;  /* 0x000004062a137981 */ /* 0x001ea6000c1e9900 */
[C---:B---3--:R-:W-:Y:S01]  /*0170*/  IMAD.WIDE R24, R31.reuse, 0x4, R24 ;  /* 0x000000041f187825 */ /* 0x048fe200078e0218 */
[----:B------:R-:W2:Y:S03]  /*0180*/  LDG.E.CONSTANT R30, desc[UR6][R28.64+0x4] ;  /* 0x000004061c1e7981 */ /* 0x000ea6000c1e9900 */
[----:B----4-:R-:W-:Y:S01]  /*0190*/  IMAD.WIDE R26, R31, 0x4, R26 ;  /* 0x000000041f1a7825 */ /* 0x010fe200078e021a */
[----:B------:R-:W3:Y:S03]  /*01a0*/  LDG.E.CONSTANT R17, desc[UR6][R42.64] ;  /* 0x000000062a117981 */ /* 0x000ee6000c1e9900 */
[C---:B-----5:R-:W-:Y:S01]  /*01b0*/  IMAD.WIDE R36, R41.reuse, 0x4, R36 ;  /* 0x0000000429247825 */ /* 0x060fe200078e0224 */
[----:B------:R-:W3:Y:S04]  /*01c0*/  LDG.E.CONSTANT R32, desc[UR6][R28.64] ;  /* 0x000000061c207981 */ /* 0x000ee8000c1e9900 */
[----:B------:R-:W4:Y:S01]  /*01d0*/  LDG.E.CONSTANT R5, desc[UR6][R24.64] ;  /* 0x0000000618057981 */ /* 0x000f22000c1e9900 */
[----:B------:R-:W-:-:S03]  /*01e0*/  IMAD.WIDE R6, R41, 0x4, R6 ;  /* 0x0000000429067825 */ /* 0x000fc600078e0206 */
[----:B------:R-:W5:Y:S04]  /*01f0*/  LDG.E.CONSTANT R23, desc[UR6][R24.64+0x4] ;  /* 0x0000040618177981 */ /* 0x000f68000c1e9900 */
[----:B------:R-:W4:Y:S04]  /*0200*/  LDG.E.CONSTANT R10, desc[UR6][R26.64] ;  /* 0x000000061a0a7981 */ /* 0x000f28000c1e9900 */
[----:B------:R-:W5:Y:S04]  /*0210*/  LDG.E.CONSTANT R2, desc[UR6][R26.64+0x4] ;  /* 0x000004061a027981 */ /* 0x000f68000c1e9900 */
[----:B------:R-:W5:Y:S04]  /*0220*/  LDG.E.CONSTANT R35, desc[UR6][R42.64+0x8] ;  /* 0x000008062a237981 */ /* 0x000f68000c1e9900 */
[----:B------:R-:W5:Y:S04]  /*0230*/  LDG.E.CONSTANT R20, desc[UR6][R28.64+0x8] ;  /* 0x000008061c147981 */ /* 0x000f68000c1e9900 */
[----:B------:R-:W5:Y:S04]  /*0240*/  LDG.E.CONSTANT R33, desc[UR6][R6.64] ;  /* 0x0000000606217981 */ /* 0x000f68000c1e9900 */
[----:B------:R-:W5:Y:S04]  /*0250*/  LDG.E.CONSTANT R36, desc[UR6][R36.64] ;  /* 0x0000000624247981 */ /* 0x000f68000c1e9900 */
[----:B------:R0:W5:Y:S04]  /*0260*/  LDG.E.CONSTANT R14, desc[UR6][R26.64+0x8] ;  /* 0x000008061a0e7981 */ /* 0x000168000c1e9900 */
[----:B------:R-:W5:Y:S04]  /*0270*/  LDG.E.CONSTANT R11, desc[UR6][R42.64+0xc] ;  /* 0x00000c062a0b7981 */ /* 0x000f68000c1e9900 */
[----:B------:R1:W5:Y:S01]  /*0280*/  LDG.E.CONSTANT R37, desc[UR6][R24.64+0x8] ;  /* 0x0000080618257981 */ /* 0x000362000c1e9900 */
[----:B0-----:R-:W0:Y:S03]  /*0290*/  LDC.64 R26, c[0x0][0x3b8] ;  /* 0x0000ee00ff1a7b82 */ /* 0x001e260000000a00 */
[----:B------:R-:W5:Y:S04]  /*02a0*/  LDG.E.CONSTANT R15, desc[UR6][R42.64+0x10] ;  /* 0x000010062a0f7981 */ /* 0x000f68000c1e9900 */
[----:B------:R-:W5:Y:S01]  /*02b0*/  LDG.E.CONSTANT R22, desc[UR6][R28.64+0x10] ;  /* 0x000010061c167981 */ /* 0x000f62000c1e9900 */
[----:B-1----:R-:W1:Y:S03]  /*02c0*/  LDC.64 R24, c[0x0][0x3c0] ;  /* 0x0000f000ff187b82 */ /* 0x002e660000000a00 */
[----:B------:R-:W5:Y:S04]  /*02d0*/  LDG.E.CONSTANT R6, desc[UR6][R28.64+0xc] ;  /* 0x00000c061c067981 */ /* 0x000f68000c1e9900 */
[----:B------:R-:W5:Y:S04]  /*02e0*/  LDG.E.CONSTANT R13, desc[UR6][R42.64+0x14] ;  /* 0x000014062a0d7981 */ /* 0x000f68000c1e9900 */
[----:B------:R-:W5:Y:S04]  /*02f0*/  LDG.E.CONSTANT R16, desc[UR6][R28.64+0x14] ;  /* 0x000014061c107981 */ /* 0x000f68000c1e9900 */
[----:B------:R-:W5:Y:S04]  /*0300*/  LDG.E.CONSTANT R7, desc[UR6][R42.64+0x18] ;  /* 0x000018062a077981 */ /* 0x000f68000c1e9900 */
[----:B------:R-:W5:Y:S04]  /*0310*/  LDG.E.CONSTANT R38, desc[UR6][R28.64+0x18] ;  /* 0x000018061c267981 */ /* 0x000f68000c1e9900 */
[----:B------:R-:W5:Y:S04]  /*0320*/  LDG.E.CONSTANT R9, desc[UR6][R42.64+0x1c] ;  /* 0x00001c062a097981 */ /* 0x000f68000c1e9900 */
[----:B------:R-:W5:Y:S04]  /*0330*/  LDG.E.CONSTANT R4, desc[UR6][R28.64+0x1c] ;  /* 0x00001c061c047981 */ /* 0x000f68000c1e9900 */
[----:B------:R-:W5:Y:S04]  /*0340*/  LDG.E.CONSTANT R21, desc[UR6][R42.64+0x20] ;  /* 0x000020062a157981 */ /* 0x000f68000c1e9900 */
[----:B------:R1:W5:Y:S01]  /*0350*/  LDG.E.CONSTANT R12, desc[UR6][R28.64+0x20] ;  /* 0x000020061c0c7981 */ /* 0x000362000c1e9900 */
[----:B0-----:R-:W-:Y:S01]  /*0360*/  IMAD.WIDE R44, R41, 0x4, R26 ;  /* 0x00000004292c7825 */ /* 0x001fe200078e021a */
[----:B-1----:R-:W0:Y:S01]  /*0370*/  LDC.64 R28, c[0x0][0x3c8] ;  /* 0x0000f200ff1c7b82 */ /* 0x002e220000000a00 */
[----:B------:R-:W1:Y:S02]  /*0380*/  LDCU UR5, c[0x0][0x360] ;  /* 0x00006c00ff0577ac */ /* 0x000e640008000800 */
[----:B-1----:R-:W-:-:S04]  /*0390*/  IADD3 R3, PT, PT, R3, UR5, RZ ;  /* 0x0000000503037c10 */ /* 0x002fc8000fffe0ff */
[----:B------:R-:W-:Y:S01]  /*03a0*/  ISETP.GE.AND P0, PT, R3, R0, PT ;  /* 0x000000000300720c */ /* 0x000fe20003f06270 */
[----:B--2---:R-:W-:-:S04]  /*03b0*/  FMUL R26, R19, R30 ;  /* 0x0000001e131a7220 */ /* 0x004fc80000400000 */
[----:B---3--:R-:W-:Y:S01]  /*03c0*/  FFMA R26, R17, R32, R26 ;  /* 0x00000020111a7223 */ /* 0x008fe2000000001a */
[----:B----4-:R-:W-:Y:S01]  /*03d0*/  FMUL R18, R5, R10 ;  /* 0x0000000a05127220 */ /* 0x010fe20000400000 */
[----:B-----5:R-:W-:-:S04]  /*03e0*/  FMUL R27, R23, R2 ;  /* 0x00000002171b7220 */ /* 0x020fc80000400000 */
[----:B------:R-:W-:Y:S01]  /*03f0*/  FADD R18, R18, R27 ;  /* 0x0000001b12127221 */ /* 0x000fe20000000000 */
[----:B------:R-:W-:Y:S01]  /*0400*/  FFMA R26, R35, R20, R26 ;  /* 0x00000014231a7223 */ /* 0x000fe2000000001a */
[----:B------:R-:W-:-:S05]  /*0410*/  FMUL R39, R33, R36 ;  /* 0x0000002421277220 */ /* 0x000fca0000400000 */
[----:B------:R1:W-:Y:S01]  /*0420*/  STG.E desc[UR6][R44.64], R39 ;  /* 0x000000272c007986 */ /* 0x0003e2000c101906 */
[----:B------:R-:W-:-:S04]  /*0430*/  FMUL R27, R37, R14 ;  /* 0x0000000e251b7220 */ /* 0x000fc80000400000 */
[----:B-1----:R-:W-:Y:S01]  /*0440*/  FADD R39, R18, R27 ;  /* 0x0000001b12277221 */ /* 0x002fe20000000000 */
[----:B------:R-:W-:Y:S01]  /*0450*/  FMUL R34, R15, R22 ;  /* 0x000000160f227220 */ /* 0x000fe20000400000 */
[----:B------:R-:W-:Y:S02]  /*0460*/  FFMA R43, R11, R6, R26 ;  /* 0x000000060b2b7223 */ /* 0x000fe4000000001a */
[----:B------:R-:W1:Y:S02]  /*0470*/  LDC.64 R26, c[0x0][0x3d0] ;  /* 0x0000f400ff1a7b82 */ /* 0x000e640000000a00 */
[----:B------:R-:W-:Y:S01]  /*0480*/  FADD R18, R43, R34 ;  /* 0x000000222b127221 */ /* 0x000fe20000000000 */
[----:B------:R-:W-:-:S05]  /*0490*/  IMAD.WIDE R42, R41, 0x4, R24 ;  /* 0x00000004292a7825 */ /* 0x000fca00078e0218 */
[----:B------:R-:W2:Y:S01]  /*04a0*/  LDC.64 R24, c[0x0][0x3d8] ;  /* 0x0000f600ff187b82 */ /* 0x000ea20000000a00 */
[----:B------:R-:W-:-:S04]  /*04b0*/  FFMA R18, R13, R16, R18 ;  /* 0x000000100d127223 */ /* 0x000fc80000000012 */
[----:B------:R-:W-:Y:S01]  /*04c0*/  FFMA R45, R7, R38, R18 ;  /* 0x00000026072d7223 */ /* 0x000fe20000000012 */
[----:B------:R-:W-:-:S04]  /*04d0*/  FMUL R18, R9, R4 ;  /* 0x0000000409127220 */ /* 0x000fc80000400000 */
[----:B------:R-:W-:Y:S01]  /*04e0*/  FADD R44, R45, R18 ;  /* 0x000000122d2c7221 */ /* 0x000fe20000000000 */
[----:B0-----:R-:W-:Y:S01]  /*04f0*/  IMAD.WIDE R40, R41, 0x4, R28 ;  /* 0x0000000429287825 */ /* 0x001fe200078e021c */
[----:B------:R0:W-:Y:S01]  /*0500*/  STG.E desc[UR6][R42.64], R39 ;  /* 0x000000272a007986 */ /* 0x0001e2000c101906 */
[----:B------:R-:W3:Y:S02]  /*0510*/  LDC.64 R28, c[0x0][0x3e0] ;  /* 0x0000f800ff1c7b82 */ /* 0x000ee40000000a00 */
[----:B------:R-:W-:Y:S01]  /*0520*/  FFMA R45, R21, R12, R44 ;  /* 0x0000000c152d7223 */ /* 0x000fe2000000002c */
[----:B-1----:R-:W-:-:S04]  /*0530*/  IMAD.WIDE R26, R31, 0x4, R26 ;  /* 0x000000041f1a7825 */ /* 0x002fc800078e021a */
[C---:B------:R-:W-:Y:S01]  /*0540*/  FMUL R44, R33.reuse, R10 ;  /* 0x0000000a212c7220 */ /* 0x040fe20000400000 */
[----:B------:R1:W-:Y:S01]  /*0550*/  STG.E desc[UR6][R40.64], R45 ;  /* 0x0000002d28007986 */ /* 0x0003e2000c101906 */
[----:B0-----:R-:W-:Y:S01]  /*0560*/  FMUL R39, R33, R2 ;  /* 0x0000000221277220 */ /* 0x001fe20000400000 */
[----:B--2---:R-:W-:-:S04]  /*0570*/  IMAD.WIDE R42, R31, 0x4, R24 ;  /* 0x000000041f2a7825 */ /* 0x004fc800078e0218 */
[C---:B------:R-:W-:Y:S01]  /*0580*/  FMUL R25, R36.reuse, R5 ;  /* 0x0000000524197220 */ /* 0x040fe20000400000 */
[----:B-1----:R-:W-:Y:S01]  /*0590*/  FMUL R41, R33, R14 ;  /* 0x0000000e21297220 */ /* 0x002fe20000400000 */
[----:B------:R-:W-:Y:S04]  /*05a0*/  STG.E desc[UR6][R26.64], R44 ;  /* 0x0000002c1a007986 */ /* 0x000fe8000c101906 */
[----:B------:R0:W-:Y:S04]  /*05b0*/  STG.E desc[UR6][R26.64+0x4], R39 ;  /* 0x000004271a007986 */ /* 0x0001e8000c101906 */
[----:B------:R-:W-:Y:S04]  /*05c0*/  STG.E desc[UR6][R26.64+0x8], R41 ;  /* 0x000008291a007986 */ /* 0x000fe8000c101906 */
[----:B------:R1:W-:Y:S01]  /*05d0*/  STG.E desc[UR6][R42.64], R25 ;  /* 0x000000192a007986 */ /* 0x0003e2000c101906 */
[C---:B------:R-:W-:Y:S01]  /*05e0*/  FMUL R45, R36.reuse, R23 ;  /* 0x00000017242d7220 */ /* 0x040fe20000400000 */
[C---:B0-----:R-:W-:Y:S01]  /*05f0*/  FMUL R39, R23.reuse, R22 ;  /* 0x0000001617277220 */ /* 0x041fe20000400000 */
[----:B-1----:R-:W0:Y:S01]  /*0600*/  LDC.64 R24, c[0x0][0x3e8] ;  /* 0x0000fa00ff187b82 */ /* 0x002e220000000a00 */
[C---:B------:R-:W-:Y:S01]  /*0610*/  FMUL R41, R23.reuse, R4 ;  /* 0x0000000417297220 */ /* 0x040fe20000400000 */
[----:B------:R-:W-:Y:S01]  /*0620*/  FMUL R40, R36, R37 ;  /* 0x0000002524287220 */ /* 0x000fe20000400000 */
[----:B------:R-:W-:Y:S01]  /*0630*/  FMUL R44, R23, R30 ;  /* 0x0000001e172c7220 */ /* 0x000fe20000400000 */
[C---:B------:R-:W-:Y:S01]  /*0640*/  FFMA R27, R5.reuse, R6, R39 ;  /* 0x00000006051b7223 */ /* 0x040fe20000000027 */
[C---:B------:R-:W-:Y:S01]  /*0650*/  FFMA R26, R5.reuse, R38, R41 ;  /* 0x00000026051a7223 */ /* 0x040fe20000000029 */
[----:B------:R1:W-:Y:S01]  /*0660*/  STG.E desc[UR6][R42.64+0x4], R45 ;  /* 0x0000042d2a007986 */ /* 0x0003e2000c101906 */
[----:B------:R-:W-:Y:S01]  /*0670*/  FFMA R44, R5, R32, R44 ;  /* 0x00000020052c7223 */ /* 0x000fe2000000002c */
[----:B------:R-:W-:-:S02]  /*0680*/  FFMA R41, R37, R16, R27 ;  /* 0x0000001025297223 */ /* 0x000fc4000000001b */
[----:B------:R2:W-:Y:S01]  /*0690*/  STG.E desc[UR6][R42.64+0x8], R40 ;  /* 0x000008282a007986 */ /* 0x0005e2000c101906 */
[----:B---3--:R-:W-:-:S04]  /*06a0*/  IMAD.WIDE R28, R31, 0x4, R28 ;  /* 0x000000041f1c7825 */ /* 0x008fc800078e021c */
[C---:B------:R-:W-:Y:S01]  /*06b0*/  FFMA R39, R37.reuse, R20, R44 ;  /* 0x0000001425277223 */ /* 0x040fe2000000002c */
[C---:B-1----:R-:W-:Y:S01]  /*06c0*/  FMUL R45, R2.reuse, R19 ;  /* 0x00000013022d7220 */ /* 0x042fe20000400000 */
[----:B--2---:R-:W-:Y:S01]  /*06d0*/  FFMA R43, R37, R12, R26 ;  /* 0x0000000c252b7223 */ /* 0x004fe2000000001a */
[C---:B------:R-:W-:Y:S01]  /*06e0*/  FMUL R40, R2.reuse, R15 ;  /* 0x0000000f02287220 */ /* 0x040fe20000400000 */
[----:B------:R-:W1:Y:S01]  /*06f0*/  LDC.64 R26, c[0x0][0x3f0] ;  /* 0x0000fc00ff1a7b82 */ /* 0x000e620000000a00 */
[----:B------:R-:W-:Y:S01]  /*0700*/  FMUL R42, R2, R9 ;  /* 0x00000009022a7220 */ /* 0x000fe20000400000 */
[C---:B------:R-:W-:Y:S01]  /*0710*/  FFMA R45, R10.reuse, R17, R45 ;  /* 0x000000110a2d7223 */ /* 0x040fe2000000002d */
[C---:B------:R-:W-:Y:S02]  /*0720*/  FFMA R40, R10.reuse, R11, R40 ;  /* 0x0000000b0a287223 */ /* 0x040fe40000000028 */
[----:B------:R-:W-:Y:S01]  /*0730*/  FFMA R42, R10, R7, R42 ;  /* 0x000000070a2a7223 */ /* 0x000fe2000000002a */
[----:B------:R2:W-:Y:S01]  /*0740*/  STG.E desc[UR6][R28.64], R39 ;  /* 0x000000271c007986 */ /* 0x0005e2000c101906 */
[----:B0-----:R-:W-:-:S04]  /*0750*/  IMAD.WIDE R24, R31, 0x4, R24 ;  /* 0x000000041f187825 */ /* 0x001fc800078e0218 */
[C---:B------:R-:W-:Y:S01]  /*0760*/  FFMA R45, R14.reuse, R35, R45 ;  /* 0x000000230e2d7223 */ /* 0x040fe2000000002d */
[----:B------:R0:W-:Y:S04]  /*0770*/  STG.E desc[UR6][R28.64+0x4], R41 ;  /* 0x000004291c007986 */ /* 0x0001e8000c101906 */
[----:B------:R3:W-:Y:S01]  /*0780*/  STG.E desc[UR6][R28.64+0x8], R43 ;  /* 0x0000082b1c007986 */ /* 0x0007e2000c101906 */
[----:B--2---:R-:W-:Y:S01]  /*0790*/  FFMA R39, R14, R13, R40 ;  /* 0x0000000d0e277223 */ /* 0x004fe20000000028 */
[----:B------:R-:W-:Y:S01]  /*07a0*/  FMUL R40, R30, R9 ;  /* 0x000000091e287220 */ /* 0x000fe20000400000 */
[----:B0-----:R-:W-:Y:S01]  /*07b0*/  FFMA R41, R14, R21, R42 ;  /* 0x000000150e297223 */ /* 0x001fe2000000002a */
[----:B---3--:R-:W-:Y:S01]  /*07c0*/  FMUL R28, R19, R30 ;  /* 0x0000001e131c7220 */ /* 0x008fe20000400000 */
[----:B------:R-:W-:Y:S01]  /*07d0*/  FMUL R29, R30, R15 ;  /* 0x0000000f1e1d7220 */ /* 0x000fe20000400000 */
[----:B------:R-:W-:Y:S01]  /*07e0*/  STG.E desc[UR6][R24.64], R45 ;  /* 0x0000002d18007986 */ /* 0x000fe2000c101906 */
[C---:B------:R-:W-:Y:S01]  /*07f0*/  FFMA R40, R32.reuse, R7, R40 ;  /* 0x0000000720287223 */ /* 0x040fe20000000028 */
[-C--:B------:R-:W-:Y:S01]  /*0800*/  FFMA R42, R17, R32.reuse, R28 ;  /* 0x00000020112a7223 */ /* 0x080fe2000000001c */
[----:B------:R-:W-:Y:S01]  /*0810*/  FFMA R28, R32, R11, R29 ;  /* 0x0000000b201c7223 */ /* 0x000fe2000000001d */
[----:B------:R0:W-:Y:S04]  /*0820*/  STG.E desc[UR6][R24.64+0x4], R39 ;  /* 0x0000042718007986 */ /* 0x0001e8000c101906 */
[----:B------:R2:W-:Y:S01]  /*0830*/  STG.E desc[UR6][R24.64+0x8], R41 ;  /* 0x0000082918007986 */ /* 0x0005e2000c101906 */
[C---:B------:R-:W-:Y:S01]  /*0840*/  FMUL R43, R33.reuse, R32 ;  /* 0x00000020212b7220 */ /* 0x040fe20000400000 */
[----:B------:R-:W-:Y:S01]  /*0850*/  FMUL R29, R33, R30 ;  /* 0x0000001e211d7220 */ /* 0x000fe20000400000 */
[C---:B------:R-:W-:Y:S01]  /*0860*/  FFMA R32, R20.reuse, R13, R28 ;  /* 0x0000000d14207223 */ /* 0x040fe2000000001c */
[----:B------:R-:W-:Y:S01]  /*0870*/  FFMA R30, R20, R21, R40 ;  /* 0x00000015141e7223 */ /* 0x000fe20000000028 */
[----:B0-----:R-:W-:Y:S01]  /*0880*/  FFMA R39, R35, R20, R42 ;  /* 0x0000001423277223 */ /* 0x001fe2000000002a */
[----:B--2---:R-:W-:Y:S01]  /*0890*/  FMUL R24, R19, R22 ;  /* 0x0000001613187220 */ /* 0x004fe20000400000 */
[----:B------:R-:W-:Y:S01]  /*08a0*/  FMUL R25, R22, R9 ;  /* 0x0000000916197220 */ /* 0x000fe20000400000 */
[----:B------:R-:W-:-:S02]  /*08b0*/  FMUL R41, R33, R20 ;  /* 0x0000001421297220 */ /* 0x000fc40000400000 */
[----:B------:R-:W-:Y:S01]  /*08c0*/  FFMA R20, R17, R6, R24 ;  /* 0x0000000611147223 */ /* 0x000fe20000000018 */
[----:B------:R-:W-:Y:S02]  /*08d0*/  FFMA R28, R6, R7, R25 ;  /* 0x00000007061c7223 */ /* 0x000fe40000000019 */
[----:B------:R-:W0:Y:S01]  /*08e0*/  LDC.64 R24, c[0x0][0x3f8] ;  /* 0x0000fe00ff187b82 */ /* 0x000e220000000a00 */
[----:B-1----:R-:W-:-:S04]  /*08f0*/  IMAD.WIDE R26, R8, 0x4, R26 ;  /* 0x00000004081a7825 */ /* 0x002fc800078e021a */
[----:B------:R-:W-:Y:S01]  /*0900*/  FFMA R34, R11, R6, R34 ;  /* 0x000000060b227223 */ /* 0x000fe20000000022 */
[----:B------:R-:W-:Y:S01]  /*0910*/  FMUL R45, R33, R22 ;  /* 0x00000016212d7220 */ /* 0x000fe20000400000 */
[----:B------:R1:W-:Y:S02]  /*0920*/  STG.E desc[UR6][R26.64], R43 ;  /* 0x0000002b1a007986 */ /* 0x0003e4000c101906 */
[----:B------:R-:W-:Y:S01]  /*0930*/  FFMA R22, R13, R16, R34 ;  /* 0x000000100d167223 */ /* 0x000fe20000000022 */
[----:B------:R-:W-:Y:S01]  /*0940*/  FMUL R40, R19, R4 ;  /* 0x0000000413287220 */ /* 0x000fe20000400000 */
[C---:B------:R-:W-:Y:S01]  /*0950*/  FMUL R34, R33.reuse, R16 ;  /* 0x0000001021227220 */ /* 0x040fe20000400000 */
[----:B------:R2:W-:Y:S01]  /*0960*/  STG.E desc[UR6][R26.64+0x8], R41 ;  /* 0x000008291a007986 */ /* 0x0005e2000c101906 */
[C---:B------:R-:W-:Y:S01]  /*0970*/  FMUL R42, R33.reuse, R38 ;  /* 0x00000026212a7220 */ /* 0x040fe20000400000 */
[C---:B------:R-:W-:Y:S01]  /*0980*/  FMUL R44, R33.reuse, R4 ;  /* 0x00000004212c7220 */ /* 0x040fe20000400000 */
[----:B-1----:R-:W-:Y:S01]  /*0990*/  FMUL R43, R33, R6 ;  /* 0x00000006212b7220 */ /* 0x002fe20000400000 */
[----:B------:R-:W-:Y:S01]  /*09a0*/  FFMA R6, R35, R16, R20 ;  /* 0x0000001023067223 */ /* 0x000fe20000000014 */
[----:B------:R-:W-:Y:S01]  /*09b0*/  FFMA R20, R16, R21, R28 ;  /* 0x0000001510147223 */ /* 0x000fe2000000001c */
[----:B------:R-:W-:Y:S01]  /*09c0*/  FMUL R16, R15, R4 ;  /* 0x000000040f107220 */ /* 0x000fe20000400000 */
[----:B--2---:R-:W-:Y:S01]  /*09d0*/  FMUL R41, R33, R12 ;  /* 0x0000000c21297220 */ /* 0x004fe20000400000 */
[----:B------:R1:W-:Y:S01]  /*09e0*/  STG.E desc[UR6][R26.64+0xc], R43 ;  /* 0x00000c2b1a007986 */ /* 0x0003e2000c101906 */
[----:B------:R-:W-:Y:S01]  /*09f0*/  FMUL R33, R2, R35 ;  /* 0x0000002302217220 */ /* 0x000fe20000400000 */
[----:B------:R-:W-:-:S02]  /*0a00*/  FFMA R40, R17, R38, R40 ;  /* 0x0000002611287223 */ /* 0x000fc40000000028 */
[----:B------:R2:W-:Y:S01]  /*0a10*/  STG.E desc[UR6][R26.64+0x10], R45 ;  /* 0x0000102d1a007986 */ /* 0x0005e2000c101906 */
[-C--:B------:R-:W-:Y:S01]  /*0a20*/  FFMA R16, R11, R38.reuse, R16 ;  /* 0x000000260b107223 */ /* 0x080fe20000000010 */
[----:B------:R-:W-:Y:S02]  /*0a30*/  FFMA R38, R7, R38, R18 ;  /* 0x0000002607267223 */ /* 0x000fe40000000012 */
[----:B------:R3:W-:Y:S01]  /*0a40*/  STG.E desc[UR6][R26.64+0x14], R34 ;  /* 0x000014221a007986 */ /* 0x0007e2000c101906 */
[----:B-1----:R-:W-:-:S03]  /*0a50*/  FMUL R43, R14, R17 ;  /* 0x000000110e2b7220 */ /* 0x002fc60000400000 */
[----:B------:R1:W-:Y:S01]  /*0a60*/  STG.E desc[UR6][R26.64+0x4], R29 ;  /* 0x0000041d1a007986 */ /* 0x0003e2000c101906 */
[----:B--2---:R-:W-:-:S03]  /*0a70*/  FMUL R45, R10, R19 ;  /* 0x000000130a2d7220 */ /* 0x004fc60000400000 */
[----:B------:R-:W-:Y:S01]  /*0a80*/  STG.E desc[UR6][R26.64+0x18], R42 ;  /* 0x0000182a1a007986 */ /* 0x000fe2000c101906 */
[----:B---3--:R-:W-:-:S03]  /*0a90*/  FFMA R34, R14, R19, -R33 ;  /* 0x000000130e227223 */ /* 0x008fc60000000821 */
[----:B------:R-:W-:Y:S01]  /*0aa0*/  STG.E desc[UR6][R26.64+0x1c], R44 ;  /* 0x00001c2c1a007986 */ /* 0x000fe2000c101906 */
[----:B------:R-:W-:Y:S01]  /*0ab0*/  FFMA R33, R10, R35, -R43 ;  /* 0x000000230a217223 */ /* 0x000fe2000000082b */
[C---:B------:R-:W-:Y:S02]  /*0ac0*/  FFMA R4, R2.reuse, R17, -R45 ;  /* 0x0000001102047223 */ /* 0x040fe4000000082d */
[----:B------:R2:W-:Y:S01]  /*0ad0*/  STG.E desc[UR6][R26.64+0x20], R41 ;  /* 0x000020291a007986 */ /* 0x0005e2000c101906 */
[----:B------:R-:W-:Y:S01]  /*0ae0*/  FMUL R45, R2, R13 ;  /* 0x0000000d022d7220 */ /* 0x000fe20000400000 */
[----:B------:R-:W-:Y:S01]  /*0af0*/  FFMA R38, R21, R12, R38 ;  /* 0x0000000c15267223 */ /* 0x000fe20000000026 */
[----:B0-----:R-:W-:-:S04]  /*0b00*/  IMAD.WIDE R24, R8, 0x4, R24 ;  /* 0x0000000408187825 */ /* 0x001fc800078e0218 */
[C---:B------:R-:W-:Y:S01]  /*0b10*/  FMUL R19, R36.reuse, R19 ;  /* 0x0000001324137220 */ /* 0x040fe20000400000 */
[C---:B------:R-:W-:Y:S01]  /*0b20*/  FMUL R43, R36.reuse, R11 ;  /* 0x0000000b242b7220 */ /* 0x040fe20000400000 */
[----:B-1----:R-:W0:Y:S01]  /*0b30*/  LDC.64 R28, c[0x0][0x400] ;  /* 0x00010000ff1c7b82 */ /* 0x002e220000000a00 */
[-C--:B--2---:R-:W-:Y:S01]  /*0b40*/  FFMA R26, R35, R12.reuse, R40 ;  /* 0x0000000c231a7223 */ /* 0x084fe20000000028 */
[----:B------:R-:W-:Y:S01]  /*0b50*/  FMUL R41, R36, R35 ;  /* 0x0000002324297220 */ /* 0x000fe20000400000 */
[----:B------:R-:W-:Y:S01]  /*0b60*/  FMUL R35, R10, R15 ;  /* 0x0000000f0a237220 */ /* 0x000fe20000400000 */
[----:B------:R-:W-:Y:S01]  /*0b70*/  FFMA R27, R13, R12, R16 ;  /* 0x0000000c0d1b7223 */ /* 0x000fe20000000010 */
[-C--:B------:R-:W-:Y:S02]  /*0b80*/  FMUL R12, R14, R11.reuse ;  /* 0x0000000b0e0c7220 */ /* 0x080fe40000400000 */
[----:B------:R-:W-:Y:S01]  /*0b90*/  FFMA R35, R2, R11, -R35 ;  /* 0x0000000b02237223 */ /* 0x000fe20000000823 */
[-C--:B------:R-:W-:Y:S01]  /*0ba0*/  FFMA R11, R14, R15.reuse, -R45 ;  /* 0x0000000f0e0b7223 */ /* 0x080fe2000000082d */
[C---:B------:R-:W-:Y:S01]  /*0bb0*/  FMUL R45, R36.reuse, R15 ;  /* 0x0000000f242d7220 */ /* 0x040fe20000400000 */
[----:B------:R-:W-:Y:S01]  /*0bc0*/  FMUL R17, R36, R17 ;  /* 0x0000001124117220 */ /* 0x000fe20000400000 */
[-C--:B------:R-:W-:Y:S01]  /*0bd0*/  FFMA R15, R10, R13.reuse, -R12 ;  /* 0x0000000d0a0f7223 */ /* 0x080fe2000000080c */
[----:B------:R1:W-:Y:S01]  /*0be0*/  STG.E desc[UR6][R24.64+0x4], R19 ;  /* 0x0000041318007986 */ /* 0x0003e2000c101906 */
[----:B------:R-:W-:-:S03]  /*0bf0*/  FMUL R13, R36, R13 ;  /* 0x0000000d240d7220 */ /* 0x000fc60000400000 */
[----:B------:R2:W-:Y:S04]  /*0c00*/  STG.E desc[UR6][R24.64], R17 ;  /* 0x0000001118007986 */ /* 0x0005e8000c101906 */
[----:B------:R3:W-:Y:S01]  /*0c10*/  STG.E desc[UR6][R24.64+0x14], R13 ;  /* 0x0000140d18007986 */ /* 0x0007e2000c101906 */
[C---:B-1----:R-:W-:Y:S01]  /*0c20*/  FMUL R19, R36.reuse, R7 ;  /* 0x0000000724137220 */ /* 0x042fe20000400000 */
[----:B--2---:R-:W1:Y:S04]  /*0c30*/  LDC.64 R16, c[0x0][0x408] ;  /* 0x00010200ff107b82 */ /* 0x004e680000000a00 */
[----:B------:R2:W-:Y:S04]  /*0c40*/  STG.E desc[UR6][R24.64+0x18], R19 ;  /* 0x0000181318007986 */ /* 0x0005e8000c101906 */
[----:B---3--:R-:W3:Y:S01]  /*0c50*/  LDC.64 R12, c[0x0][0x410] ;  /* 0x00010400ff0c7b82 */ /* 0x008ee20000000a00 */
[----:B------:R4:W-:Y:S07]  /*0c60*/  STG.E desc[UR6][R24.64+0xc], R43 ;  /* 0x00000c2b18007986 */ /* 0x0009ee000c101906 */
[----:B--2---:R-:W2:Y:S01]  /*0c70*/  LDC.64 R18, c[0x0][0x418] ;  /* 0x00010600ff127b82 */ /* 0x004ea20000000a00 */
[----:B------:R5:W-:Y:S01]  /*0c80*/  STG.E desc[UR6][R24.64+0x8], R41 ;  /* 0x0000082918007986 */ /* 0x000be2000c101906 */
[-C--:B------:R-:W-:Y:S01]  /*0c90*/  FMUL R42, R36, R21.reuse ;  /* 0x00000015242a7220 */ /* 0x080fe20000400000 */
[----:B----4-:R-:W-:-:S02]  /*0ca0*/  FMUL R43, R2, R21 ;  /* 0x00000015022b7220 */ /* 0x010fc40000400000 */
[----:B------:R4:W-:Y:S01]  /*0cb0*/  STG.E desc[UR6][R24.64+0x10], R45 ;  /* 0x0000102d18007986 */ /* 0x0009e2000c101906 */
[----:B0-----:R-:W-:-:S04]  /*0cc0*/  IMAD.WIDE R28, R8, 0x4, R28 ;  /* 0x00000004081c7825 */ /* 0x001fc800078e021c */
[-C--:B-----5:R-:W-:Y:S01]  /*0cd0*/  FMUL R41, R36, R9.reuse ;  /* 0x0000000924297220 */ /* 0x0a0fe20000400000 */
[-C--:B------:R-:W-:Y:S01]  /*0ce0*/  FFMA R36, R14, R9.reuse, -R43 ;  /* 0x000000090e247223 */ /* 0x080fe2000000082b */
[----:B------:R-:W-:Y:S01]  /*0cf0*/  FMUL R9, R10, R9 ;  /* 0x000000090a097220 */ /* 0x000fe20000400000 */
[----:B------:R-:W-:Y:S01]  /*0d00*/  FMUL R44, R5, R10 ;  /* 0x0000000a052c7220 */ /* 0x000fe20000400000 */
[----:B------:R-:W-:Y:S01]  /*0d10*/  STG.E desc[UR6][R24.64+0x20], R42 ;  /* 0x0000202a18007986 */ /* 0x000fe2000c101906 */
[-C--:B----4-:R-:W-:Y:S01]  /*0d20*/  FMUL R45, R23, R2.reuse ;  /* 0x00000002172d7220 */ /* 0x090fe20000400000 */
[C---:B------:R-:W-:Y:S01]  /*0d30*/  FMUL R40, R5.reuse, R2 ;  /* 0x0000000205287220 */ /* 0x040fe20000400000 */
[-C--:B------:R-:W-:Y:S01]  /*0d40*/  FFMA R9, R2, R7.reuse, -R9 ;  /* 0x0000000702097223 */ /* 0x080fe20000000809 */
[----:B------:R0:W-:Y:S01]  /*0d50*/  STG.E desc[UR6][R24.64+0x1c], R41 ;  /* 0x00001c2918007986 */ /* 0x0001e2000c101906 */
[-C--:B------:R-:W-:Y:S01]  /*0d60*/  FMUL R43, R5, R14.reuse ;  /* 0x0000000e052b7220 */ /* 0x080fe20000400000 */
[----:B------:R-:W-:Y:S01]  /*0d70*/  FMUL R7, R14, R7 ;  /* 0x000000070e077220 */ /* 0x000fe20000400000 */
[----:B------:R-:W-:Y:S01]  /*0d80*/  FMUL R5, R37, R14 ;  /* 0x0000000e25057220 */ /* 0x000fe20000400000 */
[----:B------:R4:W-:Y:S01]  /*0d90*/  STG.E desc[UR6][R28.64+0x10], R45 ;  /* 0x0000102d1c007986 */ /* 0x0009e2000c101906 */
[----:B-1----:R-:W-:-:S04]  /*0da0*/  IMAD.WIDE R16, R8, 0x4, R16 ;  /* 0x0000000408107825 */ /* 0x002fc800078e0210 */
[----:B0-----:R-:W-:Y:S01]  /*0db0*/  FMUL R41, R10, R23 ;  /* 0x000000170a297220 */ /* 0x001fe20000400000 */
[-C--:B------:R-:W-:Y:S01]  /*0dc0*/  FMUL R25, R2, R37.reuse ;  /* 0x0000002502197220 */ /* 0x080fe20000400000 */
[----:B------:R-:W-:Y:S01]  /*0dd0*/  FMUL R23, R23, R14 ;  /* 0x0000000e17177220 */ /* 0x000fe20000400000 */
[C---:B------:R-:W-:Y:S01]  /*0de0*/  FMUL R37, R10.reuse, R37 ;  /* 0x000000250a257220 */ /* 0x040fe20000400000 */
[----:B------:R-:W-:Y:S01]  /*0df0*/  FFMA R10, R10, R21, -R7 ;  /* 0x000000150a0a7223 */ /* 0x000fe20000000807 */
[----:B----4-:R-:W-:Y:S01]  /*0e00*/  FADD R45, R40, -R41 ;  /* 0x80000029282d7221 */ /* 0x010fe20000000000 */
[----:B------:R-:W-:Y:S01]  /*0e10*/  FADD R7, R23, -R25 ;  /* 0x8000001917077221 */ /* 0x000fe20000000000 */
[----:B------:R-:W-:Y:S01]  /*0e20*/  FADD R21, -R43, R37 ;  /* 0x000000252b157221 */ /* 0x000fe20000000100 */
[----:B---3--:R-:W-:Y:S01]  /*0e30*/  IMAD.WIDE R12, R31, 0x4, R12 ;  /* 0x000000041f0c7825 */ /* 0x008fe200078e020c */
[----:B------:R1:W-:Y:S03]  /*0e40*/  STG.E desc[UR6][R28.64], R44 ;  /* 0x0000002c1c007986 */ /* 0x0003e6000c101906 */
        /* <DEDUP_REMOVED lines=29> */
[----:B------:R-:W-:Y:S05]  /*1020*/  @!P0 BRA `(.L_x_12) ;  /* 0xfffffff000208947 */ /* 0x000fea000383ffff */
.L_x_11:
[----:B0-----:R-:W-:Y:S05]  /*1030*/  BSYNC.RECONVERGENT B0 ;  /* 0x0000000000007941 */ /* 0x001fea0003800200 */
.L_x_10:
[----:B------:R-:W0:Y:S01]  /*1040*/  LDCU UR5, c[0x0][0x370] ;  /* 0x00006e00ff0577ac */ /* 0x000e220008000800 */
[----:B------:R-:W2:Y:S01]  /*1050*/  LDCU UR8, c[0x0][0x380] ;  /* 0x00007000ff0877ac */ /* 0x000ea20008000800 */
[----:B0-----:R-:W-:-:S04]  /*1060*/  UIADD3 UR4, UPT, UPT, UR5, UR4, URZ ;  /* 0x0000000405047290 */ /* 0x001fc8000fffe0ff */
[----:B--2---:R-:W-:-:S09]  /*1070*/  UISETP.GE.AND UP0, UPT, UR4, UR8, UPT ;  /* 0x000000080400728c */ /* 0x004fd2000bf06270 */
[----:B------:R-:W-:Y:S05]  /*1080*/  BRA.U !UP0, `(.L_x_13) ;  /* 0xffffffed08f47547 */ /* 0x000fea000b83ffff */
[----:B------:R-:W-:Y:S05]  /*1090*/  EXIT ;  /* 0x000000000000794d */ /* 0x000fea0003800000 */
.L_x_14:
        /* <DEDUP_REMOVED lines=14> */
.L_x_1889:


//--------------------- .text._Z21ant16_oc_wtsback_kerniiiiPKfS0_S0_S0_S0_S0_PfS1_ --------------------------
	.section	.text._Z21ant16_oc_wtsback_kerniiiiPKfS0_S0_S0_S0_S0_PfS1_,"ax",@progbits
	.align	128
        .global         _Z21ant16_oc_wtsback_kerniiiiPKfS0_S0_S0_S0_S0_PfS1_
        .type           _Z21ant16_oc_wtsback_kerniiiiPKfS0_S0_S0_S0_S0_PfS1_,@function
        .size           _Z21ant16_oc_wtsback_kerniiiiPKfS0_S0_S0_S0_S0_PfS1_,(.L_x_1890 - _Z21ant16_oc_wtsback_kerniiiiPKfS0_S0_S0_S0_S0_PfS1_)
        .other          _Z21ant16_oc_wtsback_kerniiiiPKfS0_S0_S0_S0_S0_PfS1_,@"STO_CUDA_ENTRY STV_DEFAULT"
_Z21ant16_oc_wtsback_kerniiiiPKfS0_S0_S0_S0_S0_PfS1_:
.text._Z21ant16_oc_wtsback_kerniiiiPKfS0_S0_S0_S0_S0_PfS1_:
[----:B------:R-:W-:Y:S08]  /*0000*/  LDC R1, c[0x0][0x37c] ;  /* 0x0000df00ff017b82 */ /* 0x000ff00000000800 */
[----:B------:R-:W0:Y:S08]  /*0010*/  S2UR UR4, SR_CTAID.X ;  /* 0x00000000000479c3 */ /* 0x000e300000002500 */
[----:B------:R-:W0:Y:S02]  /*0020*/  LDC R0, c[0x0][0x388] ;  /* 0x0000e200ff007b82 */ /* 0x000e240000000800 */
[----:B0-----:R-:W-:-:S13]  /*0030*/  ISETP.LE.AND P0, PT, R0, UR4, PT ;  /* 0x0000000400007c0c */ /* 0x001fda000bf03270 */
[----:B------:R-:W-:Y:S05]  /*0040*/  @P0 EXIT ;  /* 0x000000000000094d */ /* 0x000fea0003800000 */
[----:B------:R-:W0:Y:S01]  /*0050*/  S2R R16, SR_TID.X ;  /* 0x0000000000107919 */ /* 0x000e220000002100 */
[----:B------:R-:W1:Y:S01]  /*0060*/  S2UR UR6, SR_CTAID.Y ;  /* 0x00000000000679c3 */ /* 0x000e620000002600 */
[----:B------:R-:W2:Y:S01]  /*0070*/  LDCU UR7, c[0x0][0x360] ;  /* 0x00006c00ff0777ac */ /* 0x000ea20008000800 */
[----:B------:R-:W3:Y:S01]  /*0080*/  S2R R17, SR_TID.Y ;  /* 0x0000000000117919 */ /* 0x000ee20000002200 */
[----:B------:R-:W4:Y:S01]  /*0090*/  LDCU UR8, c[0x0][0x364] ;  /* 0x00006c80ff0877ac */ /* 0x000f220008000800 */
[----:B------:R-:W0:Y:S01]  /*00a0*/  LDCU UR9, c[0x0][0x374] ;  /* 0x00006e80ff0977ac */ /* 0x000e220008000800 */
[----:B------:R-:W0:Y:S01]  /*00b0*/  LDCU.64 UR12, c[0x0][0x358] ;  /* 0x00006b00ff0c77ac */ /* 0x000e220008000a00 */
[----:B------:R-:W0:Y:S01]  /*00c0*/  LDCU UR10, c[0x0][0x370] ;  /* 0x00006e00ff0a77ac */ /* 0x000e220008000800 */
[----:B------:R-:W-:-:S05]  /*00d0*/  UMOV UR5, UR4 ;  /* 0x0000000400057c82 */ /* 0x000fca0008000000 */
.L_x_20:
[----:B------:R-:W5:Y:S02]  /*00e0*/  LDCU UR11, c[0x0][0x388] ;  /* 0x00007100ff0b77ac */ /* 0x000f640008000800 */
[----:B-----5:R-:W-:-:S04]  /*00f0*/  MOV R11, UR11 ;  /* 0x0000000b000b7c02 */ /* 0x020fc80008000f00 */
[----:B-1----:R-:W-:-:S13]  /*0100*/  ISETP.LE.U32.AND P0, PT, R11, UR6, PT ;  /* 0x000000060b007c0c */ /* 0x002fda000bf03070 */
[----:B------:R-:W-:Y:S05]  /*0110*/  @P0 BRA `(.L_x_15) ;  /* 0x0000000400200947 */ /* 0x000fea0003800000 */
[----:B------:R-:W-:-:S07]  /*0120*/  MOV R18, UR6 ;  /* 0x0000000600127c02 */ /* 0x000fce0008000f00 */
.L_x_19:
[----:B------:R-:W0:Y:S01]  /*0130*/  LDCU UR11, c[0x0][0x380] ;  /* 0x00007000ff0b77ac */ /* 0x000e220008000800 */
[----:B------:R-:W-:Y:S01]  /*0140*/  BSSY.RECONVERGENT B0, `(.L_x_16) ;  /* 0x0000031000007945 */ /* 0x000fe20003800200 */
[----:B------:R-:W-:Y:S01]  /*0150*/  HFMA2 R20, -RZ, RZ, 0, 0 ;  /* 0x00000000ff147431 */ /* 0x000fe200000001ff */
[----:B------:R-:W1:Y:S01]  /*0160*/  LDCU UR14, c[0x0][0x384] ;  /* 0x00007080ff0e77ac */ /* 0x000e620008000800 */
[----:B0-----:R-:W-:-:S13]  /*0170*/  ISETP.GE.AND P0, PT, R16, UR11, PT ;  /* 0x0000000b10007c0c */ /* 0x001fda000bf06270 */
[----:B-1----:R-:W-:Y:S05]  /*0180*/  @P0 BRA `(.L_x_17) ;  /* 0x0000000000b00947 */ /* 0x002fea0003800000 */
[----:B------:R-:W0:Y:S01]  /*0190*/  LDC R19, c[0x0][0x388] ;  /* 0x0000e200ff137b82 */ /* 0x000e220000000800 */
[----:B------:R-:W-:Y:S02]  /*01a0*/  MOV R20, RZ ;  /* 0x000000ff00147202 */ /* 0x000fe40000000f00 */
[----:B------:R-:W-:-:S05]  /*01b0*/  MOV R0, R16 ;  /* 0x0000001000007202 */ /* 0x000fca0000000f00 */
[----:B------:R-:W1:Y:S08]  /*01c0*/  LDC.64 R2, c[0x0][0x390] ;  /* 0x0000e400ff027b82 */ /* 0x000e700000000a00 */
[----:B------:R-:W0:Y:S08]  /*01d0*/  LDC.64 R4, c[0x0][0x3b0] ;  /* 0x0000ec00ff047b82 */ /* 0x000e300000000a00 */
[----:B------:R-:W0:Y:S02]  /*01e0*/  LDC.64 R6, c[0x0][0x3a0] ;  /* 0x0000e800ff067b82 */ /* 0x000e240000000a00 */
.L_x_18:
[C---:B---3--:R-:W-:Y:S02]  /*01f0*/  IMAD R15, R0.reuse, UR14, R17 ;  /* 0x0000000e000f7c24 */ /* 0x048fe4000f8e0211 */
[CC--:B0-----:R-:W-:Y:S02]  /*0200*/  IMAD R8, R0.reuse, R19.reuse, UR5 ;  /* 0x0000000500087e24 */ /* 0x0c1fe4000f8e0213 */
[----:B------:R-:W-:Y:S01]  /*0210*/  IMAD R10, R0, R19, R18 ;  /* 0x00000013000a7224 */ /* 0x000fe200078e0212 */
[----:B------:R-:W-:Y:S02]  /*0220*/  LEA R15, R15, R15, 0x1 ;  /* 0x0000000f0f0f7211 */ /* 0x000fe400078e08ff */
[----:B------:R-:W-:Y:S02]  /*0230*/  LEA R9, R8, R8, 0x1 ;  /* 0x0000000808097211 */ /* 0x000fe400078e08ff */
[C---:B------:R-:W-:Y:S02]  /*0240*/  IADD3 R23, PT, PT, R15.reuse, 0x2, RZ ;  /* 0x000000020f177810 */ /* 0x040fe40007ffe0ff */
[----:B------:R-:W-:Y:S01]  /*0250*/  IADD3 R13, PT, PT, R15, 0x1, RZ ;  /* 0x000000010f0d7810 */ /* 0x000fe20007ffe0ff */
[----:B-1----:R-:W-:Y:S01]  /*0260*/  IMAD.WIDE R8, R9, 0x4, R2 ;  /* 0x0000000409087825 */ /* 0x002fe200078e0202 */
[----:B------:R-:W-:-:S03]  /*0270*/  LEA R11, R10, R10, 0x1 ;  /* 0x0000000a0a0b7211 */ /* 0x000fc600078e08ff */
[--C-:B------:R-:W-:Y:S01]  /*0280*/  IMAD.WIDE.U32 R22, R23, 0x4, R4.reuse ;  /* 0x0000000417167825 */ /* 0x100fe200078e0004 */
[----:B------:R-:W3:Y:S03]  /*0290*/  LDG.E R21, desc[UR12][R8.64+0x4] ;  /* 0x0000040c08157981 */ /* 0x000ee6000c1e1900 */
[----:B------:R-:W-:Y:S01]  /*02a0*/  IMAD.WIDE.U32 R12, R13, 0x4, R4 ;  /* 0x000000040d0c7825 */ /* 0x000fe200078e0004 */
[----:B------:R-:W5:Y:S03]  /*02b0*/  LDG.E R25, desc[UR12][R8.64+0x8] ;  /* 0x0000080c08197981 */ /* 0x000f66000c1e1900 */
[----:B------:R-:W-:Y:S01]  /*02c0*/  IMAD.WIDE R10, R11, 0x4, R6 ;  /* 0x000000040b0a7825 */ /* 0x000fe200078e0206 */
[----:B------:R-:W3:Y:S03]  /*02d0*/  LDG.E R22, desc[UR12][R22.64] ;  /* 0x0000000c16167981 */ /* 0x000ee6000c1e1900 */
[----:B------:R-:W-:Y:S01]  /*02e0*/  IMAD.WIDE.U32 R14, R15, 0x4, R4 ;  /* 0x000000040f0e7825 */ /* 0x000fe200078e0004 */
[----:B------:R-:W5:Y:S04]  /*02f0*/  LDG.E R12, desc[UR12][R12.64] ;  /* 0x0000000c0c0c7981 */ /* 0x000f68000c1e1900 */
[----:B------:R-:W4:Y:S04]  /*0300*/  LDG.E R24, desc[UR12][R10.64] ;  /* 0x0000000c0a187981 */ /* 0x000f28000c1e1900 */
[----:B------:R-:W4:Y:S04]  /*0310*/  LDG.E R14, desc[UR12][R14.64] ;  /* 0x0000000c0e0e7981 */ /* 0x000f28000c1e1900 */
[----:B------:R-:W4:Y:S04]  /*0320*/  LDG.E R27, desc[UR12][R8.64] ;  /* 0x0000000c081b7981 */ /* 0x000f28000c1e1900 */
[----:B------:R-:W4:Y:S04]  /*0330*/  LDG.E R26, desc[UR12][R10.64+0x4] ;  /* 0x0000040c0a1a7981 */ /* 0x000f28000c1e1900 */
[----:B------:R-:W4:Y:S01]  /*0340*/  LDG.E R28, desc[UR12][R10.64+0x8] ;  /* 0x0000080c0a1c7981 */ /* 0x000f22000c1e1900 */
[----:B--2---:R-:W-:-:S04]  /*0350*/  IADD3 R0, PT, PT, R0, UR7, RZ ;  /* 0x0000000700007c10 */ /* 0x004fc8000fffe0ff */
[----:B------:R-:W-:Y:S01]  /*0360*/  ISETP.GE.AND P0, PT, R0, UR11, PT ;  /* 0x0000000b00007c0c */ /* 0x000fe2000bf06270 */
[----:B---3--:R-:W-:Y:S01]  /*0370*/  FMUL R29, R22, R21 ;  /* 0x00000015161d7220 */ /* 0x008fe20000400000 */
[----:B-----5:R-:W-:-:S03]  /*0380*/  FMUL R23, R12, R25 ;  /* 0x000000190c177220 */ /* 0x020fc60000400000 */
[----:B----4-:R-:W-:-:S04]  /*0390*/  FMUL R29, R24, R29 ;  /* 0x0000001d181d7220 */ /* 0x010fc80000400000 */
[----:B------:R-:W-:Y:S01]  /*03a0*/  FFMA R23, R23, R24, -R29 ;  /* 0x0000001817177223 */ /* 0x000fe2000000081d */
[----:B------:R-:W-:Y:S01]  /*03b0*/  FMUL R24, R25, R14 ;  /* 0x0000000e19187220 */ /* 0x000fe20000400000 */
[----:B------:R-:W-:-:S03]  /*03c0*/  FMUL R22, R22, R27 ;  /* 0x0000001b16167220 */ /* 0x000fc60000400000 */
[----:B------:R-:W-:Y:S01]  /*03d0*/  FFMA R23, -R24, R26, R23 ;  /* 0x0000001a18177223 */ /* 0x000fe20000000117 */
[----:B------:R-:W-:-:S03]  /*03e0*/  FMUL R14, R21, R14 ;  /* 0x0000000e150e7220 */ /* 0x000fc60000400000 */
[----:B------:R-:W-:Y:S01]  /*03f0*/  FFMA R23, R26, R22, R23 ;  /* 0x000000161a177223 */ /* 0x000fe20000000017 */
[----:B------:R-:W-:-:S03]  /*0400*/  FMUL R12, R12, R27 ;  /* 0x0000001b0c0c7220 */ /* 0x000fc60000400000 */
[----:B------:R-:W-:-:S04]  /*0410*/  FFMA R23, R14, R28, R23 ;  /* 0x0000001c0e177223 */ /* 0x000fc80000000017 */
[----:B------:R-:W-:-:S04]  /*0420*/  FFMA R23, R28, -R12, R23 ;  /* 0x8000000c1c177223 */ /* 0x000fc80000000017 */
[----:B------:R-:W-:Y:S01]  /*0430*/  FADD R20, R23, R20 ;  /* 0x0000001417147221 */ /* 0x000fe20000000000 */
[----:B------:R-:W-:Y:S06]  /*0440*/  @!P0 BRA `(.L_x_18) ;  /* 0xfffffffc00688947 */ /* 0x000fec000383ffff */
.L_x_17:
[----:B--2-4-:R-:W-:Y:S05]  /*0450*/  BSYNC.RECONVERGENT B0 ;  /* 0x0000000000007941 */ /* 0x014fea0003800200 */
.L_x_16:
[----:B------:R-:W0:Y:S01]  /*0460*/  SHFL.DOWN PT, R3, R20, 0x10, 0x1f ;  /* 0x0a001f0014037f89 */ /* 0x000e2200000e0000 */
[----:B------:R-:W-:Y:S01]  /*0470*/  ISETP.NE.AND P0, PT, R16, RZ, PT ;  /* 0x000000ff1000720c */ /* 0x000fe20003f05270 */
[----:B------:R-:W1:-:S12]  /*0480*/  LDC R11, c[0x0][0x388] ;  /* 0x0000e200ff0b7b82 */ /* 0x000e580000000800 */
[C---:B---3--:R-:W-:Y:S01]  /*0490*/  @!P0 IMAD R8, R18.reuse, UR8, R17 ;  /* 0x0000000812088c24 */ /* 0x048fe2000f8e0211 */
[----:B------:R-:W-:Y:S01]  /*04a0*/  IADD3 R18, PT, PT, R18, UR9, RZ ;  /* 0x0000000912127c10 */ /* 0x000fe2000fffe0ff */
[----:B0-----:R-:W-:Y:S02]  /*04b0*/  FADD R0, R3, R20 ;  /* 0x0000001403007221 */ /* 0x001fe40000000000 */
[----:B-1----:R-:W-:-:S03]  /*04c0*/  @!P0 IMAD R9, R8, R11, UR5 ;  /* 0x0000000508098e24 */ /* 0x002fc6000f8e020b */
[----:B------:R-:W0:Y:S02]  /*04d0*/  SHFL.DOWN PT, R3, R0, 0x8, 0x1f ;  /* 0x09001f0000037f89 */ /* 0x000e2400000e0000 */
[----:B0-----:R-:W-:-:S05]  /*04e0*/  FADD R4, R0, R3 ;  /* 0x0000000300047221 */ /* 0x001fca0000000000 */
[----:B------:R-:W0:Y:S02]  /*04f0*/  SHFL.DOWN PT, R3, R4, 0x4, 0x1f ;  /* 0x08801f0004037f89 */ /* 0x000e2400000e0000 */
[----:B0-----:R-:W-:-:S05]  /*0500*/  FADD R5, R4, R3 ;  /* 0x0000000304057221 */ /* 0x001fca0000000000 */
[----:B------:R-:W0:Y:S02]  /*0510*/  SHFL.DOWN PT, R2, R5, 0x2, 0x1f ;  /* 0x08401f0005027f89 */ /* 0x000e2400000e0000 */
[----:B0-----:R-:W-:Y:S02]  /*0520*/  FADD R6, R5, R2 ;  /* 0x0000000205067221 */ /* 0x001fe40000000000 */
[----:B------:R-:W0:Y:S03]  /*0530*/  @!P0 LDC.64 R2, c[0x0][0x3c0] ;  /* 0x0000f000ff028b82 */ /* 0x000e260000000a00 */
[----:B------:R-:W1:Y:S01]  /*0540*/  SHFL.DOWN PT, R7, R6, 0x1, 0x1f ;  /* 0x08201f0006077f89 */ /* 0x000e6200000e0000 */
[----:B0-----:R-:W-:-:S04]  /*0550*/  @!P0 IMAD.WIDE.U32 R2, R9, 0x4, R2 ;  /* 0x0000000409028825 */ /* 0x001fc800078e0002 */
[----:B-1----:R-:W-:-:S05]  /*0560*/  FADD R7, R6, R7 ;  /* 0x0000000706077221 */ /* 0x002fca0000000000 */
[----:B------:R1:W-:Y:S01]  /*0570*/  @!P0 STG.E desc[UR12][R2.64], R7 ;  /* 0x0000000702008986 */ /* 0x0003e2000c10190c */
[----:B------:R-:W-:-:S13]  /*0580*/  ISETP.GE.AND P0, PT, R18, R11, PT ;  /* 0x0000000b1200720c */ /* 0x000fda0003f06270 */
[----:B-1----:R-:W-:Y:S05]  /*0590*/  @!P0 BRA `(.L_x_19) ;  /* 0xfffffff800e48947 */ /* 0x002fea000383ffff */
.L_x_15:
[----:B0-----:R-:W-:-:S06]  /*05a0*/  UIADD3 UR5, UPT, UPT, UR10, UR5, URZ ;  /* 0x000000050a057290 */ /* 0x001fcc000fffe0ff */
[----:B------:R-:W-:-:S13]  /*05b0*/  ISETP.LE.AND P0, PT, R11, UR5, PT ;  /* 0x000000050b007c0c */ /* 0x000fda000bf03270 */
[----:B------:R-:W-:Y:S05]  /*05c0*/  @!P0 BRA `(.L_x_20) ;  /* 0xfffffff800c48947 */ /* 0x000fea000383ffff */
[----:B------:R-:W0:Y:S01]  /*05d0*/  LDC R10, c[0x0][0x38c] ;  /* 0x0000e300ff0a7b82 */ /* 0x000e220000000800 */
[----:B--2---:R-:W-:-:S07]  /*05e0*/  IMAD R0, R11, UR7, RZ ;  /* 0x000000070b007c24 */ /* 0x004fce000f8e02ff */
[----:B------:R-:W1:Y:S01]  /*05f0*/  LDC R2, c[0x0][0x384] ;  /* 0x0000e100ff027b82 */ /* 0x000e620000000800 */
[----:B0-----:R-:W-:Y:S02]  /*0600*/  IMAD R10, R10, UR7, RZ ;  /* 0x000000070a0a7c24 */ /* 0x001fe4000f8e02ff */
[----:B-1----:R-:W-:-:S07]  /*0610*/  IMAD R11, R2, UR7, RZ ;  /* 0x00000007020b7c24 */ /* 0x002fce000f8e02ff */
.L_x_26:
[----:B------:R-:W0:Y:S02]  /*0620*/  LDCU UR5, c[0x0][0x38c] ;  /* 0x00007180ff0577ac */ /* 0x000e240008000800 */
[----:B0-----:R-:W-:-:S09]  /*0630*/  UISETP.GE.AND UP0, UPT, UR6, UR5, UPT ;  /* 0x000000050600728c */ /* 0x001fd2000bf06270 */
[----:B------:R-:W-:Y:S05]  /*0640*/  BRA.U UP0, `(.L_x_21) ;  /* 0x0000000900007547 */ /* 0x000fea000b800000 */
[----:B------:R-:W-:-:S07]  /*0650*/  MOV R12, UR6 ;  /* 0x00000006000c7c02 */ /* 0x000fce0008000f00 */
.L_x_25:
[----:B---3--:R-:W0:Y:S01]  /*0660*/  S2R R17, SR_TID.X ;  /* 0x0000000000117919 */ /* 0x008e220000002100 */
[----:B------:R-:W0:Y:S01]  /*0670*/  LDCU UR5, c[0x0][0x380] ;  /* 0x00007000ff0577ac */ /* 0x000e220008000800 */
[----:B------:R-:W-:Y:S01]  /*0680*/  BSSY.RECONVERGENT B0, `(.L_x_22) ;  /* 0x0000065000007945 */ /* 0x000fe20003800200 */
[----:B------:R-:W-:Y:S02]  /*0690*/  MOV R14, RZ ;  /* 0x000000ff000e7202 */ /* 0x000fe40000000f00 */
[----:B0-----:R-:W-:-:S13]  /*06a0*/  ISETP.GE.AND P0, PT, R17, UR5, PT ;  /* 0x0000000511007c0c */ /* 0x001fda000bf06270 */
[----:B------:R-:W-:Y:S05]  /*06b0*/  @P0 BRA `(.L_x_23) ;  /* 0x0000000400840947 */ /* 0x000fea0003800000 */
[----:B------:R-:W0:Y:S01]  /*06c0*/  S2R R16, SR_TID.Y ;  /* 0x0000000000107919 */ /* 0x000e220000002200 */
[----:B------:R-:W1:Y:S01]  /*06d0*/  LDC.64 R14, c[0x0][0x388] ;  /* 0x0000e200ff0e7b82 */ /* 0x000e620000000a00 */
[----:B------:R-:W0:Y:S01]  /*06e0*/  LDCU UR11, c[0x0][0x384] ;  /* 0x00007080ff0b77ac */ /* 0x000e220008000800 */
[----:B------:R-:W-:Y:S02]  /*06f0*/  HFMA2 R3, -RZ, RZ, 0, 5.36441802978515625e-07 ;  /* 0x00000009ff037431 */ /* 0x000fe400000001ff */
[C---:B-1----:R-:W-:Y:S01]  /*0700*/  IMAD R13, R17.reuse, R14, UR4 ;  /* 0x00000004110d7e24 */ /* 0x042fe2000f8e020e */
[----:B------:R-:W-:Y:S01]  /*0710*/  MOV R14, RZ ;  /* 0x000000ff000e7202 */ /* 0x000fe20000000f00 */
[----:B------:R-:W-:-:S03]  /*0720*/  IMAD R15, R17, R15, R12 ;  /* 0x0000000f110f7224 */ /* 0x000fc600078e020c */
[----:B------:R-:W-:Y:S01]  /*0730*/  LEA R13, R13, R13, 0x1 ;  /* 0x0000000d0d0d7211 */ /* 0x000fe200078e08ff */
[----:B0-----:R-:W-:Y:S01]  /*0740*/  IMAD R16, R17, UR11, R16 ;  /* 0x0000000b11107c24 */ /* 0x001fe2000f8e0210 */
[----:B------:R-:W-:-:S03]  /*0750*/  LEA R15, R15, R15, 0x3 ;  /* 0x0000000f0f0f7211 */ /* 0x000fc600078e18ff */
[----:B------:R-:W-:-:S07]  /*0760*/  IMAD R16, R16, R3, 0x4 ;  /* 0x0000000410107424 */ /* 0x000fce00078e0203 */
.L_x_24:
[----:B------:R-:W0:Y:S01]  /*0770*/  LDC.64 R2, c[0x0][0x3b8] ;  /* 0x0000ee00ff027b82 */ /* 0x000e220000000a00 */
[C---:B------:R-:W-:Y:S02]  /*0780*/  IADD3 R27, PT, PT, R16.reuse, -0x2, RZ ;  /* 0xfffffffe101b7810 */ /* 0x040fe40007ffe0ff */
[----:B------:R-:W-:-:S05]  /*0790*/  IADD3 R21, PT, PT, R16, -0x3, RZ ;  /* 0xfffffffd10157810 */ /* 0x000fca0007ffe0ff */
[----:B------:R-:W1:Y:S08]  /*07a0*/  LDC.64 R6, c[0x0][0x390] ;  /* 0x0000e400ff067b82 */ /* 0x000e700000000a00 */
[----:B------:R-:W2:Y:S01]  /*07b0*/  LDC.64 R4, c[0x0][0x3a8] ;  /* 0x0000ea00ff047b82 */ /* 0x000ea20000000a00 */
[----:B------:R-:W-:Y:S01]  /*07c0*/  IADD3 R9, PT, PT, R16, -0x4, RZ ;  /* 0xfffffffc10097810 */ /* 0x000fe20007ffe0ff */
[----:B0-----:R-:W-:-:S04]  /*07d0*/  IMAD.WIDE.U32 R26, R27, 0x4, R2 ;  /* 0x000000041b1a7825 */ /* 0x001fc800078e0002 */
[----:B------:R-:W-:Y:S01]  /*07e0*/  IMAD.WIDE.U32 R20, R21, 0x4, R2 ;  /* 0x0000000415147825 */ /* 0x000fe200078e0002 */
[----:B------:R-:W3:Y:S03]  /*07f0*/  LDG.E R23, desc[UR12][R26.64] ;  /* 0x0000000c1a177981 */ /* 0x000ee6000c1e1900 */
[----:B-1----:R-:W-:Y:S01]  /*0800*/  IMAD.WIDE R6, R13, 0x4, R6 ;  /* 0x000000040d067825 */ /* 0x002fe200078e0206 */
[----:B------:R0:W5:Y:S04]  /*0810*/  LDG.E R24, desc[UR12][R20.64] ;  /* 0x0000000c14187981 */ /* 0x000168000c1e1900 */
[----:B------:R-:W3:Y:S01]  /*0820*/  LDG.E R18, desc[UR12][R6.64+0x4] ;  /* 0x0000040c06127981 */ /* 0x000ee2000c1e1900 */
[----:B--2---:R-:W-:-:S03]  /*0830*/  IMAD.WIDE R4, R15, 0x4, R4 ;  /* 0x000000040f047825 */ /* 0x004fc600078e0204 */
[----:B------:R-:W5:Y:S01]  /*0840*/  LDG.E R19, desc[UR12][R6.64+0x8] ;  /* 0x0000080c06137981 */ /* 0x000f62000c1e1900 */
[----:B------:R-:W-:-:S03]  /*0850*/  IMAD.WIDE.U32 R8, R9, 0x4, R2 ;  /* 0x0000000409087825 */ /* 0x000fc600078e0002 */
[----:B------:R-:W2:Y:S04]  /*0860*/  LDG.E R29, desc[UR12][R4.64] ;  /* 0x0000000c041d7981 */ /* 0x000ea8000c1e1900 */
[----:B------:R-:W4:Y:S04]  /*0870*/  LDG.E R25, desc[UR12][R8.64] ;  /* 0x0000000c08197981 */ /* 0x000f28000c1e1900 */
[----:B------:R-:W4:Y:S04]  /*0880*/  LDG.E R28, desc[UR12][R4.64+0x4] ;  /* 0x0000040c041c7981 */ /* 0x000f28000c1e1900 */
[----:B------:R1:W4:Y:S01]  /*0890*/  LDG.E R22, desc[UR12][R6.64] ;  /* 0x0000000c06167981 */ /* 0x000322000c1e1900 */
[----:B0-----:R-:W-:-:S06]  /*08a0*/  IMAD.WIDE.U32 R20, R16, 0x4, R2 ;  /* 0x0000000410147825 */ /* 0x001fcc00078e0002 */
[----:B------:R-:W4:Y:S04]  /*08b0*/  LDG.E R20, desc[UR12][R20.64] ;  /* 0x0000000c14147981 */ /* 0x000f28000c1e1900 */
[----:B------:R-:W4:Y:S01]  /*08c0*/  LDG.E R21, desc[UR12][R4.64+0x10] ;  /* 0x0000100c04157981 */ /* 0x000f22000c1e1900 */
[----:B---3--:R-:W-:Y:S01]  /*08d0*/  FMUL R27, R23, R18 ;  /* 0x00000012171b7220 */ /* 0x008fe20000400000 */
[----:B-----5:R-:W-:-:S03]  /*08e0*/  FMUL R26, R24, R19 ;  /* 0x00000013181a7220 */ /* 0x020fc60000400000 */
[----:B--2---:R-:W-:-:S04]  /*08f0*/  FMUL R27, R29, R27 ;  /* 0x0000001b1d1b7220 */ /* 0x004fc80000400000 */
[----:B-1----:R-:W-:Y:S01]  /*0900*/  FFMA R7, R26, R29, -R27 ;  /* 0x0000001d1a077223 */ /* 0x002fe2000000081b */
[----:B------:R-:W-:Y:S01]  /*0910*/  IADD3 R27, PT, PT, R16, 0x1, RZ ;  /* 0x00000001101b7810 */ /* 0x000fe20007ffe0ff */
[----:B------:R-:W2:Y:S01]  /*0920*/  LDG.E R26, desc[UR12][R4.64+0x8] ;  /* 0x0000080c041a7981 */ /* 0x000ea2000c1e1900 */
[----:B----4-:R-:W-:-:S03]  /*0930*/  FMUL R6, R19, R25 ;  /* 0x0000001913067220 */ /* 0x010fc60000400000 */
[----:B------:R-:W-:-:S04]  /*0940*/  IMAD.WIDE.U32 R8, R27, 0x4, R2 ;  /* 0x000000041b087825 */ /* 0x000fc800078e0002 */
[----:B------:R-:W-:Y:S01]  /*0950*/  FFMA R7, -R6, R28, R7 ;  /* 0x0000001c06077223 */ /* 0x000fe20000000107 */
[----:B------:R-:W-:Y:S01]  /*0960*/  FMUL R23, R23, R22 ;  /* 0x0000001617177220 */ /* 0x000fe20000400000 */
[----:B------:R-:W-:Y:S01]  /*0970*/  IADD3 R6, PT, PT, R16, -0x1, RZ ;  /* 0xffffffff10067810 */ /* 0x000fe20007ffe0ff */
[----:B------:R-:W3:Y:S02]  /*0980*/  LDG.E R29, desc[UR12][R4.64+0xc] ;  /* 0x00000c0c041d7981 */ /* 0x000ee4000c1e1900 */
[----:B------:R-:W-:Y:S02]  /*0990*/  FFMA R28, R28, R23, R7 ;  /* 0x000000171c1c7223 */ /* 0x000fe40000000007 */
[----:B------:R0:W4:Y:S01]  /*09a0*/  LDG.E R27, desc[UR12][R8.64] ;  /* 0x0000000c081b7981 */ /* 0x000122000c1e1900 */
[----:B------:R-:W-:-:S05]  /*09b0*/  IMAD.WIDE.U32 R6, R6, 0x4, R2 ;  /* 0x0000000406067825 */ /* 0x000fca00078e0002 */
[----:B------:R1:W5:Y:S01]  /*09c0*/  LDG.E R23, desc[UR12][R6.64] ;  /* 0x0000000c06177981 */ /* 0x000362000c1e1900 */
[----:B------:R-:W-:Y:S01]  /*09d0*/  FMUL R25, R18, R25 ;  /* 0x0000001912197220 */ /* 0x000fe20000400000 */
[----:B------:R-:W-:Y:S01]  /*09e0*/  FMUL R24, R24, R22 ;  /* 0x0000001618187220 */ /* 0x000fe20000400000 */
[----:B0-----:R-:W-:Y:S02]  /*09f0*/  FMUL R9, R19, R20 ;  /* 0x0000001413097220 */ /* 0x001fe40000400000 */
[----:B--2---:R-:W-:Y:S02]  /*0a00*/  FFMA R25, R25, R26, R28 ;  /* 0x0000001a19197223 */ /* 0x004fe4000000001c */
[----:B------:R-:W2:Y:S02]  /*0a10*/  LDG.E R28, desc[UR12][R4.64+0x20] ;  /* 0x0000200c041c7981 */ /* 0x000ea4000c1e1900 */
[----:B------:R-:W-:Y:S01]  /*0a20*/  FFMA R24, R26, -R24, R25 ;  /* 0x800000181a187223 */ /* 0x000fe20000000019 */
[----:B------:R-:W-:-:S03]  /*0a30*/  IADD3 R25, PT, PT, R16, 0x3, RZ ;  /* 0x0000000310197810 */ /* 0x000fc60007ffe0ff */
[----:B---3--:R-:W-:Y:S01]  /*0a40*/  FFMA R24, R9, R29, R24 ;  /* 0x0000001d09187223 */ /* 0x008fe20000000018 */
[----:B------:R-:W-:Y:S01]  /*0a50*/  IADD3 R9, PT, PT, R16, 0x4, RZ ;  /* 0x0000000410097810 */ /* 0x000fe20007ffe0ff */
[----:B-1----:R-:W-:-:S04]  /*0a60*/  IMAD.WIDE.U32 R6, R25, 0x4, R2 ;  /* 0x0000000419067825 */ /* 0x002fc800078e0002 */
[----:B----4-:R-:W-:Y:S01]  /*0a70*/  FMUL R8, R18, R27 ;  /* 0x0000001b12087220 */ /* 0x010fe20000400000 */
[----:B------:R-:W3:Y:S01]  /*0a80*/  LDG.E R25, desc[UR12][R4.64+0x14] ;  /* 0x0000140c04197981 */ /* 0x000ee2000c1e1900 */
[----:B------:R-:W-:Y:S02]  /*0a90*/  IADD3 R26, PT, PT, R16, 0x2, RZ ;  /* 0x00000002101a7810 */ /* 0x000fe40007ffe0ff */
[----:B------:R-:W-:Y:S01]  /*0aa0*/  FFMA R24, R29, -R8, R24 ;  /* 0x800000081d187223 */ /* 0x000fe20000000018 */
[----:B------:R-:W-:-:S04]  /*0ab0*/  IMAD.WIDE.U32 R8, R9, 0x4, R2 ;  /* 0x0000000409087825 */ /* 0x000fc800078e0002 */
[----:B-----5:R-:W-:Y:S01]  /*0ac0*/  FMUL R29, R19, R23 ;  /* 0x00000017131d7220 */ /* 0x020fe20000400000 */
[----:B------:R-:W4:Y:S01]  /*0ad0*/  LDG.E R6, desc[UR12][R6.64] ;  /* 0x0000000c06067981 */ /* 0x000f22000c1e1900 */
[----:B------:R-:W-:-:S04]  /*0ae0*/  IMAD.WIDE.U32 R2, R26, 0x4, R2 ;  /* 0x000000041a027825 */ /* 0x000fc800078e0002 */
[----:B------:R-:W-:Y:S01]  /*0af0*/  FFMA R29, -R29, R21, R24 ;  /* 0x000000151d1d7223 */ /* 0x000fe20000000118 */
[----:B------:R0:W5:Y:S04]  /*0b00*/  LDG.E R9, desc[UR12][R8.64] ;  /* 0x0000000c08097981 */ /* 0x000168000c1e1900 */
[----:B------:R-:W2:Y:S04]  /*0b10*/  LDG.E R24, desc[UR12][R4.64+0x18] ;  /* 0x0000180c04187981 */ /* 0x000ea8000c1e1900 */
[----:B------:R5:W2:Y:S04]  /*0b20*/  LDG.E R2, desc[UR12][R2.64] ;  /* 0x0000000c02027981 */ /* 0x000aa8000c1e1900 */
[----:B------:R1:W2:Y:S01]  /*0b30*/  LDG.E R26, desc[UR12][R4.64+0x1c] ;  /* 0x00001c0c041a7981 */ /* 0x0002a2000c1e1900 */
[----:B------:R-:W-:Y:S01]  /*0b40*/  FMUL R27, R22, R27 ;  /* 0x0000001b161b7220 */ /* 0x000fe20000400000 */
[----:B0-----:R-:W-:-:S03]  /*0b50*/  FMUL R8, R18, R23 ;  /* 0x0000001712087220 */ /* 0x001fc60000400000 */
[----:B------:R-:W-:Y:S01]  /*0b60*/  FFMA R27, R21, R27, R29 ;  /* 0x0000001b151b7223 */ /* 0x000fe2000000001d */
[----:B------:R-:W-:Y:S01]  /*0b70*/  FMUL R20, R22, R20 ;  /* 0x0000001416147220 */ /* 0x000fe20000400000 */
[----:B------:R-:W-:-:S04]  /*0b80*/  IADD3 R17, PT, PT, R17, UR7, RZ ;  /* 0x0000000711117c10 */ /* 0x000fc8000fffe0ff */
[----:B------:R-:W-:Y:S01]  /*0b90*/  ISETP.GE.AND P0, PT, R17, UR5, PT ;  /* 0x0000000511007c0c */ /* 0x000fe2000bf06270 */
[----:B------:R-:W-:Y:S02]  /*0ba0*/  IMAD R16, R11, 0x9, R16 ;  /* 0x000000090b107824 */ /* 0x000fe400078e0210 */
[----:B------:R-:W-:Y:S02]  /*0bb0*/  IMAD R13, R0, 0x3, R13 ;  /* 0x00000003000d7824 */ /* 0x000fe400078e020d */
[----:B------:R-:W-:Y:S02]  /*0bc0*/  IMAD R15, R10, 0x9, R15 ;  /* 0x000000090a0f7824 */ /* 0x000fe400078e020f */
[----:B---3--:R-:W-:-:S04]  /*0bd0*/  FFMA R8, R8, R25, R27 ;  /* 0x0000001908087223 */ /* 0x008fc8000000001b */
[----:B------:R-:W-:Y:S01]  /*0be0*/  FFMA R25, R25, -R20, R8 ;  /* 0x8000001419197223 */ /* 0x000fe20000000008 */
[----:B----4-:R-:W-:Y:S01]  /*0bf0*/  FMUL R8, R19, R6 ;  /* 0x0000000613087220 */ /* 0x010fe20000400000 */
[----:B-----5:R-:W-:-:S03]  /*0c00*/  FMUL R3, R18, R9 ;  /* 0x0000000912037220 */ /* 0x020fc60000400000 */
[----:B--2---:R-:W-:-:S04]  /*0c10*/  FFMA R25, R8, R24, R25 ;  /* 0x0000001808197223 */ /* 0x004fc80000000019 */
[----:B------:R-:W-:Y:S01]  /*0c20*/  FFMA R3, R24, -R3, R25 ;  /* 0x8000000318037223 */ /* 0x000fe20000000019 */
[----:B-1----:R-:W-:Y:S01]  /*0c30*/  FMUL R4, R19, R2 ;  /* 0x0000000213047220 */ /* 0x002fe20000400000 */
        /* <DEDUP_REMOVED lines=9> */
.L_x_23:
[----:B----4-:R-:W-:Y:S05]  /*0cd0*/  BSYNC.RECONVERGENT B0 ;  /* 0x0000000000007941 */ /* 0x010fea0003800200 */
.L_x_22:
[----:B------:R-:W0:Y:S01]  /*0ce0*/  SHFL.DOWN PT, R3, R14, 0x10, 0x1f ;  /* 0x0a001f000e037f89 */ /* 0x000e2200000e0000 */
[----:B------:R-:W1:Y:S01]  /*0cf0*/  LDCU UR5, c[0x0][0x38c] ;  /* 0x00007180ff0577ac */ /* 0x000e620008000800 */
[----:B------:R-:W2:Y:S01]  /*0d00*/  S2R R7, SR_TID.X ;  /* 0x0000000000077919 */ /* 0x000ea20000002100 */
[----:B------:R-:W3:Y:S01]  /*0d10*/  S2R R13, SR_TID.Y ;  /* 0x00000000000d7919 */ /* 0x000ee20000002200 */
[----:B0-----:R-:W-:-:S05]  /*0d20*/  FADD R4, R3, R14 ;  /* 0x0000000e03047221 */ /* 0x001fca0000000000 */
[----:B------:R-:W0:Y:S01]  /*0d30*/  SHFL.DOWN PT, R3, R4, 0x8, 0x1f ;  /* 0x09001f0004037f89 */ /* 0x000e2200000e0000 */
[----:B--2---:R-:W-:-:S13]  /*0d40*/  ISETP.NE.AND P0, PT, R7, RZ, PT ;  /* 0x000000ff0700720c */ /* 0x004fda0003f05270 */
[----:B------:R-:W2:Y:S01]  /*0d50*/  @!P0 LDC R9, c[0x0][0x388] ;  /* 0x0000e200ff098b82 */ /* 0x000ea20000000800 */
[C---:B---3--:R-:W-:Y:S01]  /*0d60*/  @!P0 IMAD R8, R12.reuse, UR8, R13 ;  /* 0x000000080c088c24 */ /* 0x048fe2000f8e020d */
[----:B------:R-:W-:Y:S01]  /*0d70*/  IADD3 R12, PT, PT, R12, UR9, RZ ;  /* 0x000000090c0c7c10 */ /* 0x000fe2000fffe0ff */
[----:B0-----:R-:W-:-:S05]  /*0d80*/  FADD R5, R4, R3 ;  /* 0x0000000304057221 */ /* 0x001fca0000000000 */
[----:B------:R-:W0:Y:S02]  /*0d90*/  SHFL.DOWN PT, R2, R5, 0x4, 0x1f ;  /* 0x08801f0005027f89 */ /* 0x000e2400000e0000 */
[----:B0-----:R-:W-:Y:S01]  /*0da0*/  FADD R6, R5, R2 ;  /* 0x0000000205067221 */ /* 0x001fe20000000000 */
[----:B--2---:R-:W-:-:S04]  /*0db0*/  @!P0 IMAD R5, R8, R9, UR4 ;  /* 0x0000000408058e24 */ /* 0x004fc8000f8e0209 */
[----:B------:R-:W0:Y:S02]  /*0dc0*/  SHFL.DOWN PT, R3, R6, 0x2, 0x1f ;  /* 0x08401f0006037f89 */ /* 0x000e2400000e0000 */
[----:B0-----:R-:W-:Y:S02]  /*0dd0*/  FADD R7, R6, R3 ;  /* 0x0000000306077221 */ /* 0x001fe40000000000 */
[----:B------:R-:W0:Y:S03]  /*0de0*/  @!P0 LDC.64 R2, c[0x0][0x3c8] ;  /* 0x0000f200ff028b82 */ /* 0x000e260000000a00 */
[----:B------:R-:W2:Y:S01]  /*0df0*/  SHFL.DOWN PT, R4, R7, 0x1, 0x1f ;  /* 0x08201f0007047f89 */ /* 0x000ea200000e0000 */
[----:B0-----:R-:W-:-:S04]  /*0e00*/  @!P0 IMAD.WIDE.U32 R2, R5, 0x4, R2 ;  /* 0x0000000405028825 */ /* 0x001fc800078e0002 */
[----:B--2---:R-:W-:-:S05]  /*0e10*/  FADD R5, R7, R4 ;  /* 0x0000000407057221 */ /* 0x004fca0000000000 */
[----:B------:R0:W-:Y:S01]  /*0e20*/  @!P0 STG.E desc[UR12][R2.64], R5 ;  /* 0x0000000502008986 */ /* 0x0001e2000c10190c */
[----:B-1----:R-:W-:-:S13]  /*0e30*/  ISETP.GE.AND P0, PT, R12, UR5, PT ;  /* 0x000000050c007c0c */ /* 0x002fda000bf06270 */
[----:B0-----:R-:W-:Y:S05]  /*0e40*/  @!P0 BRA `(.L_x_25) ;  /* 0xfffffff800048947 */ /* 0x001fea000383ffff */
.L_x_21:
[----:B------:R-:W0:Y:S01]  /*0e50*/  LDCU UR5, c[0x0][0x388] ;  /* 0x00007100ff0577ac */ /* 0x000e220008000800 */
[----:B------:R-:W-:-:S04]  /*0e60*/  UIADD3 UR4, UPT, UPT, UR10, UR4, URZ ;  /* 0x000000040a047290 */ /* 0x000fc8000fffe0ff */
[----:B0-----:R-:W-:-:S09]  /*0e70*/  UISETP.GE.AND UP0, UPT, UR4, UR5, UPT ;  /* 0x000000050400728c */ /* 0x001fd2000bf06270 */
[----:B------:R-:W-:Y:S05]  /*0e80*/  BRA.U !UP0, `(.L_x_26) ;  /* 0xfffffff508e47547 */ /* 0x000fea000b83ffff */
[----:B----4-:R-:W-:Y:S05]  /*0e90*/  EXIT ;  /* 0x000000000000794d */ /* 0x010fea0003800000 */
.L_x_27:
        /* <DEDUP_REMOVED lines=14> */
.L_x_1890:


//--------------------- .text._Z22ant16_oc_backleft_kerniiiiPKfS0_S0_S0_S0_S0_PfS1_ --------------------------
	.section	.text._Z22ant16_oc_backleft_kerniiiiPKfS0_S0_S0_S0_S0_PfS1_,"ax",@progbits
	.align	128
        .global         _Z22ant16_oc_backleft_kerniiiiPKfS0_S0_S0_S0_S0_PfS1_
        .type           _Z22ant16_oc_backleft_kerniiiiPKfS0_S0_S0_S0_S0_PfS1_,@function
        .size           _Z22ant16_oc_backleft_kerniiiiPKfS0_S0_S0_S0_S0_PfS1_,(.L_x_1891 - _Z22ant16_oc_backleft_kerniiiiPKfS0_S0_S0_S0_S0_PfS1_)
        .other          _Z22ant16_oc_backleft_kerniiiiPKfS0_S0_S0_S0_S0_PfS1_,@"STO_CUDA_ENTRY STV_DEFAULT"
_Z22ant16_oc_backleft_kerniiiiPKfS0_S0_S0_S0_S0_PfS1_:
.text._Z22ant16_oc_backleft_kerniiiiPKfS0_S0_S0_S0_S0_PfS1_:
[----:B------:R-:W-:Y:S08]  /*0000*/  LDC R1, c[0x0][0x37c] ;  /* 0x0000df00ff017b82 */ /* 0x000ff00000000800 */
[----:B------:R-:W0:Y:S08]  /*0010*/  S2UR UR4, SR_CTAID.X ;  /* 0x00000000000479c3 */ /* 0x000e300000002500 */
[----:B------:R-:W0:Y:S02]  /*0020*/  LDC R0, c[0x0][0x380] ;  /* 0x0000e000ff007b82 */ /* 0x000e240000000800 */
[----:B0-----:R-:W-:-:S13]  /*0030*/  ISETP.LE.AND P0, PT, R0, UR4, PT ;  /* 0x0000000400007c0c */ /* 0x001fda000bf03270 */
[----:B------:R-:W-:Y:S05]  /*0040*/  @P0 EXIT ;  /* 0x000000000000094d */ /* 0x000fea0003800000 */
[----:B------:R-:W0:Y:S01]  /*0050*/  LDCU UR5, c[0x0][0x38c] ;  /* 0x00007180ff0577ac */ /* 0x000e220008000800 */
[----:B------:R-:W1:Y:S01]  /*0060*/  S2R R0, SR_TID.X ;  /* 0x0000000000007919 */ /* 0x000e620000002100 */
[----:B------:R-:W2:Y:S01]  /*0070*/  LDC R3, c[0x0][0x364] ;  /* 0x0000d900ff037b82 */ /* 0x000ea20000000800 */
[----:B------:R-:W3:Y:S01]  /*0080*/  LDCU UR7, c[0x0][0x360] ;  /* 0x00006c00ff0777ac */ /* 0x000ee20008000800 */
[----:B------:R-:W4:Y:S01]  /*0090*/  S2R R2, SR_TID.Y ;  /* 0x0000000000027919 */ /* 0x000f220000002200 */
[----:B------:R-:W1:Y:S01]  /*00a0*/  LDCU.64 UR10, c[0x0][0x358] ;  /* 0x00006b00ff0a77ac */ /* 0x000e620008000a00 */
[----:B------:R-:W1:Y:S01]  /*00b0*/  LDCU UR8, c[0x0][0x370] ;  /* 0x00006e00ff0877ac */ /* 0x000e620008000800 */
[----:B0-----:R-:W-:-:S09]  /*00c0*/  UISETP.GE.AND UP0, UPT, UR5, 0x1, UPT ;  /* 0x000000010500788c */ /* 0x001fd2000bf06270 */
[----:B---3--:R-:W-:Y:S05]  /*00d0*/  BRA.U !UP0, `(.L_x_28) ;  /* 0x0000001908b87547 */ /* 0x008fea000b800000 */
[----:B------:R-:W2:Y:S02]  /*00e0*/  LDCU UR5, c[0x0][0x388] ;  /* 0x00007100ff0577ac */ /* 0x000ea40008000800 */
[----:B--2---:R-:W-:-:S07]  /*00f0*/  IMAD R4, R3, UR5, RZ ;  /* 0x0000000503047c24 */ /* 0x004fce000f8e02ff */
.L_x_44:
[----:B------:R-:W0:Y:S01]  /*0100*/  LDCU UR5, c[0x0][0x388] ;  /* 0x00007100ff0577ac */ /* 0x000e220008000800 */
[----:B------:R-:W-:Y:S01]  /*0110*/  BSSY.RECONVERGENT B0, `(.L_x_29) ;  /* 0x00000ac000007945 */ /* 0x000fe20003800200 */
[----:B--2---:R-:W-:Y:S01]  /*0120*/  HFMA2 R20, -RZ, RZ, 0, 0 ;  /* 0x00000000ff147431 */ /* 0x004fe200000001ff */
[----:B------:R-:W-:Y:S01]  /*0130*/  MOV R22, RZ ;  /* 0x000000ff00167202 */ /* 0x000fe20000000f00 */
[----:B------:R-:W-:Y:S01]  /*0140*/  HFMA2 R24, -RZ, RZ, 0, 0 ;  /* 0x00000000ff187431 */ /* 0x000fe200000001ff */
[----:B0-----:R-:W-:-:S04]  /*0150*/  MOV R5, UR5 ;  /* 0x0000000500057c02 */ /* 0x001fc80008000f00 */
[----:B-1----:R-:W-:-:S13]  /*0160*/  ISETP.GE.AND P0, PT, R0, R5, PT ;  /* 0x000000050000720c */ /* 0x002fda0003f06270 */
[----:B------:R-:W-:Y:S05]  /*0170*/  @P0 BRA `(.L_x_30) ;  /* 0x0000000800940947 */ /* 0x000fea0003800000 */
[----:B------:R-:W-:Y:S02]  /*0180*/  MOV R24, RZ ;  /* 0x000000ff00187202 */ /* 0x000fe40000000f00 */
[----:B------:R-:W-:Y:S02]  /*0190*/  MOV R6, R0 ;  /* 0x0000000000067202 */ /* 0x000fe40000000f00 */
[----:B------:R-:W-:Y:S02]  /*01a0*/  MOV R22, RZ ;  /* 0x000000ff00167202 */ /* 0x000fe40000000f00 */
[----:B------:R-:W-:-:S07]  /*01b0*/  MOV R20, RZ ;  /* 0x000000ff00147202 */ /* 0x000fce0000000f00 */
.L_x_35:
[----:B------:R-:W0:Y:S01]  /*01c0*/  LDCU UR5, c[0x0][0x388] ;  /* 0x00007100ff0577ac */ /* 0x000e220008000800 */
[----:B------:R-:W1:Y:S01]  /*01d0*/  LDC.64 R12, c[0x0][0x390] ;  /* 0x0000e400ff0c7b82 */ /* 0x000e620000000a00 */
[----:B0-----:R-:W-:-:S05]  /*01e0*/  MOV R5, UR5 ;  /* 0x0000000500057c02 */ /* 0x001fca0008000f00 */
[----:B------:R-:W-:-:S05]  /*01f0*/  IMAD R7, R5, UR4, R6 ;  /* 0x0000000405077c24 */ /* 0x000fca000f8e0206 */
[----:B------:R-:W-:-:S05]  /*0200*/  LEA R7, R7, R7, 0x1 ;  /* 0x0000000707077211 */ /* 0x000fca00078e08ff */
[----:B-1----:R-:W-:-:S05]  /*0210*/  IMAD.WIDE R12, R7, 0x4, R12 ;  /* 0x00000004070c7825 */ /* 0x002fca00078e020c */
[----:B-----5:R0:W5:Y:S04]  /*0220*/  LDG.E R8, desc[UR10][R12.64+0x8] ;  /* 0x0000080a0c087981 */ /* 0x020168000c1e1900 */
[----:B------:R0:W5:Y:S04]  /*0230*/  LDG.E R9, desc[UR10][R12.64+0x4] ;  /* 0x0000040a0c097981 */ /* 0x000168000c1e1900 */
[----:B------:R0:W5:Y:S01]  /*0240*/  LDG.E R10, desc[UR10][R12.64] ;  /* 0x0000000a0c0a7981 */ /* 0x000162000c1e1900 */
[----:B------:R-:W-:Y:S02]  /*0250*/  IADD3 R7, PT, PT, R5, -0x1, RZ ;  /* 0xffffffff05077810 */ /* 0x000fe40007ffe0ff */
[----:B------:R-:W-:-:S02]  /*0260*/  MOV R11, RZ ;  /* 0x000000ff000b7202 */ /* 0x000fc40000000f00 */
[----:B------:R-:W-:-:S13]  /*0270*/  ISETP.GE.U32.AND P0, PT, R7, 0x3, PT ;  /* 0x000000030700780c */ /* 0x000fda0003f06070 */
[----:B0-----:R-:W-:Y:S05]  /*0280*/  @!P0 BRA `(.L_x_31) ;  /* 0x0000000400388947 */ /* 0x001fea0003800000 */
[----:B------:R-:W-:Y:S01]  /*0290*/  IMAD R25, R5, UR4, RZ ;  /* 0x0000000405197c24 */ /* 0x000fe2000f8e02ff */
[CC--:B----4-:R-:W-:Y:S01]  /*02a0*/  IADD3 R19, PT, PT, R3.reuse, R2.reuse, RZ ;  /* 0x0000000203137210 */ /* 0x0d0fe20007ffe0ff */
[C---:B------:R-:W-:Y:S01]  /*02b0*/  IMAD R23, R3.reuse, 0x3, R2 ;  /* 0x0000000303177824 */ /* 0x040fe200078e0202 */
[----:B------:R-:W-:Y:S01]  /*02c0*/  LEA R21, R3, R2, 0x1 ;  /* 0x0000000203157211 */ /* 0x000fe200078e08ff */
[-CC-:B------:R-:W-:Y:S01]  /*02d0*/  IMAD R7, R2, R5.reuse, R6.reuse ;  /* 0x0000000502077224 */ /* 0x180fe200078e0206 */
[----:B------:R-:W-:Y:S01]  /*02e0*/  LOP3.LUT R11, R5, 0x7ffffffc, RZ, 0xc0, !PT ;  /* 0x7ffffffc050b7812 */ /* 0x000fe200078ec0ff */
[--C-:B------:R-:W-:Y:S01]  /*02f0*/  IMAD R19, R19, R5, R6.reuse ;  /* 0x0000000513137224 */ /* 0x100fe200078e0206 */
[----:B------:R-:W-:Y:S01]  /*0300*/  LEA R25, R25, R25, 0x1 ;  /* 0x0000001919197211 */ /* 0x000fe200078e08ff */
[-CC-:B------:R-:W-:Y:S01]  /*0310*/  IMAD R21, R21, R5.reuse, R6.reuse ;  /* 0x0000000515157224 */ /* 0x180fe200078e0206 */
[----:B------:R-:W-:Y:S01]  /*0320*/  IADD3 R18, PT, PT, -R11, RZ, RZ ;  /* 0x000000ff0b127210 */ /* 0x000fe20007ffe1ff */
[----:B------:R-:W-:-:S07]  /*0330*/  IMAD R23, R23, R5, R6 ;  /* 0x0000000517177224 */ /* 0x000fce00078e0206 */
.L_x_32:
[----:B------:R-:W0:Y:S08]  /*0340*/  LDC.64 R12, c[0x0][0x3a0] ;  /* 0x0000e800ff0c7b82 */ /* 0x000e300000000a00 */
[----:B------:R-:W1:Y:S01]  /*0350*/  LDC.64 R14, c[0x0][0x3b0] ;  /* 0x0000ec00ff0e7b82 */ /* 0x000e620000000a00 */
[----:B0-----:R-:W-:-:S05]  /*0360*/  IMAD.WIDE R12, R25, 0x4, R12 ;  /* 0x00000004190c7825 */ /* 0x001fca00078e020c */
[----:B------:R-:W2:Y:S01]  /*0370*/  LDG.E R29, desc[UR10][R12.64+0x4] ;  /* 0x0000040a0c1d7981 */ /* 0x000ea2000c1e1900 */
[----:B-1----:R-:W-:-:S03]  /*0380*/  IMAD.WIDE.U32 R16, R7, 0x4, R14 ;  /* 0x0000000407107825 */ /* 0x002fc600078e000e */
[----:B------:R-:W3:Y:S04]  /*0390*/  LDG.E R26, desc[UR10][R12.64+0x8] ;  /* 0x0000080a0c1a7981 */ /* 0x000ee8000c1e1900 */
[----:B------:R-:W4:Y:S04]  /*03a0*/  LDG.E R27, desc[UR10][R16.64] ;  /* 0x0000000a101b7981 */ /* 0x000f28000c1e1900 */
[----:B------:R-:W4:Y:S01]  /*03b0*/  LDG.E R16, desc[UR10][R12.64] ;  /* 0x0000000a0c107981 */ /* 0x000f22000c1e1900 */
[----:B--2--5:R-:W-:-:S04]  /*03c0*/  FMUL R28, R8, R29 ;  /* 0x0000001d081c7220 */ /* 0x024fc80000400000 */
[-C--:B---3--:R-:W-:Y:S01]  /*03d0*/  FFMA R28, R9, R26.reuse, -R28 ;  /* 0x0000001a091c7223 */ /* 0x088fe2000000081c */
[----:B------:R-:W-:-:S03]  /*03e0*/  FMUL R26, R10, R26 ;  /* 0x0000001a0a1a7220 */ /* 0x000fc60000400000 */
[----:B----4-:R-:W-:Y:S02]  /*03f0*/  FFMA R24, R28, R27, R24 ;  /* 0x0000001b1c187223 */ /* 0x010fe40000000018 */
[----:B------:R-:W2:Y:S01]  /*0400*/  LDG.E R28, desc[UR10][R12.64+0x14] ;  /* 0x0000140a0c1c7981 */ /* 0x000ea2000c1e1900 */
[-C--:B------:R-:W-:Y:S01]  /*0410*/  FFMA R26, R8, R16.reuse, -R26 ;  /* 0x00000010081a7223 */ /* 0x080fe2000000081a */
[----:B------:R-:W-:-:S03]  /*0420*/  FMUL R17, R9, R16 ;  /* 0x0000001009117220 */ /* 0x000fc60000400000 */
[----:B------:R-:W-:Y:S02]  /*0430*/  FFMA R22, R26, R27, R22 ;  /* 0x0000001b1a167223 */ /* 0x000fe40000000016 */
[----:B------:R-:W3:Y:S01]  /*0440*/  LDG.E R26, desc[UR10][R12.64+0x10] ;  /* 0x0000100a0c1a7981 */ /* 0x000ee2000c1e1900 */
[----:B------:R-:W-:Y:S01]  /*0450*/  FFMA R29, R10, R29, -R17 ;  /* 0x0000001d0a1d7223 */ /* 0x000fe20000000811 */
[----:B------:R-:W-:-:S06]  /*0460*/  IMAD.WIDE.U32 R16, R19, 0x4, R14 ;  /* 0x0000000413107825 */ /* 0x000fcc00078e000e */
[----:B------:R-:W4:Y:S01]  /*0470*/  LDG.E R17, desc[UR10][R16.64] ;  /* 0x0000000a10117981 */ /* 0x000f22000c1e1900 */
[----:B------:R-:W-:Y:S01]  /*0480*/  FFMA R20, R29, R27, R20 ;  /* 0x0000001b1d147223 */ /* 0x000fe20000000014 */
[----:B---3--:R-:W-:-:S04]  /*0490*/  FMUL R27, R8, R26 ;  /* 0x0000001a081b7220 */ /* 0x008fc80000400000 */
[----:B--2---:R-:W-:-:S04]  /*04a0*/  FFMA R27, R9, R28, -R27 ;  /* 0x0000001c091b7223 */ /* 0x004fc8000000081b */
[----:B----4-:R-:W-:Y:S02]  /*04b0*/  FFMA R24, R27, R17, R24 ;  /* 0x000000111b187223 */ /* 0x010fe40000000018 */
[----:B------:R-:W2:Y:S01]  /*04c0*/  LDG.E R27, desc[UR10][R12.64+0xc] ;  /* 0x00000c0a0c1b7981 */ /* 0x000ea2000c1e1900 */
[----:B------:R-:W-:-:S03]  /*04d0*/  FMUL R29, R10, R28 ;  /* 0x0000001c0a1d7220 */ /* 0x000fc60000400000 */
[----:B------:R-:W3:Y:S01]  /*04e0*/  LDG.E R28, desc[UR10][R12.64+0x18] ;  /* 0x0000180a0c1c7981 */ /* 0x000ee2000c1e1900 */
[-C--:B--2---:R-:W-:Y:S01]  /*04f0*/  FFMA R29, R8, R27.reuse, -R29 ;  /* 0x0000001b081d7223 */ /* 0x084fe2000000081d */
[----:B------:R-:W-:-:S04]  /*0500*/  FMUL R27, R9, R27 ;  /* 0x0000001b091b7220 */ /* 0x000fc80000400000 */
[----:B------:R-:W-:Y:S02]  /*0510*/  FFMA R27, R10, R26, -R27 ;  /* 0x0000001a0a1b7223 */ /* 0x000fe4000000081b */
[----:B------:R-:W2:Y:S02]  /*0520*/  LDG.E R26, desc[UR10][R12.64+0x20] ;  /* 0x0000200a0c1a7981 */ /* 0x000ea4000c1e1900 */
[-C--:B------:R-:W-:Y:S02]  /*0530*/  FFMA R20, R27, R17.reuse, R20 ;  /* 0x000000111b147223 */ /* 0x080fe40000000014 */
[----:B------:R-:W4:Y:S01]  /*0540*/  LDG.E R27, desc[UR10][R12.64+0x1c] ;  /* 0x00001c0a0c1b7981 */ /* 0x000f22000c1e1900 */
[----:B------:R-:W-:Y:S01]  /*0550*/  FFMA R22, R29, R17, R22 ;  /* 0x000000111d167223 */ /* 0x000fe20000000016 */
[----:B------:R-:W-:-:S06]  /*0560*/  IMAD.WIDE.U32 R16, R21, 0x4, R14 ;  /* 0x0000000415107825 */ /* 0x000fcc00078e000e */
[----:B------:R-:W3:Y:S01]  /*0570*/  LDG.E R17, desc[UR10][R16.64] ;  /* 0x0000000a10117981 */ /* 0x000ee2000c1e1900 */
[----:B------:R-:W-:-:S06]  /*0580*/  IMAD.WIDE.U32 R14, R23, 0x4, R14 ;  /* 0x00000004170e7825 */ /* 0x000fcc00078e000e */
[----:B------:R0:W3:Y:S04]  /*0590*/  LDG.E R14, desc[UR10][R14.64] ;  /* 0x0000000a0e0e7981 */ /* 0x0000e8000c1e1900 */
[----:B------:R-:W3:Y:S04]  /*05a0*/  LDG.E R16, desc[UR10][R12.64+0x28] ;  /* 0x0000280a0c107981 */ /* 0x000ee8000c1e1900 */
[----:B------:R-:W3:Y:S01]  /*05b0*/  LDG.E R15, desc[UR10][R12.64+0x2c] ;  /* 0x00002c0a0c0f7981 */ /* 0x000ee2000c1e1900 */
[----:B----4-:R-:W-:-:S04]  /*05c0*/  FMUL R29, R8, R27 ;  /* 0x0000001b081d7220 */ /* 0x010fc80000400000 */
[-C--:B--2---:R-:W-:Y:S01]  /*05d0*/  FFMA R29, R9, R26.reuse, -R29 ;  /* 0x0000001a091d7223 */ /* 0x084fe2000000081d */
[----:B------:R-:W-:-:S04]  /*05e0*/  FMUL R26, R10, R26 ;  /* 0x0000001a0a1a7220 */ /* 0x000fc80000400000 */
[-C--:B---3--:R-:W-:Y:S01]  /*05f0*/  FFMA R26, R8, R28.reuse, -R26 ;  /* 0x0000001c081a7223 */ /* 0x088fe2000000081a */
[----:B------:R-:W-:-:S04]  /*0600*/  FMUL R28, R9, R28 ;  /* 0x0000001c091c7220 */ /* 0x000fc80000400000 */
[----:B------:R-:W-:Y:S01]  /*0610*/  FFMA R28, R10, R27, -R28 ;  /* 0x0000001b0a1c7223 */ /* 0x000fe2000000081c */
[-C--:B------:R-:W-:Y:S02]  /*0620*/  FFMA R27, R26, R17.reuse, R22 ;  /* 0x000000111a1b7223 */ /* 0x080fe40000000016 */
[----:B------:R-:W0:Y:S01]  /*0630*/  LDG.E R22, desc[UR10][R12.64+0x24] ;  /* 0x0000240a0c167981 */ /* 0x000e22000c1e1900 */
[----:B------:R-:W-:Y:S01]  /*0640*/  IADD3 R18, PT, PT, R18, 0x4, RZ ;  /* 0x0000000412127810 */ /* 0x000fe20007ffe0ff */
[-C--:B------:R-:W-:Y:S01]  /*0650*/  FFMA R29, R29, R17.reuse, R24 ;  /* 0x000000111d1d7223 */ /* 0x080fe20000000018 */
[----:B------:R-:W-:Y:S02]  /*0660*/  FFMA R17, R28, R17, R20 ;  /* 0x000000111c117223 */ /* 0x000fe40000000014 */
[----:B------:R-:W-:Y:S01]  /*0670*/  ISETP.NE.AND P0, PT, R18, RZ, PT ;  /* 0x000000ff1200720c */ /* 0x000fe20003f05270 */
[----:B------:R-:W-:Y:S01]  /*0680*/  FMUL R20, R8, R16 ;  /* 0x0000001008147220 */ /* 0x000fe20000400000 */
[----:B------:R-:W-:-:S03]  /*0690*/  FMUL R24, R10, R15 ;  /* 0x0000000f0a187220 */ /* 0x000fc60000400000 */
[----:B------:R-:W-:Y:S01]  /*06a0*/  FFMA R20, R9, R15, -R20 ;  /* 0x0000000f09147223 */ /* 0x000fe20000000814 */
[C---:B------:R-:W-:Y:S02]  /*06b0*/  LEA R7, R4.reuse, R7, 0x2 ;  /* 0x0000000704077211 */ /* 0x040fe400078e10ff */
[C---:B------:R-:W-:Y:S02]  /*06c0*/  LEA R19, R4.reuse, R19, 0x2 ;  /* 0x0000001304137211 */ /* 0x040fe400078e10ff */
[C---:B------:R-:W-:Y:S02]  /*06d0*/  LEA R21, R4.reuse, R21, 0x2 ;  /* 0x0000001504157211 */ /* 0x040fe400078e10ff */
[----:B------:R-:W-:Y:S02]  /*06e0*/  LEA R23, R4, R23, 0x2 ;  /* 0x0000001704177211 */ /* 0x000fe400078e10ff */
[----:B------:R-:W-:Y:S01]  /*06f0*/  IADD3 R25, PT, PT, R25, 0xc, RZ ;  /* 0x0000000c19197810 */ /* 0x000fe20007ffe0ff */
[-C--:B0-----:R-:W-:Y:S01]  /*0700*/  FMUL R15, R9, R22.reuse ;  /* 0x00000016090f7220 */ /* 0x081fe20000400000 */
[----:B------:R-:W-:-:S03]  /*0710*/  FFMA R22, R8, R22, -R24 ;  /* 0x0000001608167223 */ /* 0x000fc60000000818 */
[----:B------:R-:W-:Y:S01]  /*0720*/  FFMA R16, R10, R16, -R15 ;  /* 0x000000100a107223 */ /* 0x000fe2000000080f */
[-C--:B------:R-:W-:Y:S01]  /*0730*/  FFMA R24, R20, R14.reuse, R29 ;  /* 0x0000000e14187223 */ /* 0x080fe2000000001d */
[-C--:B------:R-:W-:Y:S02]  /*0740*/  FFMA R22, R22, R14.reuse, R27 ;  /* 0x0000000e16167223 */ /* 0x080fe4000000001b */
[----:B------:R-:W-:Y:S01]  /*0750*/  FFMA R20, R16, R14, R17 ;  /* 0x0000000e10147223 */ /* 0x000fe20000000011 */
[----:B------:R-:W-:Y:S06]  /*0760*/  @P0 BRA `(.L_x_32) ;  /* 0xfffffff800f40947 */ /* 0x000fec000383ffff */
.L_x_31:
[----:B------:R-:W-:-:S13]  /*0770*/  LOP3.LUT P0, R7, R5, 0x3, RZ, 0xc0, !PT ;  /* 0x0000000305077812 */ /* 0x000fda000780c0ff */
[----:B------:R-:W-:Y:S05]  /*0780*/  @!P0 BRA `(.L_x_33) ;  /* 0x0000000400008947 */ /* 0x000fea0003800000 */
[----:B------:R-:W-:Y:S02]  /*0790*/  ISETP.NE.AND P0, PT, R7, 0x1, PT ;  /* 0x000000010700780c */ /* 0x000fe40003f05270 */
[----:B------:R-:W-:-:S04]  /*07a0*/  LOP3.LUT R12, R5, 0x1, RZ, 0xc0, !PT ;  /* 0x00000001050c7812 */ /* 0x000fc800078ec0ff */
[----:B------:R-:W-:-:S07]  /*07b0*/  ISETP.NE.U32.AND P1, PT, R12, 0x1, PT ;  /* 0x000000010c00780c */ /* 0x000fce0003f25070 */
[----:B------:R-:W-:Y:S06]  /*07c0*/  @!P0 BRA `(.L_x_34) ;  /* 0x0000000000988947 */ /* 0x000fec0003800000 */
[----:B------:R-:W0:Y:S01]  /*07d0*/  LDC.64 R16, c[0x0][0x3a0] ;  /* 0x0000e800ff107b82 */ /* 0x000e220000000a00 */
[----:B------:R-:W-:Y:S02]  /*07e0*/  IMAD R7, R5, UR4, R11 ;  /* 0x0000000405077c24 */ /* 0x000fe4000f8e020b */
[----:B----4-:R-:W-:-:S03]  /*07f0*/  IMAD R18, R11, R3, R2 ;  /* 0x000000030b127224 */ /* 0x010fc600078e0202 */
[----:B------:R-:W-:Y:S01]  /*0800*/  LEA R7, R7, R7, 0x1 ;  /* 0x0000000707077211 */ /* 0x000fe200078e08ff */
[C---:B------:R-:W-:Y:S01]  /*0810*/  IMAD R15, R18.reuse, R5, R6 ;  /* 0x00000005120f7224 */ /* 0x040fe200078e0206 */
[----:B------:R-:W1:Y:S01]  /*0820*/  LDC.64 R12, c[0x0][0x3b0] ;  /* 0x0000ec00ff0c7b82 */ /* 0x000e620000000a00 */
[----:B------:R-:W-:-:S05]  /*0830*/  IADD3 R21, PT, PT, R18, R3, RZ ;  /* 0x0000000312157210 */ /* 0x000fca0007ffe0ff */
[----:B------:R-:W-:Y:S02]  /*0840*/  IMAD R27, R21, R5, R6 ;  /* 0x00000005151b7224 */ /* 0x000fe400078e0206 */
[----:B0-----:R-:W-:-:S05]  /*0850*/  IMAD.WIDE R16, R7, 0x4, R16 ;  /* 0x0000000407107825 */ /* 0x001fca00078e0210 */
[----:B------:R-:W2:Y:S04]  /*0860*/  LDG.E R19, desc[UR10][R16.64+0x8] ;  /* 0x0000080a10137981 */ /* 0x000ea8000c1e1900 */
[----:B------:R-:W3:Y:S01]  /*0870*/  LDG.E R18, desc[UR10][R16.64] ;  /* 0x0000000a10127981 */ /* 0x000ee2000c1e1900 */
[----:B-1----:R-:W-:-:S03]  /*0880*/  IMAD.WIDE.U32 R14, R15, 0x4, R12 ;  /* 0x000000040f0e7825 */ /* 0x002fc600078e000c */
[----:B------:R-:W4:Y:S01]  /*0890*/  LDG.E R7, desc[UR10][R16.64+0x4] ;  /* 0x0000040a10077981 */ /* 0x000f22000c1e1900 */
[----:B------:R-:W-:-:S03]  /*08a0*/  IMAD.WIDE.U32 R12, R27, 0x4, R12 ;  /* 0x000000041b0c7825 */ /* 0x000fc600078e000c */
[----:B------:R-:W4:Y:S04]  /*08b0*/  LDG.E R23, desc[UR10][R16.64+0x10] ;  /* 0x0000100a10177981 */ /* 0x000f28000c1e1900 */
[----:B------:R-:W4:Y:S04]  /*08c0*/  LDG.E R21, desc[UR10][R16.64+0x14] ;  /* 0x0000140a10157981 */ /* 0x000f28000c1e1900 */
[----:B------:R-:W4:Y:S04]  /*08d0*/  LDG.E R25, desc[UR10][R16.64+0xc] ;  /* 0x00000c0a10197981 */ /* 0x000f28000c1e1900 */
[----:B------:R0:W4:Y:S04]  /*08e0*/  LDG.E R15, desc[UR10][R14.64] ;  /* 0x0000000a0e0f7981 */ /* 0x000128000c1e1900 */
[----:B------:R1:W4:Y:S01]  /*08f0*/  LDG.E R12, desc[UR10][R12.64] ;  /* 0x0000000a0c0c7981 */ /* 0x000322000c1e1900 */
[----:B------:R-:W-:Y:S01]  /*0900*/  IADD3 R11, PT, PT, R11, 0x2, RZ ;  /* 0x000000020b0b7810 */ /* 0x000fe20007ffe0ff */
[----:B--2--5:R-:W-:Y:S01]  /*0910*/  FMUL R27, R10, R19 ;  /* 0x000000130a1b7220 */ /* 0x024fe20000400000 */
[----:B---3--:R-:W-:-:S03]  /*0920*/  FMUL R29, R9, R18 ;  /* 0x00000012091d7220 */ /* 0x008fc60000400000 */
[C---:B------:R-:W-:Y:S01]  /*0930*/  FFMA R27, R8.reuse, R18, -R27 ;  /* 0x00000012081b7223 */ /* 0x040fe2000000081b */
[-C--:B----4-:R-:W-:Y:S01]  /*0940*/  FMUL R26, R8, R7.reuse ;  /* 0x00000007081a7220 */ /* 0x090fe20000400000 */
[----:B------:R-:W-:-:S03]  /*0950*/  FFMA R29, R10, R7, -R29 ;  /* 0x000000070a1d7223 */ /* 0x000fc6000000081d */
[C---:B------:R-:W-:Y:S01]  /*0960*/  FFMA R19, R9.reuse, R19, -R26 ;  /* 0x0000001309137223 */ /* 0x040fe2000000081a */
[----:B0-----:R-:W-:Y:S01]  /*0970*/  FMUL R14, R8, R23 ;  /* 0x00000017080e7220 */ /* 0x001fe20000400000 */
[----:B------:R-:W-:Y:S01]  /*0980*/  FMUL R7, R10, R21 ;  /* 0x000000150a077220 */ /* 0x000fe20000400000 */
[C---:B-1----:R-:W-:Y:S02]  /*0990*/  FMUL R13, R9.reuse, R25 ;  /* 0x00000019090d7220 */ /* 0x042fe40000400000 */
[----:B------:R-:W-:Y:S01]  /*09a0*/  FFMA R14, R9, R21, -R14 ;  /* 0x00000015090e7223 */ /* 0x000fe2000000080e */
[-C--:B------:R-:W-:Y:S01]  /*09b0*/  FFMA R27, R27, R15.reuse, R22 ;  /* 0x0000000f1b1b7223 */ /* 0x080fe20000000016 */
[-C--:B------:R-:W-:Y:S01]  /*09c0*/  FFMA R29, R29, R15.reuse, R20 ;  /* 0x0000000f1d1d7223 */ /* 0x080fe20000000014 */
[----:B------:R-:W-:Y:S01]  /*09d0*/  FFMA R19, R19, R15, R24 ;  /* 0x0000000f13137223 */ /* 0x000fe20000000018 */
[----:B------:R-:W-:Y:S01]  /*09e0*/  FFMA R22, R8, R25, -R7 ;  /* 0x0000001908167223 */ /* 0x000fe20000000807 */
[----:B------:R-:W-:-:S02]  /*09f0*/  FFMA R20, R10, R23, -R13 ;  /* 0x000000170a147223 */ /* 0x000fc4000000080d */
[-C--:B------:R-:W-:Y:S01]  /*0a00*/  FFMA R24, R14, R12.reuse, R19 ;  /* 0x0000000c0e187223 */ /* 0x080fe20000000013 */
[-C--:B------:R-:W-:Y:S01]  /*0a10*/  FFMA R22, R22, R12.reuse, R27 ;  /* 0x0000000c16167223 */ /* 0x080fe2000000001b */
[----:B------:R-:W-:-:S07]  /*0a20*/  FFMA R20, R20, R12, R29 ;  /* 0x0000000c14147223 */ /* 0x000fce000000001d */
.L_x_34:
[----:B------:R-:W-:Y:S05]  /*0a30*/  @P1 BRA `(.L_x_33) ;  /* 0x0000000000541947 */ /* 0x000fea0003800000 */
[----:B------:R-:W0:Y:S01]  /*0a40*/  LDC.64 R12, c[0x0][0x3a0] ;  /* 0x0000e800ff0c7b82 */ /* 0x000e220000000a00 */
[----:B------:R-:W-:Y:S02]  /*0a50*/  IMAD R7, R5, UR4, R11 ;  /* 0x0000000405077c24 */ /* 0x000fe4000f8e020b */
[----:B----4-:R-:W-:-:S03]  /*0a60*/  IMAD R11, R3, R11, R2 ;  /* 0x0000000b030b7224 */ /* 0x010fc600078e0202 */
[----:B------:R-:W-:Y:S01]  /*0a70*/  LEA R7, R7, R7, 0x1 ;  /* 0x0000000707077211 */ /* 0x000fe200078e08ff */
[----:B------:R-:W-:Y:S01]  /*0a80*/  IMAD R19, R11, R5, R6 ;  /* 0x000000050b137224 */ /* 0x000fe200078e0206 */
[----:B------:R-:W1:Y:S03]  /*0a90*/  LDC.64 R14, c[0x0][0x3b0] ;  /* 0x0000ec00ff0e7b82 */ /* 0x000e660000000a00 */
[----:B0-----:R-:W-:-:S05]  /*0aa0*/  IMAD.WIDE R12, R7, 0x4, R12 ;  /* 0x00000004070c7825 */ /* 0x001fca00078e020c */
[----:B------:R-:W2:Y:S04]  /*0ab0*/  LDG.E R7, desc[UR10][R12.64+0x4] ;  /* 0x0000040a0c077981 */ /* 0x000ea8000c1e1900 */
[----:B------:R-:W3:Y:S01]  /*0ac0*/  LDG.E R11, desc[UR10][R12.64+0x8] ;  /* 0x0000080a0c0b7981 */ /* 0x000ee2000c1e1900 */
[----:B-1----:R-:W-:-:S03]  /*0ad0*/  IMAD.WIDE.U32 R14, R19, 0x4, R14 ;  /* 0x00000004130e7825 */ /* 0x002fc600078e000e */
[----:B------:R-:W4:Y:S04]  /*0ae0*/  LDG.E R17, desc[UR10][R12.64] ;  /* 0x0000000a0c117981 */ /* 0x000f28000c1e1900 */
[----:B------:R-:W4:Y:S01]  /*0af0*/  LDG.E R14, desc[UR10][R14.64] ;  /* 0x0000000a0e0e7981 */ /* 0x000f22000c1e1900 */
[----:B--2--5:R-:W-:Y:S01]  /*0b00*/  FMUL R16, R8, R7 ;  /* 0x0000000708107220 */ /* 0x024fe20000400000 */
[----:B---3--:R-:W-:Y:S01]  /*0b10*/  FMUL R19, R10, R11 ;  /* 0x0000000b0a137220 */ /* 0x008fe20000400000 */
[C---:B----4-:R-:W-:Y:S02]  /*0b20*/  FMUL R21, R9.reuse, R17 ;  /* 0x0000001109157220 */ /* 0x050fe40000400000 */
[----:B------:R-:W-:Y:S01]  /*0b30*/  FFMA R9, R9, R11, -R16 ;  /* 0x0000000b09097223 */ /* 0x000fe20000000810 */
[----:B------:R-:W-:Y:S01]  /*0b40*/  FFMA R19, R8, R17, -R19 ;  /* 0x0000001108137223 */ /* 0x000fe20000000813 */
[----:B------:R-:W-:-:S02]  /*0b50*/  FFMA R21, R10, R7, -R21 ;  /* 0x000000070a157223 */ /* 0x000fc40000000815 */
[-C--:B------:R-:W-:Y:S01]  /*0b60*/  FFMA R24, R9, R14.reuse, R24 ;  /* 0x0000000e09187223 */ /* 0x080fe20000000018 */
[-C--:B------:R-:W-:Y:S01]  /*0b70*/  FFMA R22, R19, R14.reuse, R22 ;  /* 0x0000000e13167223 */ /* 0x080fe20000000016 */
[----:B------:R-:W-:-:S07]  /*0b80*/  FFMA R20, R21, R14, R20 ;  /* 0x0000000e15147223 */ /* 0x000fce0000000014 */
.L_x_33:
[----:B------:R-:W0:Y:S02]  /*0b90*/  LDCU UR5, c[0x0][0x360] ;  /* 0x00006c00ff0577ac */ /* 0x000e240008000800 */
[----:B0-----:R-:W-:-:S04]  /*0ba0*/  IADD3 R6, PT, PT, R6, UR5, RZ ;  /* 0x0000000506067c10 */ /* 0x001fc8000fffe0ff */
[----:B------:R-:W-:-:S13]  /*0bb0*/  ISETP.GE.AND P0, PT, R6, R5, PT ;  /* 0x000000050600720c */ /* 0x000fda0003f06270 */
[----:B------:R-:W-:Y:S05]  /*0bc0*/  @!P0 BRA `(.L_x_35) ;  /* 0xfffffff4007c8947 */ /* 0x000fea000383ffff */
.L_x_30:
[----:B------:R-:W-:Y:S05]  /*0bd0*/  BSYNC.RECONVERGENT B0 ;  /* 0x0000000000007941 */ /* 0x000fea0003800200 */
.L_x_29:
[----:B------:R-:W0:Y:S01]  /*0be0*/  SHFL.DOWN PT, R7, R24, 0x10, 0x1f ;  /* 0x0a001f0018077f89 */ /* 0x000e2200000e0000 */
[C---:B------:R-:W-:Y:S01]  /*0bf0*/  ISETP.NE.AND P0, PT, R0.reuse, RZ, PT ;  /* 0x000000ff0000720c */ /* 0x040fe20003f05270 */
[----:B------:R-:W-:Y:S01]  /*0c00*/  BSSY.RECONVERGENT B0, `(.L_x_36) ;  /* 0x000002d000007945 */ /* 0x000fe20003800200 */
[----:B------:R-:W-:Y:S01]  /*0c10*/  HFMA2 R19, -RZ, RZ, 0, 0 ;  /* 0x00000000ff137431 */ /* 0x000fe200000001ff */
[----:B-----5:R-:W1:Y:S01]  /*0c20*/  SHFL.DOWN PT, R9, R22, 0x10, 0x1f ;  /* 0x0a001f0016097f89 */ /* 0x020e6200000e0000 */
[----:B------:R-:W-:-:S03]  /*0c30*/  ISETP.GE.AND P1, PT, R0, R5, PT ;  /* 0x000000050000720c */ /* 0x000fc60003f26270 */
[----:B------:R-:W2:Y:S01]  /*0c40*/  SHFL.DOWN PT, R11, R20, 0x10, 0x1f ;  /* 0x0a001f00140b7f89 */ /* 0x000ea200000e0000 */
[----:B0-----:R-:W-:Y:S01]  /*0c50*/  FADD R7, R7, R24 ;  /* 0x0000001807077221 */ /* 0x001fe20000000000 */
[----:B-1----:R-:W-:-:S04]  /*0c60*/  FADD R9, R9, R22 ;  /* 0x0000001609097221 */ /* 0x002fc80000000000 */
[----:B------:R-:W0:Y:S01]  /*0c70*/  SHFL.DOWN PT, R6, R7, 0x8, 0x1f ;  /* 0x09001f0007067f89 */ /* 0x000e2200000e0000 */
[----:B--2---:R-:W-:-:S03]  /*0c80*/  FADD R11, R11, R20 ;  /* 0x000000140b0b7221 */ /* 0x004fc60000000000 */
[----:B------:R-:W1:Y:S04]  /*0c90*/  SHFL.DOWN PT, R8, R9, 0x8, 0x1f ;  /* 0x09001f0009087f89 */ /* 0x000e6800000e0000 */
        /* <DEDUP_REMOVED lines=20> */
[----:B-1----:R-:W-:Y:S01]  /*0de0*/  FADD R15, R14, R9 ;  /* 0x000000090e0f7221 */ /* 0x002fe20000000000 */
[----:B--2---:R-:W-:Y:S01]  /*0df0*/  FADD R17, R16, R11 ;  /* 0x0000000b10117221 */ /* 0x004fe20000000000 */
[----:B------:R-:W-:Y:S06]  /*0e00*/  @P0 BRA `(.L_x_37) ;  /* 0x0000000000300947 */ /* 0x000fec0003800000 */
[----:B------:R-:W4:Y:S08]  /*0e10*/  LDC R5, c[0x0][0x384] ;  /* 0x0000e100ff057b82 */ /* 0x000f300000000800 */
[----:B------:R-:W0:Y:S01]  /*0e20*/  LDC.64 R6, c[0x0][0x3c0] ;  /* 0x0000f000ff067b82 */ /* 0x000e220000000a00 */
[----:B----4-:R-:W-:-:S05]  /*0e30*/  IMAD R5, R5, UR4, R2 ;  /* 0x0000000405057c24 */ /* 0x010fca000f8e0202 */
[----:B------:R-:W-:-:S04]  /*0e40*/  LEA R5, R5, R5, 0x1 ;  /* 0x0000000505057211 */ /* 0x000fc800078e08ff */
[C---:B------:R-:W-:Y:S01]  /*0e50*/  IADD3 R11, PT, PT, R5.reuse, 0x1, RZ ;  /* 0x00000001050b7810 */ /* 0x040fe20007ffe0ff */
[C---:B0-----:R-:W-:Y:S01]  /*0e60*/  IMAD.WIDE.U32 R8, R5.reuse, 0x4, R6 ;  /* 0x0000000405087825 */ /* 0x041fe200078e0006 */
[----:B------:R-:W-:-:S03]  /*0e70*/  IADD3 R13, PT, PT, R5, 0x2, RZ ;  /* 0x00000002050d7810 */ /* 0x000fc60007ffe0ff */
[--C-:B------:R-:W-:Y:S01]  /*0e80*/  IMAD.WIDE.U32 R10, R11, 0x4, R6.reuse ;  /* 0x000000040b0a7825 */ /* 0x100fe200078e0006 */
[----:B------:R0:W-:Y:S03]  /*0e90*/  STG.E desc[UR10][R8.64], R21 ;  /* 0x0000001508007986 */ /* 0x0001e6000c10190a */
[----:B------:R-:W-:Y:S01]  /*0ea0*/  IMAD.WIDE.U32 R6, R13, 0x4, R6 ;  /* 0x000000040d067825 */ /* 0x000fe200078e0006 */
[----:B------:R0:W-:Y:S04]  /*0eb0*/  STG.E desc[UR10][R10.64], R15 ;  /* 0x0000000f0a007986 */ /* 0x0001e8000c10190a */
[----:B------:R0:W-:Y:S02]  /*0ec0*/  STG.E desc[UR10][R6.64], R17 ;  /* 0x0000001106007986 */ /* 0x0001e4000c10190a */
.L_x_37:
[----:B------:R-:W-:Y:S05]  /*0ed0*/  BSYNC.RECONVERGENT B0 ;  /* 0x0000000000007941 */ /* 0x000fea0003800200 */
.L_x_36:
[----:B------:R-:W-:Y:S01]  /*0ee0*/  BSSY.RECONVERGENT B0, `(.L_x_38) ;  /* 0x000004b000007945 */ /* 0x000fe20003800200 */
[----:B0-----:R-:W-:Y:S01]  /*0ef0*/  HFMA2 R11, -RZ, RZ, 0, 0 ;  /* 0x00000000ff0b7431 */ /* 0x001fe200000001ff */
[----:B------:R-:W-:Y:S02]  /*0f00*/  MOV R18, RZ ;  /* 0x000000ff00127202 */ /* 0x000fe40000000f00 */
[----:B------:R-:W-:Y:S02]  /*0f10*/  CS2R R16, SRZ ;  /* 0x0000000000107805 */ /* 0x000fe4000001ff00 */
[----:B------:R-:W-:Y:S02]  /*0f20*/  CS2R R14, SRZ ;  /* 0x00000000000e7805 */ /* 0x000fe4000001ff00 */
[----:B------:R-:W-:Y:S01]  /*0f30*/  CS2R R12, SRZ ;  /* 0x00000000000c7805 */ /* 0x000fe2000001ff00 */
[----:B------:R-:W-:Y:S06]  /*0f40*/  @P1 BRA `(.L_x_39) ;  /* 0x0000000400101947 */ /* 0x000fec0003800000 */
[----:B------:R-:W-:Y:S02]  /*0f50*/  MOV R11, RZ ;  /* 0x000000ff000b7202 */ /* 0x000fe40000000f00 */
[----:B------:R-:W-:Y:S02]  /*0f60*/  CS2R R12, SRZ ;  /* 0x00000000000c7805 */ /* 0x000fe4000001ff00 */
[----:B------:R-:W-:Y:S02]  /*0f70*/  MOV R10, R0 ;  /* 0x00000000000a7202 */ /* 0x000fe40000000f00 */
[----:B------:R-:W-:Y:S02]  /*0f80*/  CS2R R14, SRZ ;  /* 0x00000000000e7805 */ /* 0x000fe4000001ff00 */
[----:B------:R-:W-:Y:S02]  /*0f90*/  CS2R R16, SRZ ;  /* 0x0000000000107805 */ /* 0x000fe4000001ff00 */
[----:B------:R-:W-:-:S07]  /*0fa0*/  CS2R R18, SRZ ;  /* 0x0000000000127805 */ /* 0x000fce000001ff00 */
.L_x_41:
[----:B------:R-:W0:Y:S08]  /*0fb0*/  LDC R5, c[0x0][0x388] ;  /* 0x0000e200ff057b82 */ /* 0x000e300000000800 */
[----:B------:R-:W1:Y:S01]  /*0fc0*/  LDC.64 R6, c[0x0][0x390] ;  /* 0x0000e400ff067b82 */ /* 0x000e620000000a00 */
[----:B0-----:R-:W-:-:S05]  /*0fd0*/  IMAD R8, R5, UR4, R10 ;  /* 0x0000000405087c24 */ /* 0x001fca000f8e020a */
[----:B------:R-:W-:-:S05]  /*0fe0*/  LEA R9, R8, R8, 0x1 ;  /* 0x0000000808097211 */ /* 0x000fca00078e08ff */
[----:B-1----:R-:W-:-:S05]  /*0ff0*/  IMAD.WIDE R6, R9, 0x4, R6 ;  /* 0x0000000409067825 */ /* 0x002fca00078e0206 */
[----:B------:R0:W5:Y:S04]  /*1000*/  LDG.E R21, desc[UR10][R6.64+0x8] ;  /* 0x0000080a06157981 */ /* 0x000168000c1e1900 */
[----:B------:R0:W5:Y:S04]  /*1010*/  LDG.E R20, desc[UR10][R6.64+0x4] ;  /* 0x0000040a06147981 */ /* 0x000168000c1e1900 */
[----:B------:R0:W5:Y:S01]  /*1020*/  LDG.E R24, desc[UR10][R6.64] ;  /* 0x0000000a06187981 */ /* 0x000162000c1e1900 */
[----:B------:R-:W-:-:S07]  /*1030*/  MOV R22, RZ ;  /* 0x000000ff00167202 */ /* 0x000fce0000000f00 */
.L_x_40:
[----:B------:R-:W1:Y:S08]  /*1040*/  LDC R23, c[0x0][0x38c] ;  /* 0x0000e300ff177b82 */ /* 0x000e700000000800 */
[----:B------:R-:W2:Y:S08]  /*1050*/  LDC.64 R8, c[0x0][0x3a8] ;  /* 0x0000ea00ff087b82 */ /* 0x000eb00000000a00 */
[----:B0-----:R-:W0:Y:S01]  /*1060*/  LDC.64 R6, c[0x0][0x3b8] ;  /* 0x0000ee00ff067b82 */ /* 0x001e220000000a00 */
[----:B-1----:R-:W-:-:S05]  /*1070*/  IMAD R25, R23, UR4, R22 ;  /* 0x0000000417197c24 */ /* 0x002fca000f8e0216 */
[----:B------:R-:W-:-:S05]  /*1080*/  LEA R25, R25, R25, 0x3 ;  /* 0x0000001919197211 */ /* 0x000fca00078e18ff */
[----:B--2---:R-:W-:-:S04]  /*1090*/  IMAD.WIDE R8, R25, 0x4, R8 ;  /* 0x0000000419087825 */ /* 0x004fc800078e0208 */
[----:B----4-:R-:W-:Y:S01]  /*10a0*/  IMAD R25, R3, R22, R2 ;  /* 0x0000001603197224 */ /* 0x010fe200078e0202 */
[----:B------:R-:W2:Y:S03]  /*10b0*/  LDG.E R28, desc[UR10][R8.64+0x10] ;  /* 0x0000100a081c7981 */ /* 0x000ea6000c1e1900 */
[----:B------:R-:W-:Y:S01]  /*10c0*/  IMAD R27, R25, R5, R10 ;  /* 0x00000005191b7224 */ /* 0x000fe200078e020a */
[----:B------:R-:W3:Y:S04]  /*10d0*/  LDG.E R26, desc[UR10][R8.64+0xc] ;  /* 0x00000c0a081a7981 */ /* 0x000ee8000c1e1900 */
[----:B------:R-:W4:Y:S01]  /*10e0*/  LDG.E R25, desc[UR10][R8.64+0x4] ;  /* 0x0000040a08197981 */ /* 0x000f22000c1e1900 */
[----:B0-----:R-:W-:-:S03]  /*10f0*/  IMAD.WIDE.U32 R6, R27, 0x4, R6 ;  /* 0x000000041b067825 */ /* 0x001fc600078e0006 */
[----:B------:R-:W2:Y:S04]  /*1100*/  LDG.E R27, desc[UR10][R8.64+0x8] ;  /* 0x0000080a081b7981 */ /* 0x000ea8000c1e1900 */
[----:B------:R-:W3:Y:S01]  /*1110*/  LDG.E R6, desc[UR10][R6.64] ;  /* 0x0000000a06067981 */ /* 0x000ee2000c1e1900 */
[----:B------:R-:W-:-:S04]  /*1120*/  IADD3 R22, PT, PT, R22, 0x1, RZ ;  /* 0x0000000116167810 */ /* 0x000fc80007ffe0ff */
[----:B------:R-:W-:Y:S02]  /*1130*/  ISETP.NE.AND P0, PT, R22, R23, PT ;  /* 0x000000171600720c */ /* 0x000fe40003f05270 */
[----:B------:R-:W3:Y:S01]  /*1140*/  LDG.E R23, desc[UR10][R8.64] ;  /* 0x0000000a08177981 */ /* 0x000ee2000c1e1900 */
[----:B----45:R-:W-:-:S04]  /*1150*/  FMUL R29, R21, R25 ;  /* 0x00000019151d7220 */ /* 0x030fc80000400000 */
[----:B--2---:R-:W-:-:S04]  /*1160*/  FFMA R29, R20, R27, -R29 ;  /* 0x0000001b141d7223 */ /* 0x004fc8000000081d */
[----:B---3--:R-:W-:Y:S02]  /*1170*/  FFMA R18, R29, R6, R18 ;  /* 0x000000061d127223 */ /* 0x008fe40000000012 */
[----:B------:R-:W2:Y:S01]  /*1180*/  LDG.E R29, desc[UR10][R8.64+0x14] ;  /* 0x0000140a081d7981 */ /* 0x000ea2000c1e1900 */
[----:B------:R-:W-:-:S04]  /*1190*/  FMUL R27, R24, R27 ;  /* 0x0000001b181b7220 */ /* 0x000fc80000400000 */
[-C--:B------:R-:W-:Y:S01]  /*11a0*/  FFMA R7, R21, R23.reuse, -R27 ;  /* 0x0000001715077223 */ /* 0x080fe2000000081b */
[----:B------:R-:W-:-:S03]  /*11b0*/  FMUL R23, R20, R23 ;  /* 0x0000001714177220 */ /* 0x000fc60000400000 */
[----:B------:R-:W-:Y:S01]  /*11c0*/  FFMA R19, R7, R6, R19 ;  /* 0x0000000607137223 */ /* 0x000fe20000000013 */
[----:B------:R-:W-:Y:S01]  /*11d0*/  FMUL R7, R21, R28 ;  /* 0x0000001c15077220 */ /* 0x000fe20000400000 */
[----:B------:R-:W-:Y:S02]  /*11e0*/  FFMA R23, R24, R25, -R23 ;  /* 0x0000001918177223 */ /* 0x000fe40000000817 */
[----:B------:R-:W3:Y:S02]  /*11f0*/  LDG.E R25, desc[UR10][R8.64+0x20] ;  /* 0x0000200a08197981 */ /* 0x000ee4000c1e1900 */
[----:B------:R-:W-:Y:S02]  /*1200*/  FFMA R17, R23, R6, R17 ;  /* 0x0000000617117223 */ /* 0x000fe40000000011 */
[----:B------:R-:W4:Y:S01]  /*1210*/  LDG.E R23, desc[UR10][R8.64+0x1c] ;  /* 0x00001c0a08177981 */ /* 0x000f22000c1e1900 */
[----:B--2---:R-:W-:-:S04]  /*1220*/  FFMA R7, R20, R29, -R7 ;  /* 0x0000001d14077223 */ /* 0x004fc80000000807 */
[----:B------:R-:W-:Y:S01]  /*1230*/  FFMA R16, R7, R6, R16 ;  /* 0x0000000607107223 */ /* 0x000fe20000000010 */
[----:B------:R-:W-:-:S04]  /*1240*/  FMUL R7, R20, R26 ;  /* 0x0000001a14077220 */ /* 0x000fc80000400000 */
[C---:B------:R-:W-:Y:S02]  /*1250*/  FFMA R7, R24.reuse, R28, -R7 ;  /* 0x0000001c18077223 */ /* 0x040fe40000000807 */
[----:B------:R-:W2:Y:S01]  /*1260*/  LDG.E R28, desc[UR10][R8.64+0x18] ;  /* 0x0000180a081c7981 */ /* 0x000ea2000c1e1900 */
[----:B------:R-:W-:-:S04]  /*1270*/  FMUL R29, R24, R29 ;  /* 0x0000001d181d7220 */ /* 0x000fc80000400000 */
[C---:B------:R-:W-:Y:S01]  /*1280*/  FFMA R26, R21.reuse, R26, -R29 ;  /* 0x0000001a151a7223 */ /* 0x040fe2000000081d */
[----:B----4-:R-:W-:-:S03]  /*1290*/  FMUL R27, R21, R23 ;  /* 0x00000017151b7220 */ /* 0x010fc60000400000 */
[-C--:B------:R-:W-:Y:S01]  /*12a0*/  FFMA R15, R26, R6.reuse, R15 ;  /* 0x000000061a0f7223 */ /* 0x080fe2000000000f */
[-C--:B---3--:R-:W-:Y:S01]  /*12b0*/  FFMA R26, R20, R25.reuse, -R27 ;  /* 0x00000019141a7223 */ /* 0x088fe2000000081b */
[----:B------:R-:W-:Y:S01]  /*12c0*/  FMUL R25, R24, R25 ;  /* 0x0000001918197220 */ /* 0x000fe20000400000 */
[-C--:B------:R-:W-:Y:S02]  /*12d0*/  FFMA R14, R7, R6.reuse, R14 ;  /* 0x00000006070e7223 */ /* 0x080fe4000000000e */
[----:B------:R-:W-:Y:S01]  /*12e0*/  FFMA R13, R26, R6, R13 ;  /* 0x000000061a0d7223 */ /* 0x000fe2000000000d */
[-C--:B--2---:R-:W-:Y:S01]  /*12f0*/  FMUL R27, R20, R28.reuse ;  /* 0x0000001c141b7220 */ /* 0x084fe20000400000 */
[----:B------:R-:W-:-:S03]  /*1300*/  FFMA R25, R21, R28, -R25 ;  /* 0x0000001c15197223 */ /* 0x000fc60000000819 */
[----:B------:R-:W-:Y:S01]  /*1310*/  FFMA R28, R24, R23, -R27 ;  /* 0x00000017181c7223 */ /* 0x000fe2000000081b */
[----:B------:R-:W-:-:S03]  /*1320*/  FFMA R12, R25, R6, R12 ;  /* 0x00000006190c7223 */ /* 0x000fc6000000000c */
[----:B------:R-:W-:Y:S01]  /*1330*/  FFMA R11, R28, R6, R11 ;  /* 0x000000061c0b7223 */ /* 0x000fe2000000000b */
[----:B------:R-:W-:Y:S06]  /*1340*/  @P0 BRA `(.L_x_40) ;  /* 0xfffffffc003c0947 */ /* 0x000fec000383ffff */
[----:B------:R-:W0:Y:S02]  /*1350*/  LDCU UR5, c[0x0][0x360] ;  /* 0x00006c00ff0577ac */ /* 0x000e240008000800 */
[----:B0-----:R-:W-:-:S04]  /*1360*/  IADD3 R10, PT, PT, R10, UR5, RZ ;  /* 0x000000050a0a7c10 */ /* 0x001fc8000fffe0ff */
[----:B------:R-:W-:-:S13]  /*1370*/  ISETP.GE.AND P0, PT, R10, R5, PT ;  /* 0x000000050a00720c */ /* 0x000fda0003f06270 */
[----:B------:R-:W-:Y:S05]  /*1380*/  @!P0 BRA `(.L_x_41) ;  /* 0xfffffffc00088947 */ /* 0x000fea000383ffff */
.L_x_39:
[----:B------:R-:W-:Y:S05]  /*1390*/  BSYNC.RECONVERGENT B0 ;  /* 0x0000000000007941 */ /* 0x000fea0003800200 */
.L_x_38:
[----:B------:R-:W0:Y:S01]  /*13a0*/  SHFL.DOWN PT, R5, R18, 0x10, 0x1f ;  /* 0x0a001f0012057f89 */ /* 0x000e2200000e0000 */
[----:B------:R-:W-:Y:S01]  /*13b0*/  ISETP.NE.AND P0, PT, R0, RZ, PT ;  /* 0x000000ff0000720c */ /* 0x000fe20003f05270 */
[----:B------:R-:W-:Y:S02]  /*13c0*/  BSSY.RECONVERGENT B0, `(.L_x_42) ;  /* 0x0000079000007945 */ /* 0x000fe40003800200 */
[----:B------:R-:W1:Y:S04]  /*13d0*/  SHFL.DOWN PT, R8, R19, 0x10, 0x1f ;  /* 0x0a001f0013087f89 */ /* 0x000e6800000e0000 */
[----:B------:R-:W2:Y:S04]  /*13e0*/  SHFL.DOWN PT, R10, R17, 0x10, 0x1f ;  /* 0x0a001f00110a7f89 */ /* 0x000ea800000e0000 */
[----:B------:R-:W3:Y:S04]  /*13f0*/  SHFL.DOWN PT, R9, R16, 0x10, 0x1f ;  /* 0x0a001f0010097f89 */ /* 0x000ee800000e0000 */
[----:B------:R-:W5:Y:S04]  /*1400*/  SHFL.DOWN PT, R20, R15, 0x10, 0x1f ;  /* 0x0a001f000f147f89 */ /* 0x000f6800000e0000 */
[----:B------:R-:W4:Y:S04]  /*1410*/  SHFL.DOWN PT, R21, R14, 0x10, 0x1f ;  /* 0x0a001f000e157f89 */ /* 0x000f2800000e0000 */
[----:B------:R-:W4:Y:S01]  /*1420*/  SHFL.DOWN PT, R22, R13, 0x10, 0x1f ;  /* 0x0a001f000d167f89 */ /* 0x000f2200000e0000 */
[----:B0-----:R-:W-:-:S03]  /*1430*/  FADD R5, R5, R18 ;  /* 0x0000001205057221 */ /* 0x001fc60000000000 */
[----:B------:R-:W0:Y:S01]  /*1440*/  SHFL.DOWN PT, R23, R12, 0x10, 0x1f ;  /* 0x0a001f000c177f89 */ /* 0x000e2200000e0000 */
[----:B-1----:R-:W-:-:S03]  /*1450*/  FADD R7, R8, R19 ;  /* 0x0000001308077221 */ /* 0x002fc60000000000 */
[----:B------:R-:W1:Y:S01]  /*1460*/  SHFL.DOWN PT, R6, R11, 0x10, 0x1f ;  /* 0x0a001f000b067f89 */ /* 0x000e6200000e0000 */
[----:B--2---:R-:W-:Y:S01]  /*1470*/  FADD R8, R10, R17 ;  /* 0x000000110a087221 */ /* 0x004fe20000000000 */
[----:B---3--:R-:W-:Y:S02]  /*1480*/  FADD R9, R9, R16 ;  /* 0x0000001009097221 */ /* 0x008fe40000000000 */
[----:B------:R-:W2:Y:S01]  /*1490*/  SHFL.DOWN PT, R18, R7, 0x8, 0x1f ;  /* 0x09001f0007127f89 */ /* 0x000ea200000e0000 */
[----:B-----5:R-:W-:-:S03]  /*14a0*/  FADD R10, R20, R15 ;  /* 0x0000000f140a7221 */ /* 0x020fc60000000000 */
[----:B------:R-:W-:Y:S01]  /*14b0*/  SHFL.DOWN PT, R17, R8, 0x8, 0x1f ;  /* 0x09001f0008117f89 */ /* 0x000fe200000e0000 */
[----:B----4-:R-:W-:-:S03]  /*14c0*/  FADD R16, R21, R14 ;  /* 0x0000000e15107221 */ /* 0x010fc60000000000 */
[----:B------:R-:W3:Y:S01]  /*14d0*/  SHFL.DOWN PT, R20, R9, 0x8, 0x1f ;  /* 0x09001f0009147f89 */ /* 0x000ee200000e0000 */
[----:B------:R-:W-:-:S03]  /*14e0*/  FADD R15, R22, R13 ;  /* 0x0000000d160f7221 */ /* 0x000fc60000000000 */
[----:B------:R-:W-:Y:S01]  /*14f0*/  SHFL.DOWN PT, R19, R10, 0x8, 0x1f ;  /* 0x09001f000a137f89 */ /* 0x000fe200000e0000 */
[----:B0-----:R-:W-:-:S03]  /*1500*/  FADD R14, R23, R12 ;  /* 0x0000000c170e7221 */ /* 0x001fc60000000000 */
[----:B------:R-:W0:Y:S01]  /*1510*/  SHFL.DOWN PT, R21, R16, 0x8, 0x1f ;  /* 0x09001f0010157f89 */ /* 0x000e2200000e0000 */
[----:B-1----:R-:W-:-:S03]  /*1520*/  FADD R6, R6, R11 ;  /* 0x0000000b06067221 */ /* 0x002fc60000000000 */
[----:B------:R-:W1:Y:S04]  /*1530*/  SHFL.DOWN PT, R12, R5, 0x8, 0x1f ;  /* 0x09001f00050c7f89 */ /* 0x000e6800000e0000 */
[----:B------:R-:W4:Y:S01]  /*1540*/  SHFL.DOWN PT, R22, R15, 0x8, 0x1f ;  /* 0x09001f000f167f89 */ /* 0x000f2200000e0000 */
[----:B--2---:R-:W-:-:S03]  /*1550*/  FADD R13, R7, R18 ;  /* 0x00000012070d7221 */ /* 0x004fc60000000000 */
[----:B------:R-:W2:Y:S04]  /*1560*/  SHFL.DOWN PT, R23, R14, 0x8, 0x1f ;  /* 0x09001f000e177f89 */ /* 0x000ea800000e0000 */
[----:B------:R-:W5:Y:S01]  /*1570*/  SHFL.DOWN PT, R11, R6, 0x8, 0x1f ;  /* 0x09001f00060b7f89 */ /* 0x000f6200000e0000 */
[----:B---3--:R-:W-:-:S03]  /*1580*/  FADD R7, R9, R20 ;  /* 0x0000001409077221 */ /* 0x008fc60000000000 */
[----:B------:R-:W-:Y:S01]  /*1590*/  SHFL.DOWN PT, R18, R13, 0x4, 0x1f ;  /* 0x08801f000d127f89 */ /* 0x000fe200000e0000 */
[----:B0-----:R-:W-:Y:S01]  /*15a0*/  FADD R9, R16, R21 ;  /* 0x0000001510097221 */ /* 0x001fe20000000000 */
[----:B-1----:R-:W-:Y:S01]  /*15b0*/  FADD R12, R5, R12 ;  /* 0x0000000c050c7221 */ /* 0x002fe20000000000 */
[----:B------:R-:W-:Y:S01]  /*15c0*/  FADD R5, R8, R17 ;  /* 0x0000001108057221 */ /* 0x000fe20000000000 */
[----:B------:R-:W-:Y:S02]  /*15d0*/  FADD R8, R10, R19 ;  /* 0x000000130a087221 */ /* 0x000fe40000000000 */
[----:B------:R-:W-:Y:S01]  /*15e0*/  SHFL.DOWN PT, R24, R9, 0x4, 0x1f ;  /* 0x08801f0009187f89 */ /* 0x000fe200000e0000 */
[----:B----4-:R-:W-:-:S03]  /*15f0*/  FADD R10, R15, R22 ;  /* 0x000000160f0a7221 */ /* 0x010fc60000000000 */
[----:B------:R-:W0:Y:S01]  /*1600*/  SHFL.DOWN PT, R15, R12, 0x4, 0x1f ;  /* 0x08801f000c0f7f89 */ /* 0x000e2200000e0000 */
[----:B--2---:R-:W-:-:S03]  /*1610*/  FADD R16, R14, R23 ;  /* 0x000000170e107221 */ /* 0x004fc60000000000 */
[----:B------:R-:W1:Y:S01]  /*1620*/  SHFL.DOWN PT, R20, R5, 0x4, 0x1f ;  /* 0x08801f0005147f89 */ /* 0x000e6200000e0000 */
[----:B-----5:R-:W-:-:S03]  /*1630*/  FADD R11, R6, R11 ;  /* 0x0000000b060b7221 */ /* 0x020fc60000000000 */
[----:B------:R-:W2:Y:S04]  /*1640*/  SHFL.DOWN PT, R22, R7, 0x4, 0x1f ;  /* 0x08801f0007167f89 */ /* 0x000ea800000e0000 */
[----:B------:R-:W3:Y:S04]  /*1650*/  SHFL.DOWN PT, R17, R8, 0x4, 0x1f ;  /* 0x08801f0008117f89 */ /* 0x000ee800000e0000 */
[----:B------:R-:W4:Y:S04]  /*1660*/  SHFL.DOWN PT, R19, R10, 0x4, 0x1f ;  /* 0x08801f000a137f89 */ /* 0x000f2800000e0000 */
[----:B------:R-:W5:Y:S04]  /*1670*/  SHFL.DOWN PT, R21, R16, 0x4, 0x1f ;  /* 0x08801f0010157f89 */ /* 0x000f6800000e0000 */
[----:B------:R-:W5:Y:S01]  /*1680*/  SHFL.DOWN PT, R6, R11, 0x4, 0x1f ;  /* 0x08801f000b067f89 */ /* 0x000f6200000e0000 */
[----:B0-----:R-:W-:Y:S01]  /*1690*/  FADD R14, R12, R15 ;  /* 0x0000000f0c0e7221 */ /* 0x001fe20000000000 */
[----:B------:R-:W-:Y:S01]  /*16a0*/  FADD R15, R13, R18 ;  /* 0x000000120d0f7221 */ /* 0x000fe20000000000 */
[----:B-1----:R-:W-:Y:S01]  /*16b0*/  FADD R12, R5, R20 ;  /* 0x00000014050c7221 */ /* 0x002fe20000000000 */
[----:B--2---:R-:W-:Y:S01]  /*16c0*/  FADD R13, R7, R22 ;  /* 0x00000016070d7221 */ /* 0x004fe20000000000 */
[----:B------:R-:W-:Y:S01]  /*16d0*/  FADD R7, R9, R24 ;  /* 0x0000001809077221 */ /* 0x000fe20000000000 */
[----:B---3--:R-:W-:-:S03]  /*16e0*/  FADD R5, R8, R17 ;  /* 0x0000001108057221 */ /* 0x008fc60000000000 */
[----:B------:R-:W-:Y:S01]  /*16f0*/  SHFL.DOWN PT, R18, R13, 0x2, 0x1f ;  /* 0x08401f000d127f89 */ /* 0x000fe200000e0000 */
[----:B----4-:R-:W-:-:S03]  /*1700*/  FADD R8, R10, R19 ;  /* 0x000000130a087221 */ /* 0x010fc60000000000 */
[----:B------:R-:W0:Y:S01]  /*1710*/  SHFL.DOWN PT, R17, R14, 0x2, 0x1f ;  /* 0x08401f000e117f89 */ /* 0x000e2200000e0000 */
[----:B-----5:R-:W-:-:S03]  /*1720*/  FADD R9, R16, R21 ;  /* 0x0000001510097221 */ /* 0x020fc60000000000 */
[----:B------:R-:W1:Y:S01]  /*1730*/  SHFL.DOWN PT, R19, R12, 0x2, 0x1f ;  /* 0x08401f000c137f89 */ /* 0x000e6200000e0000 */
[----:B------:R-:W-:-:S03]  /*1740*/  FADD R6, R11, R6 ;  /* 0x000000060b067221 */ /* 0x000fc60000000000 */
[----:B------:R-:W2:Y:S04]  /*1750*/  SHFL.DOWN PT, R20, R5, 0x2, 0x1f ;  /* 0x08401f0005147f89 */ /* 0x000ea800000e0000 */
[----:B------:R-:W3:Y:S04]  /*1760*/  SHFL.DOWN PT, R16, R15, 0x2, 0x1f ;  /* 0x08401f000f107f89 */ /* 0x000ee800000e0000 */
[----:B------:R-:W4:Y:S04]  /*1770*/  SHFL.DOWN PT, R22, R7, 0x2, 0x1f ;  /* 0x08401f0007167f89 */ /* 0x000f2800000e0000 */
[----:B------:R-:W5:Y:S04]  /*1780*/  SHFL.DOWN PT, R21, R8, 0x2, 0x1f ;  /* 0x08401f0008157f89 */ /* 0x000f6800000e0000 */
[----:B------:R-:W5:Y:S01]  /*1790*/  SHFL.DOWN PT, R24, R9, 0x2, 0x1f ;  /* 0x08401f0009187f89 */ /* 0x000f6200000e0000 */
[----:B0-----:R-:W-:-:S03]  /*17a0*/  FADD R10, R14, R17 ;  /* 0x000000110e0a7221 */ /* 0x001fc60000000000 */
[----:B------:R-:W0:Y:S01]  /*17b0*/  SHFL.DOWN PT, R11, R6, 0x2, 0x1f ;  /* 0x08401f00060b7f89 */ /* 0x000e2200000e0000 */
[----:B-1----:R-:W-:Y:S01]  /*17c0*/  FADD R14, R12, R19 ;  /* 0x000000130c0e7221 */ /* 0x002fe20000000000 */
[----:B--2---:R-:W-:-:S04]  /*17d0*/  FADD R12, R5, R20 ;  /* 0x00000014050c7221 */ /* 0x004fc80000000000 */
[----:B------:R-:W1:Y:S01]  /*17e0*/  SHFL.DOWN PT, R19, R14, 0x1, 0x1f ;  /* 0x08201f000e137f89 */ /* 0x000e6200000e0000 */
[----:B---3--:R-:W-:Y:S01]  /*17f0*/  FADD R16, R15, R16 ;  /* 0x000000100f107221 */ /* 0x008fe20000000000 */
[----:B------:R-:W-:Y:S02]  /*1800*/  FADD R15, R13, R18 ;  /* 0x000000120d0f7221 */ /* 0x000fe40000000000 */
[----:B------:R-:W2:Y:S01]  /*1810*/  SHFL.DOWN PT, R25, R12, 0x1, 0x1f ;  /* 0x08201f000c197f89 */ /* 0x000ea200000e0000 */
[----:B----4-:R-:W-:-:S03]  /*1820*/  FADD R17, R7, R22 ;  /* 0x0000001607117221 */ /* 0x010fc60000000000 */
[----:B------:R-:W3:Y:S01]  /*1830*/  SHFL.DOWN PT, R13, R10, 0x1, 0x1f ;  /* 0x08201f000a0d7f89 */ /* 0x000ee200000e0000 */
[----:B-----5:R-:W-:-:S03]  /*1840*/  FADD R5, R8, R21 ;  /* 0x0000001508057221 */ /* 0x020fc60000000000 */
[----:B------:R-:W4:Y:S01]  /*1850*/  SHFL.DOWN PT, R8, R15, 0x1, 0x1f ;  /* 0x08201f000f087f89 */ /* 0x000f2200000e0000 */
[----:B------:R-:W-:-:S03]  /*1860*/  FADD R7, R9, R24 ;  /* 0x0000001809077221 */ /* 0x000fc60000000000 */
[----:B------:R-:W5:Y:S01]  /*1870*/  SHFL.DOWN PT, R24, R5, 0x1, 0x1f ;  /* 0x08201f0005187f89 */ /* 0x000f6200000e0000 */
[----:B0-----:R-:W-:-:S03]  /*1880*/  FADD R11, R6, R11 ;  /* 0x0000000b060b7221 */ /* 0x001fc60000000000 */
[----:B------:R-:W0:Y:S04]  /*1890*/  SHFL.DOWN PT, R9, R16, 0x1, 0x1f ;  /* 0x08201f0010097f89 */ /* 0x000e2800000e0000 */
[----:B------:R-:W0:Y:S01]  /*18a0*/  SHFL.DOWN PT, R22, R17, 0x1, 0x1f ;  /* 0x08201f0011167f89 */ /* 0x000e2200000e0000 */
[----:B-1----:R-:W-:-:S03]  /*18b0*/  FADD R20, R14, R19 ;  /* 0x000000130e147221 */ /* 0x002fc60000000000 */
[----:B------:R-:W1:Y:S01]  /*18c0*/  SHFL.DOWN PT, R26, R7, 0x1, 0x1f ;  /* 0x08201f00071a7f89 */ /* 0x000e6200000e0000 */
[----:B--2---:R-:W-:-:S03]  /*18d0*/  FADD R25, R12, R25 ;  /* 0x000000190c197221 */ /* 0x004fc60000000000 */
[----:B------:R-:W2:Y:S01]  /*18e0*/  SHFL.DOWN PT, R6, R11, 0x1, 0x1f ;  /* 0x08201f000b067f89 */ /* 0x000ea200000e0000 */
[----:B---3--:R-:W-:Y:S01]  /*18f0*/  FADD R13, R10, R13 ;  /* 0x0000000d0a0d7221 */ /* 0x008fe20000000000 */
[----:B----4-:R-:W-:Y:S01]  /*1900*/  FADD R27, R15, R8 ;  /* 0x000000080f1b7221 */ /* 0x010fe20000000000 */
[----:B-----5:R-:W-:Y:S01]  /*1910*/  FADD R21, R5, R24 ;  /* 0x0000001805157221 */ /* 0x020fe20000000000 */
[----:B0-----:R-:W-:Y:S01]  /*1920*/  FADD R18, R16, R9 ;  /* 0x0000000910127221 */ /* 0x001fe20000000000 */
[----:B------:R-:W-:Y:S01]  /*1930*/  FADD R23, R17, R22 ;  /* 0x0000001611177221 */ /* 0x000fe20000000000 */
[----:B-1----:R-:W-:Y:S01]  /*1940*/  FADD R19, R7, R26 ;  /* 0x0000001a07137221 */ /* 0x002fe20000000000 */
[----:B--2---:R-:W-:Y:S01]  /*1950*/  FADD R5, R11, R6 ;  /* 0x000000060b057221 */ /* 0x004fe20000000000 */
[----:B------:R-:W-:Y:S06]  /*1960*/  @P0 BRA `(.L_x_43) ;  /* 0x0000000000780947 */ /* 0x000fec0003800000 */
[----:B------:R-:W0:Y:S08]  /*1970*/  LDC R7, c[0x0][0x384] ;  /* 0x0000e100ff077b82 */ /* 0x000e300000000800 */
[----:B------:R-:W1:Y:S01]  /*1980*/  LDC.64 R16, c[0x0][0x3c8] ;  /* 0x0000f200ff107b82 */ /* 0x000e620000000a00 */
[----:B0-----:R-:W-:-:S05]  /*1990*/  IMAD R7, R7, UR4, R2 ;  /* 0x0000000407077c24 */ /* 0x001fca000f8e0202 */
[----:B------:R-:W-:-:S04]  /*19a0*/  LEA R7, R7, R7, 0x3 ;  /* 0x0000000707077211 */ /* 0x000fc800078e18ff */
[C---:B------:R-:W-:Y:S01]  /*19b0*/  IADD3 R15, PT, PT, R7.reuse, 0x1, RZ ;  /* 0x00000001070f7810 */ /* 0x040fe20007ffe0ff */
[C-C-:B-1----:R-:W-:Y:S01]  /*19c0*/  IMAD.WIDE.U32 R10, R7.reuse, 0x4, R16.reuse ;  /* 0x00000004070a7825 */ /* 0x142fe200078e0010 */
[C---:B------:R-:W-:Y:S02]  /*19d0*/  IADD3 R29, PT, PT, R7.reuse, 0x2, RZ ;  /* 0x00000002071d7810 */ /* 0x040fe40007ffe0ff */
[----:B------:R-:W-:Y:S01]  /*19e0*/  IADD3 R9, PT, PT, R7, 0x3, RZ ;  /* 0x0000000307097810 */ /* 0x000fe20007ffe0ff */
[--C-:B------:R-:W-:Y:S01]  /*19f0*/  IMAD.WIDE.U32 R14, R15, 0x4, R16.reuse ;  /* 0x000000040f0e7825 */ /* 0x100fe200078e0010 */
[C---:B------:R-:W-:Y:S01]  /*1a00*/  IADD3 R8, PT, PT, R7.reuse, 0x4, RZ ;  /* 0x0000000407087810 */ /* 0x040fe20007ffe0ff */
[----:B------:R0:W-:Y:S01]  /*1a10*/  STG.E desc[UR10][R10.64], R13 ;  /* 0x0000000d0a007986 */ /* 0x0001e2000c10190a */
[----:B------:R-:W-:Y:S01]  /*1a20*/  IADD3 R12, PT, PT, R7, 0x5, RZ ;  /* 0x00000005070c7810 */ /* 0x000fe20007ffe0ff */
[----:B------:R-:W-:Y:S01]  /*1a30*/  IMAD.WIDE.U32 R28, R29, 0x4, R16 ;  /* 0x000000041d1c7825 */ /* 0x000fe200078e0010 */
[C---:B------:R-:W-:Y:S01]  /*1a40*/  IADD3 R22, PT, PT, R7.reuse, 0x6, RZ ;  /* 0x0000000607167810 */ /* 0x040fe20007ffe0ff */
[----:B------:R1:W-:Y:S01]  /*1a50*/  STG.E desc[UR10][R14.64], R18 ;  /* 0x000000120e007986 */ /* 0x0003e2000c10190a */
[----:B------:R-:W-:-:S02]  /*1a60*/  IADD3 R24, PT, PT, R7, 0x7, RZ ;  /* 0x0000000707187810 */ /* 0x000fc40007ffe0ff */
[----:B------:R-:W-:Y:S01]  /*1a70*/  IADD3 R26, PT, PT, R7, 0x8, RZ ;  /* 0x00000008071a7810 */ /* 0x000fe20007ffe0ff */
[--C-:B------:R-:W-:Y:S01]  /*1a80*/  IMAD.WIDE.U32 R6, R9, 0x4, R16.reuse ;  /* 0x0000000409067825 */ /* 0x100fe200078e0010 */
[----:B------:R2:W-:Y:S03]  /*1a90*/  STG.E desc[UR10][R28.64], R20 ;  /* 0x000000141c007986 */ /* 0x0005e6000c10190a */
[--C-:B------:R-:W-:Y:S01]  /*1aa0*/  IMAD.WIDE.U32 R8, R8, 0x4, R16.reuse ;  /* 0x0000000408087825 */ /* 0x100fe200078e0010 */
[----:B------:R2:W-:Y:S03]  /*1ab0*/  STG.E desc[UR10][R6.64], R27 ;  /* 0x0000001b06007986 */ /* 0x0005e6000c10190a */
[--C-:B0-----:R-:W-:Y:S01]  /*1ac0*/  IMAD.WIDE.U32 R10, R12, 0x4, R16.reuse ;  /* 0x000000040c0a7825 */ /* 0x101fe200078e0010 */
[----:B------:R2:W-:Y:S03]  /*1ad0*/  STG.E desc[UR10][R8.64], R25 ;  /* 0x0000001908007986 */ /* 0x0005e6000c10190a */
[--C-:B------:R-:W-:Y:S01]  /*1ae0*/  IMAD.WIDE.U32 R12, R22, 0x4, R16.reuse ;  /* 0x00000004160c7825 */ /* 0x100fe200078e0010 */
[----:B------:R2:W-:Y:S03]  /*1af0*/  STG.E desc[UR10][R10.64], R23 ;  /* 0x000000170a007986 */ /* 0x0005e6000c10190a */
[--C-:B-1----:R-:W-:Y:S01]  /*1b00*/  IMAD.WIDE.U32 R14, R24, 0x4, R16.reuse ;  /* 0x00000004180e7825 */ /* 0x102fe200078e0010 */
[----:B------:R2:W-:Y:S03]  /*1b10*/  STG.E desc[UR10][R12.64], R21 ;  /* 0x000000150c007986 */ /* 0x0005e6000c10190a */
[----:B------:R-:W-:Y:S01]  /*1b20*/  IMAD.WIDE.U32 R16, R26, 0x4, R16 ;  /* 0x000000041a107825 */ /* 0x000fe200078e0010 */
[----:B------:R2:W-:Y:S04]  /*1b30*/  STG.E desc[UR10][R14.64], R19 ;  /* 0x000000130e007986 */ /* 0x0005e8000c10190a */
[----:B------:R2:W-:Y:S02]  /*1b40*/  STG.E desc[UR10][R16.64], R5 ;  /* 0x0000000510007986 */ /* 0x0005e4000c10190a */
.L_x_43:
[----:B------:R-:W-:Y:S05]  /*1b50*/  BSYNC.RECONVERGENT B0 ;  /* 0x0000000000007941 */ /* 0x000fea0003800200 */
.L_x_42:
[----:B------:R-:W0:Y:S01]  /*1b60*/  LDCU UR5, c[0x0][0x370] ;  /* 0x00006e00ff0577ac */ /* 0x000e220008000800 */
[----:B------:R-:W1:Y:S01]  /*1b70*/  LDCU UR6, c[0x0][0x380] ;  /* 0x00007000ff0677ac */ /* 0x000e620008000800 */
[----:B0-----:R-:W-:-:S04]  /*1b80*/  UIADD3 UR4, UPT, UPT, UR5, UR4, URZ ;  /* 0x0000000405047290 */ /* 0x001fc8000fffe0ff */
[----:B-1----:R-:W-:-:S09]  /*1b90*/  UISETP.GE.AND UP0, UPT, UR4, UR6, UPT ;  /* 0x000000060400728c */ /* 0x002fd2000bf06270 */
[----:B------:R-:W-:Y:S05]  /*1ba0*/  BRA.U !UP0, `(.L_x_44) ;  /* 0xffffffe508547547 */ /* 0x000fea000b83ffff */
[----:B------:R-:W-:Y:S05]  /*1bb0*/  EXIT ;  /* 0x000000000000794d */ /* 0x000fea0003800000 */
.L_x_28:
[----:B------:R-:W0:Y:S02]  /*1bc0*/  LDCU UR5, c[0x0][0x388] ;  /* 0x00007100ff0577ac */ /* 0x000e240008000800 */
[----:B0-----:R-:W-:-:S09]  /*1bd0*/  UISETP.GT.AND UP0, UPT, UR5, URZ, UPT ;  /* 0x000000ff0500728c */ /* 0x001fd2000bf04270 */
[----:B------:R-:W-:Y:S05]  /*1be0*/  BRA.U UP0, `(.L_x_45) ;  /* 0x0000000100d87547 */ /* 0x000fea000b800000 */
[----:B--2---:R-:W0:Y:S01]  /*1bf0*/  LDC R3, c[0x0][0x384] ;  /* 0x0000e100ff037b82 */ /* 0x004e220000000800 */
[----:B-1----:R-:W-:Y:S01]  /*1c00*/  ISETP.NE.AND P0, PT, R0, RZ, PT ;  /* 0x000000ff0000720c */ /* 0x002fe20003f05270 */
[----:B------:R-:W1:Y:S06]  /*1c10*/  LDCU UR5, c[0x0][0x380] ;  /* 0x00007000ff0577ac */ /* 0x000e6c0008000800 */
[----:B------:R-:W2:Y:S08]  /*1c20*/  LDC.64 R4, c[0x0][0x3c0] ;  /* 0x0000f000ff047b82 */ /* 0x000eb00000000a00 */
[----:B------:R-:W3:Y:S02]  /*1c30*/  LDC.64 R6, c[0x0][0x3c8] ;  /* 0x0000f200ff067b82 */ /* 0x000ee40000000a00 */
.L_x_50:
[----:B------:R-:W-:Y:S04]  /*1c40*/  BSSY.RECONVERGENT B0, `(.L_x_46) ;  /* 0x000000c000007945 */ /* 0x000fe80003800200 */
[----:B0--3--:R-:W-:Y:S05]  /*1c50*/  @P0 BRA `(.L_x_47) ;  /* 0x0000000000280947 */ /* 0x009fea0003800000 */
[----:B0---4-:R-:W-:-:S05]  /*1c60*/  IMAD R8, R3, UR4, R2 ;  /* 0x0000000403087c24 */ /* 0x011fca000f8e0202 */
[----:B------:R-:W-:-:S04]  /*1c70*/  LEA R9, R8, R8, 0x1 ;  /* 0x0000000808097211 */ /* 0x000fc800078e08ff */
[C---:B------:R-:W-:Y:S02]  /*1c80*/  IADD3 R11, PT, PT, R9.reuse, 0x1, RZ ;  /* 0x00000001090b7810 */ /* 0x040fe40007ffe0ff */
[C---:B------:R-:W-:Y:S01]  /*1c90*/  IADD3 R13, PT, PT, R9.reuse, 0x2, RZ ;  /* 0x00000002090d7810 */ /* 0x040fe20007ffe0ff */
[----:B--2---:R-:W-:-:S04]  /*1ca0*/  IMAD.WIDE.U32 R8, R9, 0x4, R4 ;  /* 0x0000000409087825 */ /* 0x004fc800078e0004 */
[--C-:B------:R-:W-:Y:S01]  /*1cb0*/  IMAD.WIDE.U32 R10, R11, 0x4, R4.reuse ;  /* 0x000000040b0a7825 */ /* 0x100fe200078e0004 */
[----:B------:R0:W-:Y:S03]  /*1cc0*/  STG.E desc[UR10][R8.64], RZ ;  /* 0x000000ff08007986 */ /* 0x0001e6000c10190a */
[----:B------:R-:W-:Y:S01]  /*1cd0*/  IMAD.WIDE.U32 R12, R13, 0x4, R4 ;  /* 0x000000040d0c7825 */ /* 0x000fe200078e0004 */
[----:B------:R0:W-:Y:S04]  /*1ce0*/  STG.E desc[UR10][R10.64], RZ ;  /* 0x000000ff0a007986 */ /* 0x0001e8000c10190a */
[----:B------:R0:W-:Y:S02]  /*1cf0*/  STG.E desc[UR10][R12.64], RZ ;  /* 0x000000ff0c007986 */ /* 0x0001e4000c10190a */
.L_x_47:
[----:B-1----:R-:W-:Y:S05]  /*1d00*/  BSYNC.RECONVERGENT B0 ;  /* 0x0000000000007941 */ /* 0x002fea0003800200 */
.L_x_46:
[----:B------:R-:W-:Y:S01]  /*1d10*/  ISETP.NE.AND P0, PT, R0, RZ, PT ;  /* 0x000000ff0000720c */ /* 0x000fe20003f05270 */
[----:B------:R-:W-:-:S12]  /*1d20*/  BSSY.RECONVERGENT B0, `(.L_x_48) ;  /* 0x000001e000007945 */ /* 0x000fd80003800200 */
[----:B------:R-:W-:Y:S05]  /*1d30*/  @P0 BRA `(.L_x_49) ;  /* 0x0000000000700947 */ /* 0x000fea0003800000 */
[----:B0---4-:R-:W-:-:S05]  /*1d40*/  IMAD R17, R3, UR4, R2 ;  /* 0x0000000403117c24 */ /* 0x011fca000f8e0202 */
[----:B------:R-:W-:-:S04]  /*1d50*/  LEA R17, R17, R17, 0x3 ;  /* 0x0000001111117211 */ /* 0x000fc800078e18ff */
[C---:B------:R-:W-:Y:S01]  /*1d60*/  IADD3 R11, PT, PT, R17.reuse, 0x1, RZ ;  /* 0x00000001110b7810 */ /* 0x040fe20007ffe0ff */
[C-C-:B---3--:R-:W-:Y:S01]  /*1d70*/  IMAD.WIDE.U32 R8, R17.reuse, 0x4, R6.reuse ;  /* 0x0000000411087825 */ /* 0x148fe200078e0006 */
[C---:B------:R-:W-:Y:S02]  /*1d80*/  IADD3 R13, PT, PT, R17.reuse, 0x2, RZ ;  /* 0x00000002110d7810 */ /* 0x040fe40007ffe0ff */
[----:B------:R-:W-:Y:S01]  /*1d90*/  IADD3 R15, PT, PT, R17, 0x3, RZ ;  /* 0x00000003110f7810 */ /* 0x000fe20007ffe0ff */
[--C-:B------:R-:W-:Y:S01]  /*1da0*/  IMAD.WIDE.U32 R10, R11, 0x4, R6.reuse ;  /* 0x000000040b0a7825 */ /* 0x100fe200078e0006 */
[C---:B------:R-:W-:Y:S01]  /*1db0*/  IADD3 R19, PT, PT, R17.reuse, 0x4, RZ ;  /* 0x0000000411137810 */ /* 0x040fe20007ffe0ff */
[----:B------:R0:W-:Y:S01]  /*1dc0*/  STG.E desc[UR10][R8.64], RZ ;  /* 0x000000ff08007986 */ /* 0x0001e2000c10190a */
[----:B------:R-:W-:Y:S01]  /*1dd0*/  IADD3 R21, PT, PT, R17, 0x5, RZ ;  /* 0x0000000511157810 */ /* 0x000fe20007ffe0ff */
[--C-:B------:R-:W-:Y:S01]  /*1de0*/  IMAD.WIDE.U32 R12, R13, 0x4, R6.reuse ;  /* 0x000000040d0c7825 */ /* 0x100fe200078e0006 */
[C---:B------:R-:W-:Y:S01]  /*1df0*/  IADD3 R23, PT, PT, R17.reuse, 0x6, RZ ;  /* 0x0000000611177810 */ /* 0x040fe20007ffe0ff */
[----:B------:R1:W-:Y:S01]  /*1e00*/  STG.E desc[UR10][R10.64], RZ ;  /* 0x000000ff0a007986 */ /* 0x0003e2000c10190a */
[----:B------:R-:W-:Y:S01]  /*1e10*/  IADD3 R25, PT, PT, R17, 0x7, RZ ;  /* 0x0000000711197810 */ /* 0x000fe20007ffe0ff */
[--C-:B------:R-:W-:Y:S01]  /*1e20*/  IMAD.WIDE.U32 R14, R15, 0x4, R6.reuse ;  /* 0x000000040f0e7825 */ /* 0x100fe200078e0006 */
[----:B------:R-:W-:Y:S01]  /*1e30*/  IADD3 R27, PT, PT, R17, 0x8, RZ ;  /* 0x00000008111b7810 */ /* 0x000fe20007ffe0ff */
[----:B------:R3:W-:Y:S02]  /*1e40*/  STG.E desc[UR10][R12.64], RZ ;  /* 0x000000ff0c007986 */ /* 0x0007e4000c10190a */
[----:B------:R-:W-:-:S02]  /*1e50*/  IMAD.WIDE.U32 R16, R19, 0x4, R6 ;  /* 0x0000000413107825 */ /* 0x000fc400078e0006 */
[----:B------:R3:W-:Y:S02]  /*1e60*/  STG.E desc[UR10][R14.64], RZ ;  /* 0x000000ff0e007986 */ /* 0x0007e4000c10190a */
[--C-:B0-----:R-:W-:Y:S02]  /*1e70*/  IMAD.WIDE.U32 R8, R21, 0x4, R6.reuse ;  /* 0x0000000415087825 */ /* 0x101fe400078e0006 */
[----:B------:R3:W-:Y:S02]  /*1e80*/  STG.E desc[UR10][R16.64], RZ ;  /* 0x000000ff10007986 */ /* 0x0007e4000c10190a */
[--C-:B------:R-:W-:Y:S02]  /*1e90*/  IMAD.WIDE.U32 R18, R23, 0x4, R6.reuse ;  /* 0x0000000417127825 */ /* 0x100fe400078e0006 */
[----:B------:R3:W-:Y:S02]  /*1ea0*/  STG.E desc[UR10][R8.64], RZ ;  /* 0x000000ff08007986 */ /* 0x0007e4000c10190a */
[----:B-1----:R-:W-:-:S02]  /*1eb0*/  IMAD.WIDE.U32 R10, R25, 0x4, R6 ;  /* 0x00000004190a7825 */ /* 0x002fc400078e0006 */
[----:B------:R3:W-:Y:S02]  /*1ec0*/  STG.E desc[UR10][R18.64], RZ ;  /* 0x000000ff12007986 */ /* 0x0007e4000c10190a */
[----:B------:R-:W-:Y:S02]  /*1ed0*/  IMAD.WIDE.U32 R20, R27, 0x4, R6 ;  /* 0x000000041b147825 */ /* 0x000fe400078e0006 */
[----:B------:R3:W-:Y:S04]  /*1ee0*/  STG.E desc[UR10][R10.64], RZ ;  /* 0x000000ff0a007986 */ /* 0x0007e8000c10190a */
[----:B------:R3:W-:Y:S02]  /*1ef0*/  STG.E desc[UR10][R20.64], RZ ;  /* 0x000000ff14007986 */ /* 0x0007e4000c10190a */
.L_x_49:
[----:B------:R-:W-:Y:S05]  /*1f00*/  BSYNC.RECONVERGENT B0 ;  /* 0x0000000000007941 */ /* 0x000fea0003800200 */
.L_x_48:
[----:B------:R-:W-:-:S04]  /*1f10*/  UIADD3 UR4, UPT, UPT, UR8, UR4, URZ ;  /* 0x0000000408047290 */ /* 0x000fc8000fffe0ff */
[----:B------:R-:W-:-:S09]  /*1f20*/  UISETP.GE.AND UP0, UPT, UR4, UR5, UPT ;  /* 0x000000050400728c */ /* 0x000fd2000bf06270 */
[----:B------:R-:W-:Y:S05]  /*1f30*/  BRA.U !UP0, `(.L_x_50) ;  /* 0xfffffffd08407547 */ /* 0x000fea000b83ffff */
[----:B------:R-:W-:Y:S05]  /*1f40*/  EXIT ;  /* 0x000000000000794d */ /* 0x000fea0003800000 */
.L_x_45:
[----:B------:R-:W-:Y:S02]  /*1f50*/  UIADD3 UR9, UPT, UPT, UR5, -0x1, URZ ;  /* 0xffffffff05097890 */ /* 0x000fe4000fffe0ff */
[----:B------:R-:W-:Y:S02]  /*1f60*/  ULOP3.LUT UR6, UR5, 0x3, URZ, 0xc0, !UPT ;  /* 0x0000000305067892 */ /* 0x000fe4000f8ec0ff */
[----:B------:R-:W-:Y:S02]  /*1f70*/  ULOP3.LUT UR5, UR5, 0x7ffffffc, URZ, 0xc0, !UPT ;  /* 0x7ffffffc05057892 */ /* 0x000fe4000f8ec0ff */
[----:B------:R-:W-:-:S11]  /*1f80*/  UISETP.GE.U32.AND UP0, UPT, UR9, 0x3, UPT ;  /* 0x000000030900788c */ /* 0x000fd6000bf06070 */
.L_x_60:
[----:B------:R-:W1:Y:S01]  /*1f90*/  LDCU UR9, c[0x0][0x388] ;  /* 0x00007100ff0977ac */ /* 0x000e620008000800 */
[----:B------:R-:W-:Y:S01]  /*1fa0*/  BSSY.RECONVERGENT B0, `(.L_x_51) ;  /* 0x00000a2000007945 */ /* 0x000fe20003800200 */
[----:B0-----:R-:W-:Y:S01]  /*1fb0*/  HFMA2 R20, -RZ, RZ, 0, 0 ;  /* 0x00000000ff147431 */ /* 0x001fe200000001ff */
[----:B------:R-:W-:Y:S01]  /*1fc0*/  MOV R19, RZ ;  /* 0x000000ff00137202 */ /* 0x000fe20000000f00 */
[----:B------:R-:W-:Y:S01]  /*1fd0*/  HFMA2 R17, -RZ, RZ, 0, 0 ;  /* 0x00000000ff117431 */ /* 0x000fe200000001ff */
[----:B-1----:R-:W-:-:S13]  /*1fe0*/  ISETP.GE.AND P0, PT, R0, UR9, PT ;  /* 0x0000000900007c0c */ /* 0x002fda000bf06270 */
[----:B------:R-:W-:Y:S05]  /*1ff0*/  @P0 BRA `(.L_x_52) ;  /* 0x0000000800700947 */ /* 0x000fea0003800000 */
[----:B------:R-:W-:Y:S02]  /*2000*/  MOV R17, RZ ;  /* 0x000000ff00117202 */ /* 0x000fe40000000f00 */
[----:B------:R-:W-:Y:S02]  /*2010*/  MOV R12, R0 ;  /* 0x00000000000c7202 */ /* 0x000fe40000000f00 */
[----:B------:R-:W-:Y:S02]  /*2020*/  MOV R19, RZ ;  /* 0x000000ff00137202 */ /* 0x000fe40000000f00 */
[----:B------:R-:W-:-:S07]  /*2030*/  MOV R20, RZ ;  /* 0x000000ff00147202 */ /* 0x000fce0000000f00 */
.L_x_57:
[----:B0-----:R-:W0:Y:S08]  /*2040*/  LDC R13, c[0x0][0x388] ;  /* 0x0000e200ff0d7b82 */ /* 0x001e300000000800 */
[----:B------:R-:W1:Y:S01]  /*2050*/  LDC.64 R4, c[0x0][0x390] ;  /* 0x0000e400ff047b82 */ /* 0x000e620000000a00 */
[----:B0-----:R-:W-:-:S05]  /*2060*/  IMAD R6, R13, UR4, R12 ;  /* 0x000000040d067c24 */ /* 0x001fca000f8e020c */
[----:B------:R-:W-:-:S05]  /*2070*/  LEA R7, R6, R6, 0x1 ;  /* 0x0000000606077211 */ /* 0x000fca00078e08ff */
[----:B-1----:R-:W-:-:S05]  /*2080*/  IMAD.WIDE R4, R7, 0x4, R4 ;  /* 0x0000000407047825 */ /* 0x002fca00078e0204 */
[----:B-----5:R0:W5:Y:S04]  /*2090*/  LDG.E R14, desc[UR10][R4.64+0x8] ;  /* 0x0000080a040e7981 */ /* 0x020168000c1e1900 */
[----:B------:R0:W5:Y:S04]  /*20a0*/  LDG.E R15, desc[UR10][R4.64+0x4] ;  /* 0x0000040a040f7981 */ /* 0x000168000c1e1900 */
[----:B------:R0:W5:Y:S01]  /*20b0*/  LDG.E R16, desc[UR10][R4.64] ;  /* 0x0000000a04107981 */ /* 0x000162000c1e1900 */
[----:B------:R-:W-:Y:S01]  /*20c0*/  MOV R10, RZ ;  /* 0x000000ff000a7202 */ /* 0x000fe20000000f00 */
[----:B------:R-:W-:Y:S06]  /*20d0*/  BRA.U !UP0, `(.L_x_53) ;  /* 0x0000000508287547 */ /* 0x000fec000b800000 */
[----:B------:R-:W-:-:S07]  /*20e0*/  HFMA2 R18, -RZ, RZ, 0, 0 ;  /* 0x00000000ff127431 */ /* 0x000fce00000001ff */
.L_x_54:
[----:B0-----:R-:W0:Y:S01]  /*20f0*/  LDC.64 R4, c[0x0][0x3a0] ;  /* 0x0000e800ff047b82 */ /* 0x001e220000000a00 */
[----:B------:R-:W-:Y:S02]  /*2100*/  IMAD R8, R13, UR4, R18 ;  /* 0x000000040d087c24 */ /* 0x000fe4000f8e0212 */
[----:B--2-4-:R-:W-:-:S03]  /*2110*/  IMAD R10, R3, R18, R2 ;  /* 0x00000012030a7224 */ /* 0x014fc600078e0202 */
[----:B------:R-:W-:Y:S02]  /*2120*/  LEA R9, R8, R8, 0x1 ;  /* 0x0000000808097211 */ /* 0x000fe400078e08ff */
[----:B------:R-:W1:Y:S03]  /*2130*/  LDC.64 R6, c[0x0][0x3b0] ;  /* 0x0000ec00ff067b82 */ /* 0x000e660000000a00 */
[----:B0-----:R-:W-:-:S04]  /*2140*/  IMAD.WIDE R4, R9, 0x4, R4 ;  /* 0x0000000409047825 */ /* 0x001fc800078e0204 */
[C---:B------:R-:W-:Y:S01]  /*2150*/  IMAD R9, R10.reuse, R13, R12 ;  /* 0x0000000d0a097224 */ /* 0x040fe200078e020c */
[----:B------:R-:W2:Y:S03]  /*2160*/  LDG.E R21, desc[UR10][R4.64+0x4] ;  /* 0x0000040a04157981 */ /* 0x000ea6000c1e1900 */
[----:B-1----:R-:W-:Y:S01]  /*2170*/  IMAD.WIDE.U32 R8, R9, 0x4, R6 ;  /* 0x0000000409087825 */ /* 0x002fe200078e0006 */
[----:B------:R-:W3:Y:S04]  /*2180*/  LDG.E R11, desc[UR10][R4.64+0x8] ;  /* 0x0000080a040b7981 */ /* 0x000ee8000c1e1900 */
[----:B------:R-:W4:Y:S04]  /*2190*/  LDG.E R23, desc[UR10][R4.64] ;  /* 0x0000000a04177981 */ /* 0x000f28000c1e1900 */
[----:B------:R0:W4:Y:S04]  /*21a0*/  LDG.E R8, desc[UR10][R8.64] ;  /* 0x0000000a08087981 */ /* 0x000128000c1e1900 */
[----:B------:R-:W4:Y:S04]  /*21b0*/  LDG.E R27, desc[UR10][R4.64+0x10] ;  /* 0x0000100a041b7981 */ /* 0x000f28000c1e1900 */
[----:B------:R-:W4:Y:S04]  /*21c0*/  LDG.E R22, desc[UR10][R4.64+0x14] ;  /* 0x0000140a04167981 */ /* 0x000f28000c1e1900 */
[----:B------:R-:W4:Y:S01]  /*21d0*/  LDG.E R24, desc[UR10][R4.64+0xc] ;  /* 0x00000c0a04187981 */ /* 0x000f22000c1e1900 */
[----:B------:R-:W-:-:S03]  /*21e0*/  IADD3 R10, PT, PT, R10, R3, RZ ;  /* 0x000000030a0a7210 */ /* 0x000fc60007ffe0ff */
[----:B------:R-:W4:Y:S02]  /*21f0*/  LDG.E R28, desc[UR10][R4.64+0x24] ;  /* 0x0000240a041c7981 */ /* 0x000f24000c1e1900 */
[C---:B0-----:R-:W-:Y:S01]  /*2200*/  IMAD R9, R10.reuse, R13, R12 ;  /* 0x0000000d0a097224 */ /* 0x041fe200078e020c */
[----:B------:R-:W-:Y:S01]  /*2210*/  IADD3 R10, PT, PT, R10, R3, RZ ;  /* 0x000000030a0a7210 */ /* 0x000fe20007ffe0ff */
[----:B--2--5:R-:W-:-:S04]  /*2220*/  FMUL R26, R14, R21 ;  /* 0x000000150e1a7220 */ /* 0x024fc80000400000 */
[CC--:B---3--:R-:W-:Y:S01]  /*2230*/  FFMA R26, R15.reuse, R11.reuse, -R26 ;  /* 0x0000000b0f1a7223 */ /* 0x0c8fe2000000081a */
[----:B------:R-:W-:Y:S01]  /*2240*/  FMUL R11, R16, R11 ;  /* 0x0000000b100b7220 */ /* 0x000fe20000400000 */
[-C--:B----4-:R-:W-:Y:S02]  /*2250*/  FMUL R25, R15, R23.reuse ;  /* 0x000000170f197220 */ /* 0x090fe40000400000 */
[-C--:B------:R-:W-:Y:S01]  /*2260*/  FFMA R17, R26, R8.reuse, R17 ;  /* 0x000000081a117223 */ /* 0x080fe20000000011 */
[----:B------:R-:W-:Y:S01]  /*2270*/  FFMA R26, R14, R23, -R11 ;  /* 0x000000170e1a7223 */ /* 0x000fe2000000080b */
[----:B------:R-:W-:Y:S01]  /*2280*/  FFMA R25, R16, R21, -R25 ;  /* 0x0000001510197223 */ /* 0x000fe20000000819 */
[----:B------:R-:W2:Y:S02]  /*2290*/  LDG.E R23, desc[UR10][R4.64+0x18] ;  /* 0x0000180a04177981 */ /* 0x000ea4000c1e1900 */
[-C--:B------:R-:W-:Y:S01]  /*22a0*/  FFMA R19, R26, R8.reuse, R19 ;  /* 0x000000081a137223 */ /* 0x080fe20000000013 */
[----:B------:R-:W-:Y:S01]  /*22b0*/  FFMA R20, R25, R8, R20 ;  /* 0x0000000819147223 */ /* 0x000fe20000000014 */
[----:B------:R-:W-:Y:S01]  /*22c0*/  FMUL R26, R14, R27 ;  /* 0x0000001b0e1a7220 */ /* 0x000fe20000400000 */
[----:B------:R-:W-:Y:S01]  /*22d0*/  FMUL R11, R16, R22 ;  /* 0x00000016100b7220 */ /* 0x000fe20000400000 */
[----:B------:R-:W-:Y:S01]  /*22e0*/  IMAD.WIDE.U32 R8, R9, 0x4, R6 ;  /* 0x0000000409087825 */ /* 0x000fe200078e0006 */
[----:B------:R-:W3:Y:S03]  /*22f0*/  LDG.E R25, desc[UR10][R4.64+0x20] ;  /* 0x0000200a04197981 */ /* 0x000ee6000c1e1900 */
[C---:B------:R-:W-:Y:S01]  /*2300*/  FMUL R21, R15.reuse, R24 ;  /* 0x000000180f157220 */ /* 0x040fe20000400000 */
[----:B------:R-:W-:Y:S01]  /*2310*/  FFMA R22, R15, R22, -R26 ;  /* 0x000000160f167223 */ /* 0x000fe2000000081a */
[----:B------:R-:W-:Y:S01]  /*2320*/  FFMA R24, R14, R24, -R11 ;  /* 0x000000180e187223 */ /* 0x000fe2000000080b */
[C---:B------:R-:W-:Y:S01]  /*2330*/  IMAD R11, R10.reuse, R13, R12 ;  /* 0x0000000d0a0b7224 */ /* 0x040fe200078e020c */
[----:B------:R-:W-:Y:S01]  /*2340*/  IADD3 R26, PT, PT, R10, R3, RZ ;  /* 0x000000030a1a7210 */ /* 0x000fe20007ffe0ff */
[----:B------:R-:W4:Y:S01]  /*2350*/  LDG.E R8, desc[UR10][R8.64] ;  /* 0x0000000a08087981 */ /* 0x000f22000c1e1900 */
[----:B------:R-:W-:Y:S01]  /*2360*/  FFMA R27, R16, R27, -R21 ;  /* 0x0000001b101b7223 */ /* 0x000fe20000000815 */
[----:B------:R-:W-:-:S02]  /*2370*/  IMAD.WIDE.U32 R10, R11, 0x4, R6 ;  /* 0x000000040b0a7825 */ /* 0x000fc400078e0006 */
[----:B------:R-:W4:Y:S02]  /*2380*/  LDG.E R21, desc[UR10][R4.64+0x1c] ;  /* 0x00001c0a04157981 */ /* 0x000f24000c1e1900 */
[----:B------:R-:W-:Y:S02]  /*2390*/  IMAD R29, R26, R13, R12 ;  /* 0x0000000d1a1d7224 */ /* 0x000fe400078e020c */
[----:B------:R-:W4:Y:S02]  /*23a0*/  LDG.E R26, desc[UR10][R4.64+0x2c] ;  /* 0x00002c0a041a7981 */ /* 0x000f24000c1e1900 */
[----:B------:R-:W-:Y:S02]  /*23b0*/  IMAD.WIDE.U32 R6, R29, 0x4, R6 ;  /* 0x000000041d067825 */ /* 0x000fe400078e0006 */
[----:B------:R-:W4:Y:S04]  /*23c0*/  LDG.E R9, desc[UR10][R4.64+0x28] ;  /* 0x0000280a04097981 */ /* 0x000f28000c1e1900 */
[----:B------:R-:W4:Y:S04]  /*23d0*/  LDG.E R10, desc[UR10][R10.64] ;  /* 0x0000000a0a0a7981 */ /* 0x000f28000c1e1900 */
[----:B------:R0:W4:Y:S01]  /*23e0*/  LDG.E R6, desc[UR10][R6.64] ;  /* 0x0000000a06067981 */ /* 0x000122000c1e1900 */
[----:B------:R-:W-:-:S04]  /*23f0*/  IADD3 R18, PT, PT, R18, 0x4, RZ ;  /* 0x0000000412127810 */ /* 0x000fc80007ffe0ff */
[----:B------:R-:W-:Y:S01]  /*2400*/  ISETP.NE.AND P0, PT, R18, UR5, PT ;  /* 0x0000000512007c0c */ /* 0x000fe2000bf05270 */
[C---:B0-----:R-:W-:Y:S01]  /*2410*/  FMUL R7, R15.reuse, R28 ;  /* 0x0000001c0f077220 */ /* 0x041fe20000400000 */
[----:B--2---:R-:W-:Y:S01]  /*2420*/  FMUL R11, R15, R23 ;  /* 0x000000170f0b7220 */ /* 0x004fe20000400000 */
[----:B---3--:R-:W-:Y:S01]  /*2430*/  FMUL R29, R16, R25 ;  /* 0x00000019101d7220 */ /* 0x008fe20000400000 */
[-C--:B----4-:R-:W-:Y:S01]  /*2440*/  FFMA R17, R22, R8.reuse, R17 ;  /* 0x0000000816117223 */ /* 0x090fe20000000011 */
[-C--:B------:R-:W-:Y:S01]  /*2450*/  FFMA R19, R24, R8.reuse, R19 ;  /* 0x0000000818137223 */ /* 0x080fe20000000013 */
[----:B------:R-:W-:Y:S01]  /*2460*/  FFMA R27, R27, R8, R20 ;  /* 0x000000081b1b7223 */ /* 0x000fe20000000014 */
[C---:B------:R-:W-:Y:S01]  /*2470*/  FMUL R8, R14.reuse, R21 ;  /* 0x000000150e087220 */ /* 0x040fe20000400000 */
[----:B------:R-:W-:Y:S01]  /*2480*/  FFMA R20, R14, R23, -R29 ;  /* 0x000000170e147223 */ /* 0x000fe2000000081d */
[C---:B------:R-:W-:Y:S02]  /*2490*/  FFMA R22, R16.reuse, R21, -R11 ;  /* 0x0000001510167223 */ /* 0x040fe4000000080b */
[----:B------:R-:W-:Y:S01]  /*24a0*/  FFMA R8, R15, R25, -R8 ;  /* 0x000000190f087223 */ /* 0x000fe20000000808 */
[----:B------:R-:W-:Y:S01]  /*24b0*/  FMUL R5, R16, R26 ;  /* 0x0000001a10057220 */ /* 0x000fe20000400000 */
[----:B------:R-:W-:-:S03]  /*24c0*/  FMUL R4, R14, R9 ;  /* 0x000000090e047220 */ /* 0x000fc60000400000 */
[----:B------:R-:W-:Y:S01]  /*24d0*/  FFMA R28, R14, R28, -R5 ;  /* 0x0000001c0e1c7223 */ /* 0x000fe20000000805 */
[-C--:B------:R-:W-:Y:S01]  /*24e0*/  FFMA R19, R20, R10.reuse, R19 ;  /* 0x0000000a14137223 */ /* 0x080fe20000000013 */
[-C--:B------:R-:W-:Y:S01]  /*24f0*/  FFMA R17, R8, R10.reuse, R17 ;  /* 0x0000000a08117223 */ /* 0x080fe20000000011 */
[----:B------:R-:W-:Y:S01]  /*2500*/  FFMA R27, R22, R10, R27 ;  /* 0x0000000a161b7223 */ /* 0x000fe2000000001b */
[----:B------:R-:W-:Y:S01]  /*2510*/  FFMA R4, R15, R26, -R4 ;  /* 0x0000001a0f047223 */ /* 0x000fe20000000804 */
[----:B------:R-:W-:Y:S01]  /*2520*/  FFMA R20, R16, R9, -R7 ;  /* 0x0000000910147223 */ /* 0x000fe20000000807 */
[-C--:B------:R-:W-:Y:S02]  /*2530*/  FFMA R19, R28, R6.reuse, R19 ;  /* 0x000000061c137223 */ /* 0x080fe40000000013 */
[-C--:B------:R-:W-:Y:S01]  /*2540*/  FFMA R17, R4, R6.reuse, R17 ;  /* 0x0000000604117223 */ /* 0x080fe20000000011 */
[----:B------:R-:W-:Y:S01]  /*2550*/  FFMA R20, R20, R6, R27 ;  /* 0x0000000614147223 */ /* 0x000fe2000000001b */
[----:B------:R-:W-:Y:S06]  /*2560*/  @P0 BRA `(.L_x_54) ;  /* 0xfffffff800e00947 */ /* 0x000fec000383ffff */
[----:B------:R-:W-:-:S07]  /*2570*/  MOV R10, UR5 ;  /* 0x00000005000a7c02 */ /* 0x000fce0008000f00 */
.L_x_53:
[----:B------:R-:W-:-:S09]  /*2580*/  UISETP.NE.AND UP1, UPT, UR6, URZ, UPT ;  /* 0x000000ff0600728c */ /* 0x000fd2000bf25270 */
[----:B------:R-:W-:Y:S05]  /*2590*/  BRA.U !UP1, `(.L_x_55) ;  /* 0x0000000109fc7547 */ /* 0x000fea000b800000 */
[----:B------:R-:W-:Y:S01]  /*25a0*/  UISETP.NE.AND UP1, UPT, UR6, 0x1, UPT ;  /* 0x000000010600788c */ /* 0x000fe2000bf25270 */
[----:B------:R-:W-:-:S08]  /*25b0*/  LOP3.LUT P0, RZ, R13, 0x1, RZ, 0xc0, !PT ;  /* 0x000000010dff7812 */ /* 0x000fd0000780c0ff */
[----:B------:R-:W-:Y:S05]  /*25c0*/  BRA.U !UP1, `(.L_x_56) ;  /* 0x0000000109987547 */ /* 0x000fea000b800000 */
[----:B------:R-:W1:Y:S01]  /*25d0*/  LDC.64 R6, c[0x0][0x3a0] ;  /* 0x0000e800ff067b82 */ /* 0x000e620000000a00 */
[----:B------:R-:W-:Y:S02]  /*25e0*/  IMAD R8, R13, UR4, R10 ;  /* 0x000000040d087c24 */ /* 0x000fe4000f8e020a */
[----:B--2-4-:R-:W-:-:S03]  /*25f0*/  IMAD R18, R10, R3, R2 ;  /* 0x000000030a127224 */ /* 0x014fc600078e0202 */
[----:B------:R-:W-:Y:S02]  /*2600*/  LEA R9, R8, R8, 0x1 ;  /* 0x0000000808097211 */ /* 0x000fe400078e08ff */
[----:B0-----:R-:W0:Y:S01]  /*2610*/  LDC.64 R4, c[0x0][0x3b0] ;  /* 0x0000ec00ff047b82 */ /* 0x001e220000000a00 */
[----:B------:R-:W-:Y:S02]  /*2620*/  IADD3 R22, PT, PT, R18, R3, RZ ;  /* 0x0000000312167210 */ /* 0x000fe40007ffe0ff */
[----:B-1----:R-:W-:-:S04]  /*2630*/  IMAD.WIDE R6, R9, 0x4, R6 ;  /* 0x0000000409067825 */ /* 0x002fc800078e0206 */
[----:B------:R-:W-:Y:S01]  /*2640*/  IMAD R9, R18, R13, R12 ;  /* 0x0000000d12097224 */ /* 0x000fe200078e020c */
[----:B------:R-:W2:Y:S04]  /*2650*/  LDG.E R11, desc[UR10][R6.64+0x4] ;  /* 0x0000040a060b7981 */ /* 0x000ea8000c1e1900 */
[----:B------:R-:W3:Y:S01]  /*2660*/  LDG.E R21, desc[UR10][R6.64+0x8] ;  /* 0x0000080a06157981 */ /* 0x000ee2000c1e1900 */
[----:B0-----:R-:W-:-:S03]  /*2670*/  IMAD.WIDE.U32 R8, R9, 0x4, R4 ;  /* 0x0000000409087825 */ /* 0x001fc600078e0004 */
[----:B------:R-:W4:Y:S01]  /*2680*/  LDG.E R18, desc[UR10][R6.64] ;  /* 0x0000000a06127981 */ /* 0x000f22000c1e1900 */
[----:B------:R-:W-:-:S03]  /*2690*/  IMAD R25, R22, R13, R12 ;  /* 0x0000000d16197224 */ /* 0x000fc600078e020c */
[----:B------:R-:W4:Y:S01]  /*26a0*/  LDG.E R23, desc[UR10][R6.64+0x10] ;  /* 0x0000100a06177981 */ /* 0x000f22000c1e1900 */
[----:B------:R-:W-:-:S03]  /*26b0*/  IMAD.WIDE.U32 R4, R25, 0x4, R4 ;  /* 0x0000000419047825 */ /* 0x000fc600078e0004 */
[----:B------:R-:W4:Y:S04]  /*26c0*/  LDG.E R22, desc[UR10][R6.64+0x14] ;  /* 0x0000140a06167981 */ /* 0x000f28000c1e1900 */
[----:B------:R0:W4:Y:S04]  /*26d0*/  LDG.E R24, desc[UR10][R6.64+0xc] ;  /* 0x00000c0a06187981 */ /* 0x000128000c1e1900 */
[----:B------:R-:W4:Y:S04]  /*26e0*/  LDG.E R8, desc[UR10][R8.64] ;  /* 0x0000000a08087981 */ /* 0x000f28000c1e1900 */
[----:B------:R1:W4:Y:S01]  /*26f0*/  LDG.E R4, desc[UR10][R4.64] ;  /* 0x0000000a04047981 */ /* 0x000322000c1e1900 */
[----:B------:R-:W-:Y:S01]  /*2700*/  IADD3 R10, PT, PT, R10, 0x2, RZ ;  /* 0x000000020a0a7810 */ /* 0x000fe20007ffe0ff */
[----:B--2--5:R-:W-:Y:S01]  /*2710*/  FMUL R26, R14, R11 ;  /* 0x0000000b0e1a7220 */ /* 0x024fe20000400000 */
[----:B---3--:R-:W-:-:S03]  /*2720*/  FMUL R25, R16, R21 ;  /* 0x0000001510197220 */ /* 0x008fc60000400000 */
[C---:B------:R-:W-:Y:S01]  /*2730*/  FFMA R26, R15.reuse, R21, -R26 ;  /* 0x000000150f1a7223 */ /* 0x040fe2000000081a */
[-C--:B----4-:R-:W-:Y:S01]  /*2740*/  FMUL R21, R15, R18.reuse ;  /* 0x000000120f157220 */ /* 0x090fe20000400000 */
[----:B------:R-:W-:-:S03]  /*2750*/  FFMA R18, R14, R18, -R25 ;  /* 0x000000120e127223 */ /* 0x000fc60000000819 */
[----:B------:R-:W-:Y:S01]  /*2760*/  FFMA R21, R16, R11, -R21 ;  /* 0x0000000b10157223 */ /* 0x000fe20000000815 */
[-C--:B0-----:R-:W-:Y:S01]  /*2770*/  FMUL R6, R14, R23.reuse ;  /* 0x000000170e067220 */ /* 0x081fe20000400000 */
[----:B------:R-:W-:Y:S01]  /*2780*/  FMUL R7, R16, R22 ;  /* 0x0000001610077220 */ /* 0x000fe20000400000 */
[C---:B-1----:R-:W-:Y:S02]  /*2790*/  FMUL R5, R15.reuse, R24 ;  /* 0x000000180f057220 */ /* 0x042fe40000400000 */
[----:B------:R-:W-:Y:S01]  /*27a0*/  FFMA R6, R15, R22, -R6 ;  /* 0x000000160f067223 */ /* 0x000fe20000000806 */
[----:B------:R-:W-:Y:S01]  /*27b0*/  FFMA R24, R14, R24, -R7 ;  /* 0x000000180e187223 */ /* 0x000fe20000000807 */
[-C--:B------:R-:W-:Y:S01]  /*27c0*/  FFMA R21, R21, R8.reuse, R20 ;  /* 0x0000000815157223 */ /* 0x080fe20000000014 */
[-C--:B------:R-:W-:Y:S01]  /*27d0*/  FFMA R17, R26, R8.reuse, R17 ;  /* 0x000000081a117223 */ /* 0x080fe20000000011 */
[----:B------:R-:W-:Y:S01]  /*27e0*/  FFMA R19, R18, R8, R19 ;  /* 0x0000000812137223 */ /* 0x000fe20000000013 */
[----:B------:R-:W-:-:S02]  /*27f0*/  FFMA R20, R16, R23, -R5 ;  /* 0x0000001710147223 */ /* 0x000fc40000000805 */
[-C--:B------:R-:W-:Y:S01]  /*2800*/  FFMA R17, R6, R4.reuse, R17 ;  /* 0x0000000406117223 */ /* 0x080fe20000000011 */
[-C--:B------:R-:W-:Y:S01]  /*2810*/  FFMA R19, R24, R4.reuse, R19 ;  /* 0x0000000418137223 */ /* 0x080fe20000000013 */
[----:B------:R-:W-:-:S07]  /*2820*/  FFMA R20, R20, R4, R21 ;  /* 0x0000000414147223 */ /* 0x000fce0000000015 */
.L_x_56:
[----:B------:R-:W-:Y:S05]  /*2830*/  @!P0 BRA `(.L_x_55) ;  /* 0x0000000000548947 */ /* 0x000fea0003800000 */
[----:B------:R-:W1:Y:S01]  /*2840*/  LDC.64 R6, c[0x0][0x3a0] ;  /* 0x0000e800ff067b82 */ /* 0x000e620000000a00 */
[----:B------:R-:W-:Y:S02]  /*2850*/  IMAD R8, R13, UR4, R10 ;  /* 0x000000040d087c24 */ /* 0x000fe4000f8e020a */
[----:B--2-4-:R-:W-:-:S03]  /*2860*/  IMAD R10, R3, R10, R2 ;  /* 0x0000000a030a7224 */ /* 0x014fc600078e0202 */
[----:B------:R-:W-:Y:S01]  /*2870*/  LEA R9, R8, R8, 0x1 ;  /* 0x0000000808097211 */ /* 0x000fe200078e08ff */
[----:B------:R-:W-:Y:S01]  /*2880*/  IMAD R21, R10, R13, R12 ;  /* 0x0000000d0a157224 */ /* 0x000fe200078e020c */
[----:B0-----:R-:W0:Y:S03]  /*2890*/  LDC.64 R4, c[0x0][0x3b0] ;  /* 0x0000ec00ff047b82 */ /* 0x001e260000000a00 */
[----:B-1----:R-:W-:-:S05]  /*28a0*/  IMAD.WIDE R6, R9, 0x4, R6 ;  /* 0x0000000409067825 */ /* 0x002fca00078e0206 */
[----:B------:R-:W2:Y:S04]  /*28b0*/  LDG.E R9, desc[UR10][R6.64+0x4] ;  /* 0x0000040a06097981 */ /* 0x000ea8000c1e1900 */
[----:B------:R-:W3:Y:S01]  /*28c0*/  LDG.E R8, desc[UR10][R6.64+0x8] ;  /* 0x0000080a06087981 */ /* 0x000ee2000c1e1900 */
[----:B0-----:R-:W-:-:S03]  /*28d0*/  IMAD.WIDE.U32 R4, R21, 0x4, R4 ;  /* 0x0000000415047825 */ /* 0x001fc600078e0004 */
[----:B------:R-:W4:Y:S04]  /*28e0*/  LDG.E R11, desc[UR10][R6.64] ;  /* 0x0000000a060b7981 */ /* 0x000f28000c1e1900 */
[----:B------:R-:W4:Y:S01]  /*28f0*/  LDG.E R4, desc[UR10][R4.64] ;  /* 0x0000000a04047981 */ /* 0x000f22000c1e1900 */
[----:B--2--5:R-:W-:Y:S01]  /*2900*/  FMUL R10, R14, R9 ;  /* 0x000000090e0a7220 */ /* 0x024fe20000400000 */
[----:B---3--:R-:W-:-:S03]  /*2910*/  FMUL R21, R16, R8 ;  /* 0x0000000810157220 */ /* 0x008fc60000400000 */
[C---:B------:R-:W-:Y:S01]  /*2920*/  FFMA R10, R15.reuse, R8, -R10 ;  /* 0x000000080f0a7223 */ /* 0x040fe2000000080a */
[-C--:B----4-:R-:W-:Y:S01]  /*2930*/  FMUL R23, R15, R11.reuse ;  /* 0x0000000b0f177220 */ /* 0x090fe20000400000 */
[----:B------:R-:W-:-:S03]  /*2940*/  FFMA R14, R14, R11, -R21 ;  /* 0x0000000b0e0e7223 */ /* 0x000fc60000000815 */
[----:B------:R-:W-:Y:S01]  /*2950*/  FFMA R23, R16, R9, -R23 ;  /* 0x0000000910177223 */ /* 0x000fe20000000817 */
[-C--:B------:R-:W-:Y:S01]  /*2960*/  FFMA R17, R10, R4.reuse, R17 ;  /* 0x000000040a117223 */ /* 0x080fe20000000011 */
[-C--:B------:R-:W-:Y:S02]  /*2970*/  FFMA R19, R14, R4.reuse, R19 ;  /* 0x000000040e137223 */ /* 0x080fe40000000013 */
[----:B------:R-:W-:-:S07]  /*2980*/  FFMA R20, R23, R4, R20 ;  /* 0x0000000417147223 */ /* 0x000fce0000000014 */
.L_x_55:
[----:B------:R-:W-:-:S04]  /*2990*/  IADD3 R12, PT, PT, R12, UR7, RZ ;  /* 0x000000070c0c7c10 */ /* 0x000fc8000fffe0ff */
[----:B------:R-:W-:-:S13]  /*29a0*/  ISETP.GE.AND P0, PT, R12, R13, PT ;  /* 0x0000000d0c00720c */ /* 0x000fda0003f06270 */
[----:B------:R-:W-:Y:S05]  /*29b0*/  @!P0 BRA `(.L_x_57) ;  /* 0xfffffff400a08947 */ /* 0x000fea000383ffff */
.L_x_52:
[----:B------:R-:W-:Y:S05]  /*29c0*/  BSYNC.RECONVERGENT B0 ;  /* 0x0000000000007941 */ /* 0x000fea0003800200 */
.L_x_51:
[----:B0-----:R-:W0:Y:S01]  /*29d0*/  SHFL.DOWN PT, R4, R17, 0x10, 0x1f ;  /* 0x0a001f0011047f89 */ /* 0x001e2200000e0000 */
[----:B------:R-:W-:Y:S01]  /*29e0*/  ISETP.NE.AND P0, PT, R0, RZ, PT ;  /* 0x000000ff0000720c */ /* 0x000fe20003f05270 */
[----:B------:R-:W-:Y:S02]  /*29f0*/  BSSY.RECONVERGENT B0, `(.L_x_58) ;  /* 0x0000049000007945 */ /* 0x000fe40003800200 */
[----:B------:R-:W1:Y:S04]  /*2a00*/  SHFL.DOWN PT, R6, R19, 0x10, 0x1f ;  /* 0x0a001f0013067f89 */ /* 0x000e6800000e0000 */
[----:B------:R-:W3:Y:S01]  /*2a10*/  SHFL.DOWN PT, R5, R20, 0x10, 0x1f ;  /* 0x0a001f0014057f89 */ /* 0x000ee200000e0000 */
[----:B0-----:R-:W-:Y:S01]  /*2a20*/  FADD R4, R4, R17 ;  /* 0x0000001104047221 */ /* 0x001fe20000000000 */
[----:B-1----:R-:W-:-:S04]  /*2a30*/  FADD R6, R6, R19 ;  /* 0x0000001306067221 */ /* 0x002fc80000000000 */
[----:B------:R-:W0:Y:S01]  /*2a40*/  SHFL.DOWN PT, R7, R4, 0x8, 0x1f ;  /* 0x09001f0004077f89 */ /* 0x000e2200000e0000 */
[----:B---3--:R-:W-:-:S03]  /*2a50*/  FADD R5, R5, R20 ;  /* 0x0000001405057221 */ /* 0x008fc60000000000 */
        /* <DEDUP_REMOVED lines=20> */
[----:B0----5:R-:W-:Y:S01]  /*2ba0*/  FADD R14, R13, R6 ;  /* 0x000000060d0e7221 */ /* 0x021fe20000000000 */
[----:B-1----:R-:W-:Y:S01]  /*2bb0*/  FADD R16, R5, R8 ;  /* 0x0000000805107221 */ /* 0x002fe20000000000 */
[----:B---3--:R-:W-:Y:S01]  /*2bc0*/  FADD R18, R4, R7 ;  /* 0x0000000704127221 */ /* 0x008fe20000000000 */
[----:B------:R-:W-:Y:S06]  /*2bd0*/  @P0 BRA `(.L_x_59) ;  /* 0x0000000000a80947 */ /* 0x000fec0003800000 */
[----:B------:R-:W4:Y:S08]  /*2be0*/  LDC R5, c[0x0][0x384] ;  /* 0x0000e100ff057b82 */ /* 0x000f300000000800 */
[----:B------:R-:W0:Y:S08]  /*2bf0*/  LDC R13, c[0x0][0x384] ;  /* 0x0000e100ff0d7b82 */ /* 0x000e300000000800 */
[----:B------:R-:W1:Y:S01]  /*2c00*/  LDC.64 R6, c[0x0][0x3c0] ;  /* 0x0000f000ff067b82 */ /* 0x000e620000000a00 */
[----:B----4-:R-:W-:-:S05]  /*2c10*/  IMAD R4, R5, UR4, R2 ;  /* 0x0000000405047c24 */ /* 0x010fca000f8e0202 */
[----:B------:R-:W-:Y:S02]  /*2c20*/  LEA R9, R4, R4, 0x1 ;  /* 0x0000000404097211 */ /* 0x000fe400078e08ff */
[----:B------:R-:W3:Y:S01]  /*2c30*/  LDC.64 R4, c[0x0][0x3c8] ;  /* 0x0000f200ff047b82 */ /* 0x000ee20000000a00 */
[----:B0-----:R-:W-:Y:S01]  /*2c40*/  IMAD R15, R13, UR4, R2 ;  /* 0x000000040d0f7c24 */ /* 0x001fe2000f8e0202 */
[C---:B------:R-:W-:Y:S02]  /*2c50*/  IADD3 R11, PT, PT, R9.reuse, 0x1, RZ ;  /* 0x00000001090b7810 */ /* 0x040fe40007ffe0ff */
[----:B------:R-:W-:Y:S02]  /*2c60*/  IADD3 R13, PT, PT, R9, 0x2, RZ ;  /* 0x00000002090d7810 */ /* 0x000fe40007ffe0ff */
[----:B------:R-:W-:Y:S01]  /*2c70*/  LEA R15, R15, R15, 0x3 ;  /* 0x0000000f0f0f7211 */ /* 0x000fe200078e18ff */
[----:B-1----:R-:W-:-:S03]  /*2c80*/  IMAD.WIDE.U32 R8, R9, 0x4, R6 ;  /* 0x0000000409087825 */ /* 0x002fc600078e0006 */
        /* <DEDUP_REMOVED lines=10> */
[C---:B------:R-:W-:Y:S01]  /*2d30*/  IADD3 R22, PT, PT, R15.reuse, 0x7, RZ ;  /* 0x000000070f167810 */ /* 0x040fe20007ffe0ff */
[----:B------:R4:W-:Y:S01]  /*2d40*/  STG.E desc[UR10][R12.64], R18 ;  /* 0x000000120c007986 */ /* 0x0009e2000c10190a */
[C---:B---3--:R-:W-:Y:S01]  /*2d50*/  IMAD.WIDE.U32 R6, R15.reuse, 0x4, R4 ;  /* 0x000000040f067825 */ /* 0x048fe200078e0004 */
[----:B------:R-:W-:-:S03]  /*2d60*/  IADD3 R19, PT, PT, R15, 0x8, RZ ;  /* 0x000000080f137810 */ /* 0x000fc60007ffe0ff */
[--C-:B0-----:R-:W-:Y:S01]  /*2d70*/  IMAD.WIDE.U32 R8, R17, 0x4, R4.reuse ;  /* 0x0000000411087825 */ /* 0x101fe200078e0004 */
[----:B------:R0:W-:Y:S03]  /*2d80*/  STG.E desc[UR10][R6.64], RZ ;  /* 0x000000ff06007986 */ /* 0x0001e6000c10190a */
[--C-:B-1----:R-:W-:Y:S01]  /*2d90*/  IMAD.WIDE.U32 R10, R21, 0x4, R4.reuse ;  /* 0x00000004150a7825 */ /* 0x102fe200078e0004 */
[----:B------:R0:W-:Y:S03]  /*2da0*/  STG.E desc[UR10][R8.64], RZ ;  /* 0x000000ff08007986 */ /* 0x0001e6000c10190a */
[--C-:B----4-:R-:W-:Y:S01]  /*2db0*/  IMAD.WIDE.U32 R12, R23, 0x4, R4.reuse ;  /* 0x00000004170c7825 */ /* 0x110fe200078e0004 */
[----:B------:R0:W-:Y:S03]  /*2dc0*/  STG.E desc[UR10][R10.64], RZ ;  /* 0x000000ff0a007986 */ /* 0x0001e6000c10190a */
[--C-:B------:R-:W-:Y:S01]  /*2dd0*/  IMAD.WIDE.U32 R14, R25, 0x4, R4.reuse ;  /* 0x00000004190e7825 */ /* 0x100fe200078e0004 */
[----:B------:R0:W-:Y:S03]  /*2de0*/  STG.E desc[UR10][R12.64], RZ ;  /* 0x000000ff0c007986 */ /* 0x0001e6000c10190a */
[--C-:B------:R-:W-:Y:S01]  /*2df0*/  IMAD.WIDE.U32 R16, R27, 0x4, R4.reuse ;  /* 0x000000041b107825 */ /* 0x100fe200078e0004 */
[----:B------:R0:W-:Y:S03]  /*2e00*/  STG.E desc[UR10][R14.64], RZ ;  /* 0x000000ff0e007986 */ /* 0x0001e6000c10190a */
[--C-:B------:R-:W-:Y:S01]  /*2e10*/  IMAD.WIDE.U32 R20, R29, 0x4, R4.reuse ;  /* 0x000000041d147825 */ /* 0x100fe200078e0004 */
[----:B------:R0:W-:Y:S03]  /*2e20*/  STG.E desc[UR10][R16.64], RZ ;  /* 0x000000ff10007986 */ /* 0x0001e6000c10190a */
[--C-:B------:R-:W-:Y:S01]  /*2e30*/  IMAD.WIDE.U32 R22, R22, 0x4, R4.reuse ;  /* 0x0000000416167825 */ /* 0x100fe200078e0004 */
[----:B------:R0:W-:Y:S03]  /*2e40*/  STG.E desc[UR10][R20.64], RZ ;  /* 0x000000ff14007986 */ /* 0x0001e6000c10190a */
[----:B------:R-:W-:Y:S01]  /*2e50*/  IMAD.WIDE.U32 R4, R19, 0x4, R4 ;  /* 0x0000000413047825 */ /* 0x000fe200078e0004 */
[----:B------:R0:W-:Y:S04]  /*2e60*/  STG.E desc[UR10][R22.64], RZ ;  /* 0x000000ff16007986 */ /* 0x0001e8000c10190a */
[----:B------:R0:W-:Y:S02]  /*2e70*/  STG.E desc[UR10][R4.64], RZ ;  /* 0x000000ff04007986 */ /* 0x0001e4000c10190a */
.L_x_59:
[----:B------:R-:W-:Y:S05]  /*2e80*/  BSYNC.RECONVERGENT B0 ;  /* 0x0000000000007941 */ /* 0x000fea0003800200 */
.L_x_58:
[----:B------:R-:W1:Y:S01]  /*2e90*/  LDCU UR9, c[0x0][0x380] ;  /* 0x00007000ff0977ac */ /* 0x000e620008000800 */
[----:B------:R-:W-:-:S04]  /*2ea0*/  UIADD3 UR4, UPT, UPT, UR8, UR4, URZ ;  /* 0x0000000408047290 */ /* 0x000fc8000fffe0ff */
[----:B-1----:R-:W-:-:S09]  /*2eb0*/  UISETP.GE.AND UP1, UPT, UR4, UR9, UPT ;  /* 0x000000090400728c */ /* 0x002fd2000bf26270 */
[----:B------:R-:W-:Y:S05]  /*2ec0*/  BRA.U !UP1, `(.L_x_60) ;  /* 0xfffffff109307547 */ /* 0x000fea000b83ffff */
[----:B------:R-:W-:Y:S05]  /*2ed0*/  EXIT ;  /* 0x000000000000794d */ /* 0x000fea0003800000 */
.L_x_61:
        /* <DEDUP_REMOVED lines=10> */
.L_x_1891:


//--------------------- .text._Z22ant16_oc_backward_kerniiiiiiiPKfS0_S0_S0_S0_S0_PfS1_ --------------------------
	.section	.text._Z22ant16_oc_backward_kerniiiiiiiPKfS0_S0_S0_S0_S0_PfS1_,"ax",@progbits
	.align	128
        .global         _Z22ant16_oc_backward_kerniiiiiiiPKfS0_S0_S0_S0_S0_PfS1_
        .type           _Z22ant16_oc_backward_kerniiiiiiiPKfS0_S0_S0_S0_S0_PfS1_,@function
        .size           _Z22ant16_oc_backward_kerniiiiiiiPKfS0_S0_S0_S0_S0_PfS1_,(.L_x_1892 - _Z22ant16_oc_backward_kerniiiiiiiPKfS0_S0_S0_S0_S0_PfS1_)
        .other          _Z22ant16_oc_backward_kerniiiiiiiPKfS0_S0_S0_S0_S0_PfS1_,@"STO_CUDA_ENTRY STV_DEFAULT"
_Z22ant16_oc_backward_kerniiiiiiiPKfS0_S0_S0_S0_S0_PfS1_:
.text._Z22ant16_oc_backward_kerniiiiiiiPKfS0_S0_S0_S0_S0_PfS1_:
[----:B------:R-:W-:Y:S08]  /*0000*/  LDC R1, c[0x0][0x37c] ;  /* 0x0000df00ff017b82 */ /* 0x000ff00000000800 */
[----:B------:R-:W0:Y:S08]  /*0010*/  S2UR UR6, SR_CTAID.X ;  /* 0x00000000000679c3 */ /* 0x000e300000002500 */
[----:B------:R-:W0:Y:S02]  /*0020*/  LDC R0, c[0x0][0x38c] ;  /* 0x0000e300ff007b82 */ /* 0x000e240000000800 */
[----:B0-----:R-:W-:-:S13]  /*0030*/  ISETP.LE.AND P0, PT, R0, UR6, PT ;  /* 0x0000000600007c0c */ /* 0x001fda000bf03270 */
[----:B------:R-:W-:Y:S05]  /*0040*/  @P0 EXIT ;  /* 0x000000000000094d */ /* 0x000fea0003800000 */
[----:B------:R-:W0:Y:S01]  /*0050*/  S2UR UR5, SR_CgaCtaId ;  /* 0x00000000000579c3 */ /* 0x000e220000008800 */
[----:B------:R-:W1:Y:S01]  /*0060*/  S2R R18, SR_TID.Y ;  /* 0x0000000000127919 */ /* 0x000e620000002200 */
[----:B------:R-:W2:Y:S01]  /*0070*/  LDCU UR10, c[0x0][0x394] ;  /* 0x00007280ff0a77ac */ /* 0x000ea20008000800 */
[----:B------:R-:W-:Y:S01]  /*0080*/  MOV R19, UR6 ;  /* 0x0000000600137c02 */ /* 0x000fe20008000f00 */
[----:B------:R-:W-:Y:S01]  /*0090*/  UMOV UR4, 0x400 ;  /* 0x0000040000047882 */ /* 0x000fe20000000000 */
[----:B------:R-:W3:Y:S03]  /*00a0*/  LDCU.64 UR8, c[0x0][0x358] ;  /* 0x00006b00ff0877ac */ /* 0x000ee60008000a00 */
[----:B------:R-:W2:Y:S01]  /*00b0*/  LDC R0, c[0x0][0x360] ;  /* 0x0000d800ff007b82 */ /* 0x000ea20000000800 */
[----:B------:R-:W4:Y:S07]  /*00c0*/  LDCU UR7, c[0x0][0x364] ;  /* 0x00006c80ff0777ac */ /* 0x000f2e0008000800 */
[----:B------:R-:W5:Y:S01]  /*00d0*/  LDC R21, c[0x0][0x384] ;  /* 0x0000e100ff157b82 */ /* 0x000f620000000800 */
[----:B0-----:R-:W-:Y:S01]  /*00e0*/  ULEA UR4, UR5, UR4, 0x18 ;  /* 0x0000000405047291 */ /* 0x001fe2000f8ec0ff */
[----:B--2---:R-:W-:-:S05]  /*00f0*/  IMAD R20, R0, UR10, RZ ;  /* 0x0000000a00147c24 */ /* 0x004fca000f8e02ff */
[----:B-1-345:R-:W-:-:S07]  /*0100*/  LEA R21, R21, UR4, 0x2 ;  /* 0x0000000415157c11 */ /* 0x03afce000f8e10ff */
.L_x_87:
[----:B0-----:R-:W0:Y:S01]  /*0110*/  S2R R24, SR_TID.X ;  /* 0x0000000000187919 */ /* 0x001e220000002100 */
[----:B-1----:R-:W1:Y:S01]  /*0120*/  LDC.64 R2, c[0x0][0x390] ;  /* 0x0000e400ff027b82 */ /* 0x002e620000000a00 */
[----:B------:R-:W-:Y:S01]  /*0130*/  BSSY.RECONVERGENT B0, `(.L_x_62) ;  /* 0x0000027000007945 */ /* 0x000fe20003800200 */
[----:B-1----:R-:W-:Y:S01]  /*0140*/  IMAD R8, R19, R2, R18 ;  /* 0x0000000213087224 */ /* 0x002fe200078e0212 */
[----:B0-----:R-:W-:-:S13]  /*0150*/  ISETP.GE.AND P0, PT, R24, R3, PT ;  /* 0x000000031800720c */ /* 0x001fda0003f06270 */
[----:B--2---:R-:W-:Y:S05]  /*0160*/  @P0 BRA `(.L_x_63) ;  /* 0x00000000008c0947 */ /* 0x004fea0003800000 */
[----:B------:R-:W0:Y:S01]  /*0170*/  LDC.64 R16, c[0x0][0x3b8] ;  /* 0x0000ee00ff107b82 */ /* 0x000e220000000a00 */
[----:B------:R-:W-:-:S05]  /*0180*/  IMAD R7, R8, 0x3, RZ ;  /* 0x0000000308077824 */ /* 0x000fca00078e02ff */
[C---:B------:R-:W-:Y:S02]  /*0190*/  IADD3 R15, PT, PT, R7.reuse, 0x1, RZ ;  /* 0x00000001070f7810 */ /* 0x040fe40007ffe0ff */
[C---:B------:R-:W-:Y:S01]  /*01a0*/  IADD3 R5, PT, PT, R7.reuse, 0x2, RZ ;  /* 0x0000000207057810 */ /* 0x040fe20007ffe0ff */
[----:B0-----:R-:W-:-:S04]  /*01b0*/  IMAD.WIDE.U32 R6, R7, 0x4, R16 ;  /* 0x0000000407067825 */ /* 0x001fc800078e0010 */
[--C-:B------:R-:W-:Y:S01]  /*01c0*/  IMAD.WIDE.U32 R14, R15, 0x4, R16.reuse ;  /* 0x000000040f0e7825 */ /* 0x100fe200078e0010 */
[----:B------:R0:W5:Y:S03]  /*01d0*/  LDG.E R2, desc[UR8][R6.64] ;  /* 0x0000000806027981 */ /* 0x000166000c1e1900 */
[----:B------:R-:W-:Y:S01]  /*01e0*/  IMAD.WIDE.U32 R16, R5, 0x4, R16 ;  /* 0x0000000405107825 */ /* 0x000fe200078e0010 */
[----:B------:R0:W5:Y:S01]  /*01f0*/  LDG.E R9, desc[UR8][R14.64] ;  /* 0x000000080e097981 */ /* 0x000162000c1e1900 */
[----:B------:R-:W1:Y:S03]  /*0200*/  LDC.64 R4, c[0x0][0x3a0] ;  /* 0x0000e800ff047b82 */ /* 0x000e660000000a00 */
[----:B------:R0:W5:Y:S01]  /*0210*/  LDG.E R10, desc[UR8][R16.64] ;  /* 0x00000008100a7981 */ /* 0x000162000c1e1900 */
[----:B------:R-:W2:Y:S01]  /*0220*/  S2R R12, SR_CgaCtaId ;  /* 0x00000000000c7919 */ /* 0x000ea20000008800 */
[----:B------:R-:W-:-:S04]  /*0230*/  MOV R11, 0x400 ;  /* 0x00000400000b7802 */ /* 0x000fc80000000f00 */
[----:B--2---:R-:W-:Y:S02]  /*0240*/  LEA R11, R12, R11, 0x18 ;  /* 0x0000000b0c0b7211 */ /* 0x004fe400078ec0ff */
[----:B0-----:R-:W-:-:S07]  /*0250*/  MOV R12, R24 ;  /* 0x00000018000c7202 */ /* 0x001fce0000000f00 */
.L_x_64:
[----:B------:R-:W-:-:S04]  /*0260*/  IMAD R6, R19, R3, R12 ;  /* 0x0000000313067224 */ /* 0x000fc800078e020c */
[----:B------:R-:W-:-:S04]  /*0270*/  IMAD R7, R6, 0x3, RZ ;  /* 0x0000000306077824 */ /* 0x000fc800078e02ff */
[----:B-1----:R-:W-:-:S05]  /*0280*/  IMAD.WIDE R6, R7, 0x4, R4 ;  /* 0x0000000407067825 */ /* 0x002fca00078e0204 */
[----:B------:R-:W2:Y:S04]  /*0290*/  LDG.E R14, desc[UR8][R6.64+0x8] ;  /* 0x00000808060e7981 */ /* 0x000ea8000c1e1900 */
[----:B0-----:R-:W3:Y:S04]  /*02a0*/  LDG.E R17, desc[UR8][R6.64] ;  /* 0x0000000806117981 */ /* 0x001ee8000c1e1900 */
[----:B------:R-:W4:Y:S01]  /*02b0*/  LDG.E R13, desc[UR8][R6.64+0x4] ;  /* 0x00000408060d7981 */ /* 0x000f22000c1e1900 */
[----:B------:R-:W-:Y:S01]  /*02c0*/  IMAD R16, R18, R3, R12 ;  /* 0x0000000312107224 */ /* 0x000fe200078e020c */
[----:B------:R-:W-:-:S03]  /*02d0*/  IADD3 R12, PT, PT, R0, R12, RZ ;  /* 0x0000000c000c7210 */ /* 0x000fc60007ffe0ff */
[----:B------:R-:W-:Y:S01]  /*02e0*/  IMAD R16, R16, 0xc, R11 ;  /* 0x0000000c10107824 */ /* 0x000fe200078e020b */
[----:B------:R-:W-:Y:S01]  /*02f0*/  ISETP.GE.AND P0, PT, R12, R3, PT ;  /* 0x000000030c00720c */ /* 0x000fe20003f06270 */
[CC--:B--2--5:R-:W-:Y:S01]  /*0300*/  FMUL R15, R9.reuse, R14.reuse ;  /* 0x0000000e090f7220 */ /* 0x0e4fe20000400000 */
[----:B---3--:R-:W-:Y:S01]  /*0310*/  FMUL R23, R10, R17 ;  /* 0x000000110a177220 */ /* 0x008fe20000400000 */
[-C--:B----4-:R-:W-:Y:S02]  /*0320*/  FMUL R22, R2, R13.reuse ;  /* 0x0000000d02167220 */ /* 0x090fe40000400000 */
[----:B------:R-:W-:Y:S01]  /*0330*/  FFMA R15, R10, R13, -R15 ;  /* 0x0000000d0a0f7223 */ /* 0x000fe2000000080f */
[----:B------:R-:W-:Y:S01]  /*0340*/  FFMA R23, R2, R14, -R23 ;  /* 0x0000000e02177223 */ /* 0x000fe20000000817 */
[----:B------:R-:W-:-:S03]  /*0350*/  FFMA R17, R9, R17, -R22 ;  /* 0x0000001109117223 */ /* 0x000fc60000000816 */
[----:B------:R0:W-:Y:S04]  /*0360*/  STS [R16], R15 ;  /* 0x0000000f10007388 */ /* 0x0001e80000000800 */
[----:B------:R0:W-:Y:S04]  /*0370*/  STS [R16+0x4], R23 ;  /* 0x0000041710007388 */ /* 0x0001e80000000800 */
[----:B------:R0:W-:Y:S01]  /*0380*/  STS [R16+0x8], R17 ;  /* 0x0000081110007388 */ /* 0x0001e20000000800 */
[----:B------:R-:W-:Y:S05]  /*0390*/  @!P0 BRA `(.L_x_64) ;  /* 0xfffffffc00b08947 */ /* 0x000fea000383ffff */
.L_x_63:
[----:B------:R-:W-:Y:S05]  /*03a0*/  BSYNC.RECONVERGENT B0 ;  /* 0x0000000000007941 */ /* 0x000fea0003800200 */
.L_x_62:
[----:B------:R-:W1:Y:S02]  /*03b0*/  LDC R2, c[0x0][0x398] ;  /* 0x0000e600ff027b82 */ /* 0x000e640000000800 */
[----:B-1----:R-:W-:-:S13]  /*03c0*/  ISETP.GE.AND P0, PT, R24, R2, PT ;  /* 0x000000021800720c */ /* 0x002fda0003f06270 */
[----:B------:R-:W-:Y:S05]  /*03d0*/  @P0 BRA `(.L_x_65) ;  /* 0x00000004000c0947 */ /* 0x000fea0003800000 */
[----:B0-----:R-:W0:Y:S01]  /*03e0*/  LDC.64 R16, c[0x0][0x3c8] ;  /* 0x0000f200ff107b82 */ /* 0x001e220000000a00 */
[----:B------:R-:W-:-:S05]  /*03f0*/  IMAD R25, R8, 0x9, RZ ;  /* 0x0000000908197824 */ /* 0x000fca00078e02ff */
[C---:B------:R-:W-:Y:S02]  /*0400*/  IADD3 R13, PT, PT, R25.reuse, 0x1, RZ ;  /* 0x00000001190d7810 */ /* 0x040fe40007ffe0ff */
[C---:B------:R-:W-:Y:S02]  /*0410*/  IADD3 R5, PT, PT, R25.reuse, 0x2, RZ ;  /* 0x0000000219057810 */ /* 0x040fe40007ffe0ff */
[C---:B------:R-:W-:Y:S02]  /*0420*/  IADD3 R7, PT, PT, R25.reuse, 0x3, RZ ;  /* 0x0000000319077810 */ /* 0x040fe40007ffe0ff */
[C---:B------:R-:W-:Y:S02]  /*0430*/  IADD3 R9, PT, PT, R25.reuse, 0x4, RZ ;  /* 0x0000000419097810 */ /* 0x040fe40007ffe0ff */
[C---:B------:R-:W-:Y:S02]  /*0440*/  IADD3 R27, PT, PT, R25.reuse, 0x5, RZ ;  /* 0x00000005191b7810 */ /* 0x040fe40007ffe0ff */
[----:B------:R-:W-:-:S02]  /*0450*/  IADD3 R29, PT, PT, R25, 0x6, RZ ;  /* 0x00000006191d7810 */ /* 0x000fc40007ffe0ff */
[C---:B------:R-:W-:Y:S01]  /*0460*/  IADD3 R15, PT, PT, R25.reuse, 0x7, RZ ;  /* 0x00000007190f7810 */ /* 0x040fe20007ffe0ff */
[C---:B0-----:R-:W-:Y:S01]  /*0470*/  IMAD.WIDE.U32 R10, R25.reuse, 0x4, R16 ;  /* 0x00000004190a7825 */ /* 0x041fe200078e0010 */
[----:B------:R-:W-:-:S03]  /*0480*/  IADD3 R25, PT, PT, R25, 0x8, RZ ;  /* 0x0000000819197810 */ /* 0x000fc60007ffe0ff */
[--C-:B------:R-:W-:Y:S01]  /*0490*/  IMAD.WIDE.U32 R12, R13, 0x4, R16.reuse ;  /* 0x000000040d0c7825 */ /* 0x100fe200078e0010 */
[----:B------:R0:W5:Y:S03]  /*04a0*/  LDG.E R22, desc[UR8][R10.64] ;  /* 0x000000080a167981 */ /* 0x000166000c1e1900 */
[--C-:B------:R-:W-:Y:S01]  /*04b0*/  IMAD.WIDE.U32 R4, R5, 0x4, R16.reuse ;  /* 0x0000000405047825 */ /* 0x100fe200078e0010 */
[----:B------:R1:W5:Y:S03]  /*04c0*/  LDG.E R23, desc[UR8][R12.64] ;  /* 0x000000080c177981 */ /* 0x000366000c1e1900 */
[--C-:B------:R-:W-:Y:S02]  /*04d0*/  IMAD.WIDE.U32 R6, R7, 0x4, R16.reuse ;  /* 0x0000000407067825 */ /* 0x100fe400078e0010 */
[----:B------:R2:W5:Y:S02]  /*04e0*/  LDG.E R4, desc[UR8][R4.64] ;  /* 0x0000000804047981 */ /* 0x000564000c1e1900 */
[----:B------:R-:W-:-:S04]  /*04f0*/  IMAD.WIDE.U32 R8, R9, 0x4, R16 ;  /* 0x0000000409087825 */ /* 0x000fc800078e0010 */
[--C-:B0-----:R-:W-:Y:S02]  /*0500*/  IMAD.WIDE.U32 R10, R27, 0x4, R16.reuse ;  /* 0x000000041b0a7825 */ /* 0x101fe400078e0010 */
[----:B------:R2:W5:Y:S02]  /*0510*/  LDG.E R8, desc[UR8][R8.64] ;  /* 0x0000000808087981 */ /* 0x000564000c1e1900 */
[--C-:B-1----:R-:W-:Y:S02]  /*0520*/  IMAD.WIDE.U32 R12, R29, 0x4, R16.reuse ;  /* 0x000000041d0c7825 */ /* 0x102fe400078e0010 */
[----:B------:R2:W5:Y:S02]  /*0530*/  LDG.E R10, desc[UR8][R10.64] ;  /* 0x000000080a0a7981 */ /* 0x000564000c1e1900 */
[--C-:B------:R-:W-:Y:S02]  /*0540*/  IMAD.WIDE.U32 R14, R15, 0x4, R16.reuse ;  /* 0x000000040f0e7825 */ /* 0x100fe400078e0010 */
[----:B------:R2:W5:Y:S02]  /*0550*/  LDG.E R12, desc[UR8][R12.64] ;  /* 0x000000080c0c7981 */ /* 0x000564000c1e1900 */
[----:B------:R-:W-:-:S02]  /*0560*/  IMAD.WIDE.U32 R16, R25, 0x4, R16 ;  /* 0x0000000419107825 */ /* 0x000fc400078e0010 */
[----:B------:R2:W5:Y:S04]  /*0570*/  LDG.E R25, desc[UR8][R6.64] ;  /* 0x0000000806197981 */ /* 0x000568000c1e1900 */
[----:B------:R2:W5:Y:S04]  /*0580*/  LDG.E R14, desc[UR8][R14.64] ;  /* 0x000000080e0e7981 */ /* 0x000568000c1e1900 */
[----:B------:R2:W5:Y:S02]  /*0590*/  LDG.E R16, desc[UR8][R16.64] ;  /* 0x0000000810107981 */ /* 0x000564000c1e1900 */
.L_x_66:
[----:B--2---:R-:W0:Y:S01]  /*05a0*/  LDC.64 R6, c[0x0][0x3a8] ;  /* 0x0000ea00ff067b82 */ /* 0x004e220000000a00 */
[----:B------:R-:W-:-:S04]  /*05b0*/  IMAD R5, R19, R2, R24 ;  /* 0x0000000213057224 */ /* 0x000fc800078e0218 */
[----:B------:R-:W-:-:S04]  /*05c0*/  IMAD R5, R5, 0x9, RZ ;  /* 0x0000000905057824 */ /* 0x000fc800078e02ff */
[----:B0-----:R-:W-:-:S05]  /*05d0*/  IMAD.WIDE R6, R5, 0x4, R6 ;  /* 0x0000000405067825 */ /* 0x001fca00078e0206 */
[----:B------:R-:W2:Y:S04]  /*05e0*/  LDG.E R9, desc[UR8][R6.64+0x8] ;  /* 0x0000080806097981 */ /* 0x000ea8000c1e1900 */
[----:B------:R-:W3:Y:S04]  /*05f0*/  LDG.E R13, desc[UR8][R6.64] ;  /* 0x00000008060d7981 */ /* 0x000ee8000c1e1900 */
[----:B------:R-:W4:Y:S04]  /*0600*/  LDG.E R5, desc[UR8][R6.64+0x4] ;  /* 0x0000040806057981 */ /* 0x000f28000c1e1900 */
[----:B------:R-:W4:Y:S01]  /*0610*/  LDG.E R11, desc[UR8][R6.64+0xc] ;  /* 0x00000c08060b7981 */ /* 0x000f22000c1e1900 */
[----:B--2--5:R-:W-:Y:S01]  /*0620*/  FMUL R17, R23, R9 ;  /* 0x0000000917117220 */ /* 0x024fe20000400000 */
[----:B---3--:R-:W-:-:S03]  /*0630*/  FMUL R15, R4, R13 ;  /* 0x0000000d040f7220 */ /* 0x008fc60000400000 */
[-C--:B----4-:R-:W-:Y:S01]  /*0640*/  FFMA R17, R4, R5.reuse, -R17 ;  /* 0x0000000504117223 */ /* 0x090fe20000000811 */
[C---:B------:R-:W-:Y:S02]  /*0650*/  FMUL R26, R22.reuse, R5 ;  /* 0x00000005161a7220 */ /* 0x040fe40000400000 */
[----:B------:R-:W2:Y:S01]  /*0660*/  LDG.E R5, desc[UR8][R6.64+0x10] ;  /* 0x0000100806057981 */ /* 0x000ea2000c1e1900 */
[----:B------:R-:W-:Y:S01]  /*0670*/  FFMA R15, R22, R9, -R15 ;  /* 0x00000009160f7223 */ /* 0x000fe2000000080f */
[----:B------:R-:W-:Y:S02]  /*0680*/  FFMA R13, R23, R13, -R26 ;  /* 0x0000000d170d7223 */ /* 0x000fe4000000081a */
[----:B------:R-:W3:Y:S01]  /*0690*/  LDG.E R9, desc[UR8][R6.64+0x14] ;  /* 0x0000140806097981 */ /* 0x000ee2000c1e1900 */
[-C--:B------:R-:W-:Y:S01]  /*06a0*/  FFMA R26, -R10, R11.reuse, R15 ;  /* 0x0000000b0a1a7223 */ /* 0x080fe2000000010f */
[----:B------:R-:W-:Y:S02]  /*06b0*/  FFMA R28, R8, R11, R13 ;  /* 0x0000000b081c7223 */ /* 0x000fe4000000000d */
[----:B------:R-:W4:Y:S04]  /*06c0*/  LDG.E R13, desc[UR8][R6.64+0x18] ;  /* 0x00001808060d7981 */ /* 0x000f28000c1e1900 */
[----:B------:R-:W4:Y:S04]  /*06d0*/  LDG.E R11, desc[UR8][R6.64+0x1c] ;  /* 0x00001c08060b7981 */ /* 0x000f28000c1e1900 */
[----:B------:R-:W4:Y:S01]  /*06e0*/  LDG.E R15, desc[UR8][R6.64+0x20] ;  /* 0x00002008060f7981 */ /* 0x000f22000c1e1900 */
[-C--:B--2---:R-:W-:Y:S01]  /*06f0*/  FFMA R17, R10, R5.reuse, R17 ;  /* 0x000000050a117223 */ /* 0x084fe20000000011 */
[----:B------:R-:W-:-:S03]  /*0700*/  FFMA R5, -R25, R5, R28 ;  /* 0x0000000519057223 */ /* 0x000fc6000000011c */
[-C--:B---3--:R-:W-:Y:S01]  /*0710*/  FFMA R17, -R8, R9.reuse, R17 ;  /* 0x0000000908117223 */ /* 0x088fe20000000111 */
[----:B------:R-:W-:Y:S01]  /*0720*/  FFMA R9, R25, R9, R26 ;  /* 0x0000000919097223 */ /* 0x000fe2000000001a */
[----:B------:R-:W-:-:S03]  /*0730*/  IMAD R28, R18, R2, R24 ;  /* 0x00000002121c7224 */ /* 0x000fc600078e0218 */
[-C--:B----4-:R-:W-:Y:S01]  /*0740*/  FFMA R9, -R16, R13.reuse, R9 ;  /* 0x0000000d10097223 */ /* 0x090fe20000000109 */
[----:B------:R-:W-:Y:S01]  /*0750*/  FFMA R13, R14, R13, R5 ;  /* 0x0000000d0e0d7223 */ /* 0x000fe20000000005 */
[-C--:B------:R-:W-:Y:S01]  /*0760*/  FFMA R26, R16, R11.reuse, R17 ;  /* 0x0000000b101a7223 */ /* 0x080fe20000000011 */
[----:B------:R-:W-:Y:S02]  /*0770*/  IMAD R5, R28, 0xc, R21 ;  /* 0x0000000c1c057824 */ /* 0x000fe400078e0215 */
[----:B------:R-:W-:Y:S01]  /*0780*/  FFMA R28, -R12, R11, R13 ;  /* 0x0000000b0c1c7223 */ /* 0x000fe2000000010d */
[-C--:B------:R-:W-:Y:S01]  /*0790*/  FFMA R26, -R14, R15.reuse, R26 ;  /* 0x0000000f0e1a7223 */ /* 0x080fe2000000011a */
[----:B------:R-:W-:Y:S01]  /*07a0*/  FFMA R6, R12, R15, R9 ;  /* 0x0000000f0c067223 */ /* 0x000fe20000000009 */
[----:B------:R-:W-:Y:S02]  /*07b0*/  IADD3 R24, PT, PT, R0, R24, RZ ;  /* 0x0000001800187210 */ /* 0x000fe40007ffe0ff */
[----:B------:R1:W-:Y:S04]  /*07c0*/  STS [R5+0x8], R28 ;  /* 0x0000081c05007388 */ /* 0x0003e80000000800 */
[----:B------:R1:W-:Y:S04]  /*07d0*/  STS [R5], R26 ;  /* 0x0000001a05007388 */ /* 0x0003e80000000800 */
[----:B------:R1:W-:Y:S01]  /*07e0*/  STS [R5+0x4], R6 ;  /* 0x0000040605007388 */ /* 0x0003e20000000800 */
[----:B------:R-:W-:-:S13]  /*07f0*/  ISETP.GE.AND P0, PT, R24, R2, PT ;  /* 0x000000021800720c */ /* 0x000fda0003f06270 */
[----:B-1----:R-:W-:Y:S05]  /*0800*/  @!P0 BRA `(.L_x_66) ;  /* 0xfffffffc00648947 */ /* 0x002fea000383ffff */
.L_x_65:
[----:B------:R-:W1:Y:S01]  /*0810*/  S2R R2, SR_TID.X ;  /* 0x0000000000027919 */ /* 0x000e620000002100 */
[----:B------:R-:W-:Y:S01]  /*0820*/  ISETP.GE.AND P0, PT, R18, R3, PT ;  /* 0x000000031200720c */ /* 0x000fe20003f06270 */
[----:B------:R-:W-:Y:S05]  /*0830*/  WARPSYNC.ALL ;  /* 0x0000000000007948 */ /* 0x000fea0003800000 */
[----:B------:R-:W-:Y:S06]  /*0840*/  BAR.SYNC.DEFER_BLOCKING 0x0 ;  /* 0x0000000000007b1d */ /* 0x000fec0000010000 */
[----:B------:R-:W-:Y:S04]  /*0850*/  BSSY B0, `(.L_x_67) ;  /* 0x00000a3000007945 */ /* 0x000fe80003800000 */
[----:B------:R-:W-:Y:S05]  /*0860*/  @P0 BRA `(.L_x_68) ;  /* 0x0000000800840947 */ /* 0x000fea0003800000 */
[----:B------:R-:W-:-:S07]  /*0870*/  MOV R8, R18 ;  /* 0x0000001200087202 */ /* 0x000fce0000000f00 */
.L_x_81:
[----:B--2---:R-:W2:Y:S01]  /*0880*/  LDCU UR4, c[0x0][0x390] ;  /* 0x00007200ff0477ac */ /* 0x004ea20008000800 */
[----:B------:R-:W-:Y:S01]  /*0890*/  HFMA2 R10, -RZ, RZ, 0, 0 ;  /* 0x00000000ff0a7431 */ /* 0x000fe200000001ff */
[----:B------:R-:W-:Y:S01]  /*08a0*/  MOV R3, RZ ;  /* 0x000000ff00037202 */ /* 0x000fe20000000f00 */
[----:B------:R-:W-:Y:S01]  /*08b0*/  HFMA2 R9, -RZ, RZ, 0, 0 ;  /* 0x00000000ff097431 */ /* 0x000fe200000001ff */
[----:B--2---:R-:W-:-:S04]  /*08c0*/  MOV R4, UR4 ;  /* 0x0000000400047c02 */ /* 0x004fc80008000f00 */
[----:B------:R-:W-:-:S13]  /*08d0*/  ISETP.GE.AND P0, PT, R4, 0x1, PT ;  /* 0x000000010400780c */ /* 0x000fda0003f06270 */
[----:B------:R-:W-:Y:S05]  /*08e0*/  @!P0 BRA `(.L_x_69) ;  /* 0x0000000000948947 */ /* 0x000fea0003800000 */
[----:B------:R-:W-:Y:S02]  /*08f0*/  MOV R9, RZ ;  /* 0x000000ff00097202 */ /* 0x000fe40000000f00 */
[----:B------:R-:W-:Y:S02]  /*0900*/  CS2R R10, SRZ ;  /* 0x00000000000a7805 */ /* 0x000fe4000001ff00 */
[----:B------:R-:W-:-:S07]  /*0910*/  MOV R3, RZ ;  /* 0x000000ff00037202 */ /* 0x000fce0000000f00 */
.L_x_73:
[----:B------:R-:W1:Y:S01]  /*0920*/  LDC R13, c[0x0][0x394] ;  /* 0x0000e500ff0d7b82 */ /* 0x000e620000000800 */
[----:B------:R-:W-:Y:S01]  /*0930*/  BSSY.RECONVERGENT B1, `(.L_x_70) ;  /* 0x000001b000017945 */ /* 0x000fe20003800200 */
[----:B-1----:R-:W-:-:S13]  /*0940*/  ISETP.GE.AND P0, PT, R2, R13, PT ;  /* 0x0000000d0200720c */ /* 0x002fda0003f06270 */
[----:B------:R-:W-:Y:S05]  /*0950*/  @P0 BRA `(.L_x_71) ;  /* 0x0000000000600947 */ /* 0x000fea0003800000 */
[----:B------:R-:W1:Y:S01]  /*0960*/  S2R R7, SR_CgaCtaId ;  /* 0x0000000000077919 */ /* 0x000e620000008800 */
[----:B0-----:R-:W0:Y:S01]  /*0970*/  LDC R15, c[0x0][0x390] ;  /* 0x0000e400ff0f7b82 */ /* 0x001e220000000800 */
[----:B------:R-:W-:Y:S02]  /*0980*/  MOV R6, 0x400 ;  /* 0x0000040000067802 */ /* 0x000fe40000000f00 */
[----:B------:R-:W-:-:S05]  /*0990*/  MOV R12, R2 ;  /* 0x00000002000c7202 */ /* 0x000fca0000000f00 */
[----:B------:R-:W2:Y:S01]  /*09a0*/  LDC.64 R4, c[0x0][0x3b0] ;  /* 0x0000ec00ff047b82 */ /* 0x000ea20000000a00 */
[----:B-1----:R-:W-:Y:S01]  /*09b0*/  LEA R17, R7, R6, 0x18 ;  /* 0x0000000607117211 */ /* 0x002fe200078ec0ff */
[----:B------:R-:W-:Y:S02]  /*09c0*/  IMAD R6, R11, R13, R2 ;  /* 0x0000000d0b067224 */ /* 0x000fe400078e0202 */
[----:B0-----:R-:W-:Y:S02]  /*09d0*/  IMAD R7, R2, R15, R11 ;  /* 0x0000000f02077224 */ /* 0x001fe400078e020b */
[----:B------:R-:W-:Y:S02]  /*09e0*/  IMAD R6, R6, 0xc, R17 ;  /* 0x0000000c06067824 */ /* 0x000fe400078e0211 */
[----:B------:R-:W-:-:S03]  /*09f0*/  IMAD R23, R7, R13, R8 ;  /* 0x0000000d07177224 */ /* 0x000fc600078e0208 */
[----:B------:R-:W-:-:S07]  /*0a00*/  IADD3 R17, PT, PT, R6, 0x4, RZ ;  /* 0x0000000406117810 */ /* 0x000fce0007ffe0ff */
.L_x_72:
[----:B--2---:R-:W-:Y:S01]  /*0a10*/  IMAD.WIDE R6, R23, 0x4, R4 ;  /* 0x0000000417067825 */ /* 0x004fe200078e0204 */
[----:B------:R-:W0:Y:S04]  /*0a20*/  LDS R14, [R17+-0x4] ;  /* 0xfffffc00110e7984 */ /* 0x000e280000000800 */
[----:B------:R-:W1:Y:S04]  /*0a30*/  LDS R16, [R17] ;  /* 0x0000000011107984 */ /* 0x000e680000000800 */
[----:B------:R-:W0:Y:S01]  /*0a40*/  LDG.E R7, desc[UR8][R6.64] ;  /* 0x0000000806077981 */ /* 0x000e22000c1e1900 */
[----:B------:R-:W-:Y:S01]  /*0a50*/  IADD3 R12, PT, PT, R0, R12, RZ ;  /* 0x0000000c000c7210 */ /* 0x000fe20007ffe0ff */
[----:B------:R-:W-:-:S02]  /*0a60*/  IMAD R23, R20, R15, R23 ;  /* 0x0000000f14177224 */ /* 0x000fc400078e0217 */
[----:B------:R2:W3:Y:S01]  /*0a70*/  LDS R22, [R17+0x4] ;  /* 0x0000040011167984 */ /* 0x0004e20000000800 */
[----:B------:R-:W-:Y:S01]  /*0a80*/  ISETP.GE.AND P0, PT, R12, R13, PT ;  /* 0x0000000d0c00720c */ /* 0x000fe20003f06270 */
[----:B--2---:R-:W-:Y:S02]  /*0a90*/  IMAD R17, R0, 0xc, R17 ;  /* 0x0000000c00117824 */ /* 0x004fe400078e0211 */
[C---:B0-----:R-:W-:Y:S01]  /*0aa0*/  FFMA R10, R7.reuse, R14, R10 ;  /* 0x0000000e070a7223 */ /* 0x041fe2000000000a */
[C---:B-1----:R-:W-:Y:S01]  /*0ab0*/  FFMA R3, R7.reuse, R16, R3 ;  /* 0x0000001007037223 */ /* 0x042fe20000000003 */
[----:B---3--:R-:W-:-:S08]  /*0ac0*/  FFMA R9, R7, R22, R9 ;  /* 0x0000001607097223 */ /* 0x008fd00000000009 */
[----:B------:R-:W-:Y:S05]  /*0ad0*/  @!P0 BRA `(.L_x_72) ;  /* 0xfffffffc00cc8947 */ /* 0x000fea000383ffff */
.L_x_71:
[----:B------:R-:W-:Y:S05]  /*0ae0*/  BSYNC.RECONVERGENT B1 ;  /* 0x0000000000017941 */ /* 0x000fea0003800200 */
.L_x_70:
[----:B------:R-:W1:Y:S01]  /*0af0*/  LDCU UR4, c[0x0][0x390] ;  /* 0x00007200ff0477ac */ /* 0x000e620008000800 */
[----:B------:R-:W-:Y:S02]  /*0b00*/  IADD3 R11, PT, PT, R11, 0x1, RZ ;  /* 0x000000010b0b7810 */ /* 0x000fe40007ffe0ff */
[----:B-1----:R-:W-:-:S04]  /*0b10*/  MOV R4, UR4 ;  /* 0x0000000400047c02 */ /* 0x002fc80008000f00 */
[----:B------:R-:W-:-:S13]  /*0b20*/  ISETP.NE.AND P0, PT, R11, R4, PT ;  /* 0x000000040b00720c */ /* 0x000fda0003f05270 */
[----:B------:R-:W-:Y:S05]  /*0b30*/  @P0 BRA `(.L_x_73) ;  /* 0xfffffffc00780947 */ /* 0x000fea000383ffff */
.L_x_69:
[----:B------:R-:W-:Y:S01]  /*0b40*/  UMOV UR4, 0xffffffff ;  /* 0xffffffff00047882 */ /* 0x000fe20000000000 */
[----:B------:R-:W-:Y:S02]  /*0b50*/  ISETP.GE.AND P1, PT, R4, 0x1, PT ;  /* 0x000000010400780c */ /* 0x000fe40003f26270 */
[----:B------:R-:W-:Y:S11]  /*0b60*/  BRA.DIV UR4, `(.L_x_74) ;  /* 0x0000000a04507947 */ /* 0x000ff6000b800000 */
[----:B------:R-:W2:Y:S04]  /*0b70*/  SHFL.DOWN PT, R13, R10, 0x10, 0x1f ;  /* 0x0a001f000a0d7f89 */ /* 0x000ea800000e0000 */
[----:B------:R-:W3:Y:S04]  /*0b80*/  SHFL.DOWN PT, R12, R3, 0x10, 0x1f ;  /* 0x0a001f00030c7f89 */ /* 0x000ee800000e0000 */
[----:B------:R-:W4:Y:S01]  /*0b90*/  SHFL.DOWN PT, R14, R9, 0x10, 0x1f ;  /* 0x0a001f00090e7f89 */ /* 0x000f2200000e0000 */
[----:B--2---:R-:W-:Y:S01]  /*0ba0*/  FADD R13, R13, R10 ;  /* 0x0000000a0d0d7221 */ /* 0x004fe20000000000 */
[----:B---3--:R-:W-:-:S04]  /*0bb0*/  FADD R12, R12, R3 ;  /* 0x000000030c0c7221 */ /* 0x008fc80000000000 */
[----:B0-----:R-:W0:Y:S01]  /*0bc0*/  SHFL.DOWN PT, R16, R13, 0x8, 0x1f ;  /* 0x09001f000d107f89 */ /* 0x001e2200000e0000 */
[----:B----4-:R-:W-:-:S03]  /*0bd0*/  FADD R14, R14, R9 ;  /* 0x000000090e0e7221 */ /* 0x010fc60000000000 */
[----:B------:R-:W2:Y:S04]  /*0be0*/  SHFL.DOWN PT, R15, R12, 0x8, 0x1f ;  /* 0x09001f000c0f7f89 */ /* 0x000ea800000e0000 */
[----:B------:R-:W3:Y:S01]  /*0bf0*/  SHFL.DOWN PT, R17, R14, 0x8, 0x1f ;  /* 0x09001f000e117f89 */ /* 0x000ee200000e0000 */
[----:B0-----:R-:W-:Y:S01]  /*0c00*/  FADD R16, R13, R16 ;  /* 0x000000100d107221 */ /* 0x001fe20000000000 */
[----:B--2---:R-:W-:-:S04]  /*0c10*/  FADD R15, R12, R15 ;  /* 0x0000000f0c0f7221 */ /* 0x004fc80000000000 */
[----:B------:R-:W0:Y:S01]  /*0c20*/  SHFL.DOWN PT, R23, R16, 0x4, 0x1f ;  /* 0x08801f0010177f89 */ /* 0x000e2200000e0000 */
[----:B---3--:R-:W-:-:S03]  /*0c30*/  FADD R17, R14, R17 ;  /* 0x000000110e117221 */ /* 0x008fc60000000000 */
        /* <DEDUP_REMOVED lines=13> */
[----:B------:R3:W4:Y:S01]  /*0d10*/  SHFL.DOWN PT, R11, R14, 0x1, 0x1f ;  /* 0x08201f000e0b7f89 */ /* 0x00072200000e0000 */
[----:B0-----:R-:W-:Y:S01]  /*0d20*/  FADD R3, R12, R3 ;  /* 0x000000030c037221 */ /* 0x001fe20000000000 */
[----:B--23--:R-:W-:-:S07]  /*0d30*/  FADD R9, R13, R16 ;  /* 0x000000100d097221 */ /* 0x00cfce0000000000 */
.L_x_104:
[----:B----4-:R-:W-:Y:S01]  /*0d40*/  FADD R10, R14, R11 ;  /* 0x0000000b0e0a7221 */ /* 0x010fe20000000000 */
[----:B------:R-:W-:Y:S01]  /*0d50*/  HFMA2 R14, -RZ, RZ, 0, 0 ;  /* 0x00000000ff0e7431 */ /* 0x000fe200000001ff */
[----:B------:R-:W-:Y:S01]  /*0d60*/  CS2R R12, SRZ ;  /* 0x00000000000c7805 */ /* 0x000fe2000001ff00 */
[----:B------:R-:W-:Y:S06]  /*0d70*/  @!P1 BRA `(.L_x_75) ;  /* 0x0000000000789947 */ /* 0x000fec0003800000 */
[----:B------:R-:W-:Y:S02]  /*0d80*/  CS2R R12, SRZ ;  /* 0x00000000000c7805 */ /* 0x000fe4000001ff00 */
[----:B------:R-:W-:Y:S02]  /*0d90*/  MOV R11, RZ ;  /* 0x000000ff000b7202 */ /* 0x000fe40000000f00 */
[----:B------:R-:W-:-:S07]  /*0da0*/  MOV R14, RZ ;  /* 0x000000ff000e7202 */ /* 0x000fce0000000f00 */
.L_x_79:
[----:B------:R-:W1:Y:S01]  /*0db0*/  LDC R23, c[0x0][0x398] ;  /* 0x0000e600ff177b82 */ /* 0x000e620000000800 */
[----:B------:R-:W-:Y:S01]  /*0dc0*/  BSSY.RECONVERGENT B1, `(.L_x_76) ;  /* 0x0000015000017945 */ /* 0x000fe20003800200 */
[----:B-1----:R-:W-:-:S13]  /*0dd0*/  ISETP.GE.AND P0, PT, R2, R23, PT ;  /* 0x000000170200720c */ /* 0x002fda0003f06270 */
[----:B------:R-:W-:Y:S05]  /*0de0*/  @P0 BRA `(.L_x_77) ;  /* 0x0000000000480947 */ /* 0x000fea0003800000 */
[----:B------:R-:W0:Y:S01]  /*0df0*/  LDC.64 R4, c[0x0][0x3c0] ;  /* 0x0000f000ff047b82 */ /* 0x000e220000000a00 */
[----:B------:R-:W-:-:S07]  /*0e00*/  MOV R16, R2 ;  /* 0x0000000200107202 */ /* 0x000fce0000000f00 */
.L_x_78:
[----:B------:R-:W1:Y:S02]  /*0e10*/  LDCU.64 UR4, c[0x0][0x390] ;  /* 0x00007200ff0477ac */ /* 0x000e640008000a00 */
[----:B-1----:R-:W-:-:S04]  /*0e20*/  IMAD R7, R16, UR4, R11 ;  /* 0x0000000410077c24 */ /* 0x002fc8000f8e020b */
[----:B------:R-:W-:-:S04]  /*0e30*/  IMAD R7, R7, UR5, R8 ;  /* 0x0000000507077c24 */ /* 0x000fc8000f8e0208 */
[----:B0-----:R-:W-:-:S06]  /*0e40*/  IMAD.WIDE R6, R7, 0x4, R4 ;  /* 0x0000000407067825 */ /* 0x001fcc00078e0204 */
[----:B------:R-:W2:Y:S01]  /*0e50*/  LDG.E R7, desc[UR8][R6.64] ;  /* 0x0000000806077981 */ /* 0x000ea2000c1e1900 */
[----:B------:R-:W-:Y:S01]  /*0e60*/  IMAD R22, R11, R23, R16 ;  /* 0x000000170b167224 */ /* 0x000fe200078e0210 */
[----:B------:R-:W-:-:S03]  /*0e70*/  IADD3 R16, PT, PT, R0, R16, RZ ;  /* 0x0000001000107210 */ /* 0x000fc60007ffe0ff */
[----:B------:R-:W-:Y:S01]  /*0e80*/  IMAD R22, R22, 0xc, R21 ;  /* 0x0000000c16167824 */ /* 0x000fe200078e0215 */
[----:B------:R-:W-:-:S04]  /*0e90*/  ISETP.GE.AND P0, PT, R16, R23, PT ;  /* 0x000000171000720c */ /* 0x000fc80003f06270 */
[----:B------:R-:W2:Y:S04]  /*0ea0*/  LDS R15, [R22] ;  /* 0x00000000160f7984 */ /* 0x000ea80000000800 */
[----:B------:R-:W0:Y:S04]  /*0eb0*/  LDS R17, [R22+0x4] ;  /* 0x0000040016117984 */ /* 0x000e280000000800 */
[----:B------:R-:W1:Y:S01]  /*0ec0*/  LDS R24, [R22+0x8] ;  /* 0x0000080016187984 */ /* 0x000e620000000800 */
[C---:B--2---:R-:W-:Y:S01]  /*0ed0*/  FFMA R14, R7.reuse, R15, R14 ;  /* 0x0000000f070e7223 */ /* 0x044fe2000000000e */
[C---:B0-----:R-:W-:Y:S01]  /*0ee0*/  FFMA R12, R7.reuse, R17, R12 ;  /* 0x00000011070c7223 */ /* 0x041fe2000000000c */
[----:B-1----:R-:W-:Y:S01]  /*0ef0*/  FFMA R13, R7, R24, R13 ;  /* 0x00000018070d7223 */ /* 0x002fe2000000000d */
[----:B------:R-:W-:Y:S06]  /*0f00*/  @!P0 BRA `(.L_x_78) ;  /* 0xfffffffc00c08947 */ /* 0x000fec000383ffff */
.L_x_77:
[----:B------:R-:W-:Y:S05]  /*0f10*/  BSYNC.RECONVERGENT B1 ;  /* 0x0000000000017941 */ /* 0x000fea0003800200 */
.L_x_76:
[----:B------:R-:W0:Y:S01]  /*0f20*/  LDCU UR4, c[0x0][0x390] ;  /* 0x00007200ff0477ac */ /* 0x000e220008000800 */
[----:B------:R-:W-:-:S04]  /*0f30*/  IADD3 R11, PT, PT, R11, 0x1, RZ ;  /* 0x000000010b0b7810 */ /* 0x000fc80007ffe0ff */
[----:B0-----:R-:W-:-:S13]  /*0f40*/  ISETP.NE.AND P0, PT, R11, UR4, PT ;  /* 0x000000040b007c0c */ /* 0x001fda000bf05270 */
[----:B------:R-:W-:Y:S05]  /*0f50*/  @P0 BRA `(.L_x_79) ;  /* 0xfffffffc00940947 */ /* 0x000fea000383ffff */
.L_x_75:
[----:B------:R-:W-:Y:S01]  /*0f60*/  UMOV UR4, 0xffffffff ;  /* 0xffffffff00047882 */ /* 0x000fe20000000000 */
[----:B-1----:R-:W-:Y:S02]  /*0f70*/  ISETP.NE.AND P1, PT, R2, RZ, PT ;  /* 0x000000ff0200720c */ /* 0x002fe40003f25270 */
[----:B------:R-:W-:Y:S11]  /*0f80*/  BRA.DIV UR4, `(.L_x_80) ;  /* 0x0000000a04dc7947 */ /* 0x000ff6000b800000 */
[----:B------:R-:W0:Y:S04]  /*0f90*/  SHFL.DOWN PT, R15, R14, 0x10, 0x1f ;  /* 0x0a001f000e0f7f89 */ /* 0x000e2800000e0000 */
        /* <DEDUP_REMOVED lines=25> */
[----:B------:R2:W3:Y:S01]  /*1130*/  SHFL.DOWN PT, R11, R13, 0x1, 0x1f ;  /* 0x08201f000d0b7f89 */ /* 0x0004e200000e0000 */
[----:B0-----:R-:W-:Y:S01]  /*1140*/  FADD R15, R14, R15 ;  /* 0x0000000f0e0f7221 */ /* 0x001fe20000000000 */
[----:B-12---:R-:W-:-:S07]  /*1150*/  FADD R17, R26, R17 ;  /* 0x000000111a117221 */ /* 0x006fce0000000000 */
.L_x_121:
[----:B------:R-:W0:Y:S01]  /*1160*/  LDCU UR4, c[0x0][0x394] ;  /* 0x00007280ff0477ac */ /* 0x000e220008000800 */
[----:B------:R-:W1:Y:S01]  /*1170*/  @!P1 LDC.64 R4, c[0x0][0x3d0] ;  /* 0x0000f400ff049b82 */ /* 0x000e620000000a00 */
[----:B---3--:R-:W-:Y:S01]  /*1180*/  FADD R11, R13, R11 ;  /* 0x0000000b0d0b7221 */ /* 0x008fe20000000000 */
[----:B------:R-:W-:Y:S01]  /*1190*/  FADD R6, RZ, R3 ;  /* 0x00000003ff067221 */ /* 0x000fe20000000000 */
[----:B------:R-:W-:Y:S01]  /*11a0*/  FADD R12, RZ, R9 ;  /* 0x00000009ff0c7221 */ /* 0x000fe20000000000 */
[----:B------:R-:W-:Y:S02]  /*11b0*/  FADD R10, RZ, R10 ;  /* 0x0000000aff0a7221 */ /* 0x000fe40000000000 */
[----:B------:R-:W-:Y:S01]  /*11c0*/  FADD R15, R15, R6 ;  /* 0x000000060f0f7221 */ /* 0x000fe20000000000 */
[----:B------:R-:W-:Y:S01]  /*11d0*/  FADD R17, R17, R12 ;  /* 0x0000000c11117221 */ /* 0x000fe20000000000 */
[----:B------:R-:W-:Y:S01]  /*11e0*/  FADD R11, R11, R10 ;  /* 0x0000000a0b0b7221 */ /* 0x000fe20000000000 */
[----:B0-----:R-:W-:Y:S01]  /*11f0*/  @!P1 IMAD R7, R19, UR4, R8 ;  /* 0x0000000413079c24 */ /* 0x001fe2000f8e0208 */
[----:B------:R-:W-:-:S03]  /*1200*/  IADD3 R8, PT, PT, R8, UR7, RZ ;  /* 0x0000000708087c10 */ /* 0x000fc6000fffe0ff */
[----:B------:R-:W-:Y:S01]  /*1210*/  @!P1 IMAD R7, R7, 0x3, RZ ;  /* 0x0000000307079824 */ /* 0x000fe200078e02ff */
[----:B------:R-:W-:-:S03]  /*1220*/  ISETP.GE.AND P0, PT, R8, UR4, PT ;  /* 0x0000000408007c0c */ /* 0x000fc6000bf06270 */
[----:B-1----:R-:W-:-:S05]  /*1230*/  @!P1 IMAD.WIDE R4, R7, 0x4, R4 ;  /* 0x0000000407049825 */ /* 0x002fca00078e0204 */
[----:B------:R2:W-:Y:S04]  /*1240*/  @!P1 STG.E desc[UR8][R4.64], R15 ;  /* 0x0000000f04009986 */ /* 0x0005e8000c101908 */
[----:B------:R2:W-:Y:S04]  /*1250*/  @!P1 STG.E desc[UR8][R4.64+0x4], R17 ;  /* 0x0000041104009986 */ /* 0x0005e8000c101908 */
[----:B------:R2:W-:Y:S01]  /*1260*/  @!P1 STG.E desc[UR8][R4.64+0x8], R11 ;  /* 0x0000080b04009986 */ /* 0x0005e2000c101908 */
[----:B------:R-:W-:Y:S05]  /*1270*/  @!P0 BRA `(.L_x_81) ;  /* 0xfffffff400808947 */ /* 0x000fea000383ffff */
.L_x_68:
[----:B------:R-:W-:Y:S05]  /*1280*/  BSYNC B0 ;  /* 0x0000000000007941 */ /* 0x000fea0003800000 */
.L_x_67:
[----:B------:R-:W3:Y:S01]  /*1290*/  LDCU UR4, c[0x0][0x398] ;  /* 0x00007300ff0477ac */ /* 0x000ee20008000800 */
[----:B------:R-:W-:Y:S01]  /*12a0*/  BSSY.RECONVERGENT B0, `(.L_x_82) ;  /* 0x000001a000007945 */ /* 0x000fe20003800200 */
[----:B---3--:R-:W-:-:S13]  /*12b0*/  ISETP.GE.AND P0, PT, R18, UR4, PT ;  /* 0x0000000412007c0c */ /* 0x008fda000bf06270 */
[----:B------:R-:W-:Y:S05]  /*12c0*/  @P0 BRA `(.L_x_83) ;  /* 0x00000000005c0947 */ /* 0x000fea0003800000 */
[----:B--2---:R-:W2:Y:S01]  /*12d0*/  LDC.64 R4, c[0x0][0x3d8] ;  /* 0x0000f600ff047b82 */ /* 0x004ea20000000a00 */
[----:B-1----:R-:W-:Y:S02]  /*12e0*/  ISETP.NE.AND P1, PT, R2, RZ, PT ;  /* 0x000000ff0200720c */ /* 0x002fe40003f25270 */
[----:B------:R-:W-:-:S11]  /*12f0*/  MOV R6, R18 ;  /* 0x0000001200067202 */ /* 0x000fd60000000f00 */
.L_x_86:
[----:B------:R-:W-:Y:S04]  /*1300*/  BSSY.RECONVERGENT B1, `(.L_x_84) ;  /* 0x000000f000017945 */ /* 0x000fe80003800200 */
[----:B-1----:R-:W-:Y:S05]  /*1310*/  @P1 BRA `(.L_x_85) ;  /* 0x0000000000341947 */ /* 0x002fea0003800000 */
[----:B------:R-:W1:Y:S02]  /*1320*/  LDCU UR4, c[0x0][0x398] ;  /* 0x00007300ff0477ac */ /* 0x000e640008000800 */
[----:B-1----:R-:W-:-:S04]  /*1330*/  IMAD R2, R19, UR4, R6 ;  /* 0x0000000413027c24 */ /* 0x002fc8000f8e0206 */
[----:B------:R-:W-:-:S04]  /*1340*/  IMAD R3, R2, 0x9, RZ ;  /* 0x0000000902037824 */ /* 0x000fc800078e02ff */
[----:B--2---:R-:W-:-:S05]  /*1350*/  IMAD.WIDE R2, R3, 0x4, R4 ;  /* 0x0000000403027825 */ /* 0x004fca00078e0204 */
[----:B------:R1:W-:Y:S04]  /*1360*/  STG.E desc[UR8][R2.64], RZ ;  /* 0x000000ff02007986 */ /* 0x0003e8000c101908 */
[----:B------:R1:W-:Y:S04]  /*1370*/  STG.E desc[UR8][R2.64+0x4], RZ ;  /* 0x000004ff02007986 */ /* 0x0003e8000c101908 */
[----:B------:R1:W-:Y:S04]  /*1380*/  STG.E desc[UR8][R2.64+0x8], RZ ;  /* 0x000008ff02007986 */ /* 0x0003e8000c101908 */
[----:B------:R1:W-:Y:S04]  /*1390*/  STG.E desc[UR8][R2.64+0xc], RZ ;  /* 0x00000cff02007986 */ /* 0x0003e8000c101908 */
[----:B------:R1:W-:Y:S04]  /*13a0*/  STG.E desc[UR8][R2.64+0x10], RZ ;  /* 0x000010ff02007986 */ /* 0x0003e8000c101908 */
[----:B------:R1:W-:Y:S04]  /*13b0*/  STG.E desc[UR8][R2.64+0x14], RZ ;  /* 0x000014ff02007986 */ /* 0x0003e8000c101908 */
[----:B------:R1:W-:Y:S04]  /*13c0*/  STG.E desc[UR8][R2.64+0x18], RZ ;  /* 0x000018ff02007986 */ /* 0x0003e8000c101908 */
[----:B------:R1:W-:Y:S04]  /*13d0*/  STG.E desc[UR8][R2.64+0x1c], RZ ;  /* 0x00001cff02007986 */ /* 0x0003e8000c101908 */
[----:B------:R1:W-:Y:S02]  /*13e0*/  STG.E desc[UR8][R2.64+0x20], RZ ;  /* 0x000020ff02007986 */ /* 0x0003e4000c101908 */
.L_x_85:
[----:B------:R-:W-:Y:S05]  /*13f0*/  BSYNC.RECONVERGENT B1 ;  /* 0x0000000000017941 */ /* 0x000fea0003800200 */
.L_x_84:
[----:B------:R-:W3:Y:S01]  /*1400*/  LDCU UR4, c[0x0][0x398] ;  /* 0x00007300ff0477ac */ /* 0x000ee20008000800 */
[----:B------:R-:W-:-:S04]  /*1410*/  IADD3 R6, PT, PT, R6, UR7, RZ ;  /* 0x0000000706067c10 */ /* 0x000fc8000fffe0ff */
[----:B---3--:R-:W-:-:S13]  /*1420*/  ISETP.GE.AND P0, PT, R6, UR4, PT ;  /* 0x0000000406007c0c */ /* 0x008fda000bf06270 */
[----:B------:R-:W-:Y:S05]  /*1430*/  @!P0 BRA `(.L_x_86) ;  /* 0xfffffffc00b08947 */ /* 0x000fea000383ffff */
.L_x_83:
[----:B------:R-:W-:Y:S05]  /*1440*/  BSYNC.RECONVERGENT B0 ;  /* 0x0000000000007941 */ /* 0x000fea0003800200 */
.L_x_82:
[----:B------:R-:W3:Y:S01]  /*1450*/  LDCU UR4, c[0x0][0x370] ;  /* 0x00006e00ff0477ac */ /* 0x000ee20008000800 */
[----:B------:R-:W4:Y:S01]  /*1460*/  LDCU UR5, c[0x0][0x38c] ;  /* 0x00007180ff0577ac */ /* 0x000f220008000800 */
[----:B---3--:R-:W-:-:S04]  /*1470*/  IADD3 R19, PT, PT, R19, UR4, RZ ;  /* 0x0000000413137c10 */ /* 0x008fc8000fffe0ff */
[----:B----4-:R-:W-:-:S13]  /*1480*/  ISETP.GE.AND P0, PT, R19, UR5, PT ;  /* 0x0000000513007c0c */ /* 0x010fda000bf06270 */
[----:B------:R-:W-:Y:S05]  /*1490*/  @!P0 BRA `(.L_x_87) ;  /* 0xffffffec001c8947 */ /* 0x000fea000383ffff */
[----:B------:R-:W-:Y:S05]  /*14a0*/  EXIT ;  /* 0x000000000000794d */ /* 0x000fea0003800000 */
.L_x_74:
[----:B------:R-:W-:Y:S01]  /*14b0*/  HFMA2 R6, -RZ, RZ, 0, 9.5367431640625e-07 ;  /* 0x00000010ff067431 */ /* 0x000fe200000001ff */
[----:B------:R-:W-:Y:S01]  /*14c0*/  BSSY B1, `(.L_x_88) ;  /* 0x0000007000017945 */ /* 0x000fe20003800000 */
[----:B------:R-:W-:Y:S02]  /*14d0*/  MOV R7, R10 ;  /* 0x0000000a00077202 */ /* 0x000fe40000000f00 */
[----:B------:R-:W-:Y:S02]  /*14e0*/  MOV R5, 0x1f ;  /* 0x0000001f00057802 */ /* 0x000fe40000000f00 */
[----:B------:R-:W-:-:S07]  /*14f0*/  MOV R4, 0xffffffff ;  /* 0xffffffff00047802 */ /* 0x000fce0000000f00 */
[----:B01----:R-:W-:Y:S05]  /*1500*/  WARPSYNC.COLLECTIVE R4, `(.L_x_89) ;  /* 0x0000000004087348 */ /* 0x003fea0003c00000 */
[----:B------:R2:W3:Y:S02]  /*1510*/  SHFL.DOWN P0, R11, R7, R6, R5 ;  /* 0x08000006070b7389 */ /* 0x0004e40000000005 */
[----:B0123--:R-:W-:Y:S05]  /*1520*/  ENDCOLLECTIVE ;  /* 0x000000000000791b */ /* 0x00ffea0003800000 */
.L_x_89:
[----:B------:R-:W-:Y:S05]  /*1530*/  BSYNC B1 ;  /* 0x0000000000017941 */ /* 0x000fea0003800000 */
.L_x_88:
[----:B------:R-:W-:Y:S01]  /*1540*/  HFMA2 R6, -RZ, RZ, 0, 9.5367431640625e-07 ;  /* 0x00000010ff067431 */ /* 0x000fe200000001ff */
[----:B------:R-:W-:Y:S02]  /*1550*/  MOV R7, R3 ;  /* 0x0000000300077202 */ /* 0x000fe40000000f00 */
[----:B------:R-:W-:Y:S02]  /*1560*/  MOV R5, 0x1f ;  /* 0x0000001f00057802 */ /* 0x000fe40000000f00 */
[----:B------:R-:W-:Y:S02]  /*1570*/  MOV R4, 0xffffffff ;  /* 0xffffffff00047802 */ /* 0x000fe40000000f00 */
[----:B------:R-:W-:-:S07]  /*1580*/  MOV R13, R11 ;  /* 0x0000000b000d7202 */ /* 0x000fce0000000f00 */
[----:B------:R-:W-:Y:S05]  /*1590*/  WARPSYNC.COLLECTIVE R4, `(.L_x_90) ;  /* 0x0000000004087348 */ /* 0x000fea0003c00000 */
[----:B------:R0:W1:Y:S02]  /*15a0*/  SHFL.DOWN P0, R11, R7, R6, R5 ;  /* 0x08000006070b7389 */ /* 0x0000640000000005 */
[----:B01----:R-:W-:Y:S05]  /*15b0*/  ENDCOLLECTIVE ;  /* 0x000000000000791b */ /* 0x003fea0003800000 */
.L_x_90:
[----:B------:R-:W-:Y:S01]  /*15c0*/  FADD R13, R13, R10 ;  /* 0x0000000a0d0d7221 */ /* 0x000fe20000000000 */
[----:B------:R-:W-:Y:S02]  /*15d0*/  MOV R7, R9 ;  /* 0x0000000900077202 */ /* 0x000fe40000000f00 */
[----:B------:R-:W-:-:S07]  /*15e0*/  MOV R12, R11 ;  /* 0x0000000b000c7202 */ /* 0x000fce0000000f00 */
[----:B------:R-:W-:Y:S05]  /*15f0*/  WARPSYNC.COLLECTIVE R4, `(.L_x_91) ;  /* 0x0000000004087348 */ /* 0x000fea0003c00000 */
[----:B------:R0:W1:Y:S02]  /*1600*/  SHFL.DOWN P0, R11, R7, R6, R5 ;  /* 0x08000006070b7389 */ /* 0x0000640000000005 */
[----:B01----:R-:W-:Y:S05]  /*1610*/  ENDCOLLECTIVE ;  /* 0x000000000000791b */ /* 0x003fea0003800000 */
.L_x_91:
[----:B------:R-:W-:Y:S01]  /*1620*/  FADD R12, R12, R3 ;  /* 0x000000030c0c7221 */ /* 0x000fe20000000000 */
[----:B------:R-:W-:Y:S01]  /*1630*/  HFMA2 R6, -RZ, RZ, 0, 4.76837158203125e-07 ;  /* 0x00000008ff067431 */ /* 0x000fe200000001ff */
[----:B------:R-:W-:Y:S02]  /*1640*/  MOV R7, R13 ;  /* 0x0000000d00077202 */ /* 0x000fe40000000f00 */
[----:B------:R-:W-:-:S07]  /*1650*/  MOV R14, R11 ;  /* 0x0000000b000e7202 */ /* 0x000fce0000000f00 */
[----:B------:R-:W-:Y:S05]  /*1660*/  WARPSYNC.COLLECTIVE R4, `(.L_x_92) ;  /* 0x0000000004087348 */ /* 0x000fea0003c00000 */
[----:B------:R0:W1:Y:S02]  /*1670*/  SHFL.DOWN P0, R11, R7, R6, R5 ;  /* 0x08000006070b7389 */ /* 0x0000640000000005 */
[----:B01----:R-:W-:Y:S05]  /*1680*/  ENDCOLLECTIVE ;  /* 0x000000000000791b */ /* 0x003fea0003800000 */
.L_x_92:
[----:B------:R-:W-:Y:S01]  /*1690*/  FADD R14, R14, R9 ;  /* 0x000000090e0e7221 */ /* 0x000fe20000000000 */
[----:B------:R-:W-:Y:S02]  /*16a0*/  MOV R7, R12 ;  /* 0x0000000c00077202 */ /* 0x000fe40000000f00 */
[----:B------:R-:W-:-:S07]  /*16b0*/  MOV R16, R11 ;  /* 0x0000000b00107202 */ /* 0x000fce0000000f00 */
[----:B------:R-:W-:Y:S05]  /*16c0*/  WARPSYNC.COLLECTIVE R4, `(.L_x_93) ;  /* 0x0000000004087348 */ /* 0x000fea0003c00000 */
[----:B------:R0:W1:Y:S02]  /*16d0*/  SHFL.DOWN P0, R11, R7, R6, R5 ;  /* 0x08000006070b7389 */ /* 0x0000640000000005 */
[----:B01----:R-:W-:Y:S05]  /*16e0*/  ENDCOLLECTIVE ;  /* 0x000000000000791b */ /* 0x003fea0003800000 */
.L_x_93:
[----:B------:R-:W-:Y:S01]  /*16f0*/  FADD R16, R13, R16 ;  /* 0x000000100d107221 */ /* 0x000fe20000000000 */
[----:B------:R-:W-:Y:S02]  /*1700*/  MOV R7, R14 ;  /* 0x0000000e00077202 */ /* 0x000fe40000000f00 */
[----:B------:R-:W-:-:S07]  /*1710*/  MOV R15, R11 ;  /* 0x0000000b000f7202 */ /* 0x000fce0000000f00 */
[----:B------:R-:W-:Y:S05]  /*1720*/  WARPSYNC.COLLECTIVE R4, `(.L_x_94) ;  /* 0x0000000004087348 */ /* 0x000fea0003c00000 */
[----:B------:R0:W1:Y:S02]  /*1730*/  SHFL.DOWN P0, R11, R7, R6, R5 ;  /* 0x08000006070b7389 */ /* 0x0000640000000005 */
[----:B01----:R-:W-:Y:S05]  /*1740*/  ENDCOLLECTIVE ;  /* 0x000000000000791b */ /* 0x003fea0003800000 */
.L_x_94:
[----:B------:R-:W-:Y:S01]  /*1750*/  FADD R15, R12, R15 ;  /* 0x0000000f0c0f7221 */ /* 0x000fe20000000000 */
[----:B------:R-:W-:Y:S01]  /*1760*/  MOV R7, R16 ;  /* 0x0000001000077202 */ /* 0x000fe20000000f00 */
[----:B------:R-:W-:Y:S01]  /*1770*/  IMAD.MOV.U32 R6, RZ, RZ, 0x4 ;  /* 0x00000004ff067424 */ /* 0x000fe200078e00ff */
[----:B------:R-:W-:-:S07]  /*1780*/  MOV R17, R11 ;  /* 0x0000000b00117202 */ /* 0x000fce0000000f00 */
[----:B------:R-:W-:Y:S05]  /*1790*/  WARPSYNC.COLLECTIVE R4, `(.L_x_95) ;  /* 0x0000000004087348 */ /* 0x000fea0003c00000 */
[----:B------:R0:W1:Y:S02]  /*17a0*/  SHFL.DOWN P0, R11, R7, R6, R5 ;  /* 0x08000006070b7389 */ /* 0x0000640000000005 */
[----:B01----:R-:W-:Y:S05]  /*17b0*/  ENDCOLLECTIVE ;  /* 0x000000000000791b */ /* 0x003fea0003800000 */
.L_x_95:
[----:B------:R-:W-:Y:S01]  /*17c0*/  FADD R17, R14, R17 ;  /* 0x000000110e117221 */ /* 0x000fe20000000000 */
[----:B------:R-:W-:Y:S02]  /*17d0*/  MOV R7, R15 ;  /* 0x0000000f00077202 */ /* 0x000fe40000000f00 */
[----:B------:R-:W-:-:S07]  /*17e0*/  MOV R23, R11 ;  /* 0x0000000b00177202 */ /* 0x000fce0000000f00 */
[----:B------:R-:W-:Y:S05]  /*17f0*/  WARPSYNC.COLLECTIVE R4, `(.L_x_96) ;  /* 0x0000000004087348 */ /* 0x000fea0003c00000 */
[----:B------:R0:W1:Y:S02]  /*1800*/  SHFL.DOWN P0, R11, R7, R6, R5 ;  /* 0x08000006070b7389 */ /* 0x0000640000000005 */
[----:B01----:R-:W-:Y:S05]  /*1810*/  ENDCOLLECTIVE ;  /* 0x000000000000791b */ /* 0x003fea0003800000 */
.L_x_96:
[----:B------:R-:W-:Y:S01]  /*1820*/  FADD R23, R16, R23 ;  /* 0x0000001710177221 */ /* 0x000fe20000000000 */
[----:B------:R-:W-:Y:S02]  /*1830*/  MOV R7, R17 ;  /* 0x0000001100077202 */ /* 0x000fe40000000f00 */
[----:B------:R-:W-:-:S07]  /*1840*/  MOV R10, R11 ;  /* 0x0000000b000a7202 */ /* 0x000fce0000000f00 */
[----:B------:R-:W-:Y:S05]  /*1850*/  WARPSYNC.COLLECTIVE R4, `(.L_x_97) ;  /* 0x0000000004087348 */ /* 0x000fea0003c00000 */
[----:B------:R0:W1:Y:S02]  /*1860*/  SHFL.DOWN P0, R11, R7, R6, R5 ;  /* 0x08000006070b7389 */ /* 0x0000640000000005 */
[----:B01----:R-:W-:Y:S05]  /*1870*/  ENDCOLLECTIVE ;  /* 0x000000000000791b */ /* 0x003fea0003800000 */
.L_x_97:
[----:B------:R-:W-:Y:S01]  /*1880*/  FADD R10, R15, R10 ;  /* 0x0000000a0f0a7221 */ /* 0x000fe20000000000 */
[----:B------:R-:W-:Y:S01]  /*1890*/  HFMA2 R6, -RZ, RZ, 0, 1.1920928955078125e-07 ;  /* 0x00000002ff067431 */ /* 0x000fe200000001ff */
[----:B------:R-:W-:Y:S02]  /*18a0*/  MOV R7, R23 ;  /* 0x0000001700077202 */ /* 0x000fe40000000f00 */
[----:B------:R-:W-:-:S07]  /*18b0*/  MOV R22, R11 ;  /* 0x0000000b00167202 */ /* 0x000fce0000000f00 */
[----:B------:R-:W-:Y:S05]  /*18c0*/  WARPSYNC.COLLECTIVE R4, `(.L_x_98) ;  /* 0x0000000004087348 */ /* 0x000fea0003c00000 */
[----:B------:R0:W1:Y:S02]  /*18d0*/  SHFL.DOWN P0, R11, R7, R6, R5 ;  /* 0x08000006070b7389 */ /* 0x0000640000000005 */
[----:B01----:R-:W-:Y:S05]  /*18e0*/  ENDCOLLECTIVE ;  /* 0x000000000000791b */ /* 0x003fea0003800000 */
.L_x_98:
[----:B------:R-:W-:Y:S01]  /*18f0*/  FADD R22, R17, R22 ;  /* 0x0000001611167221 */ /* 0x000fe20000000000 */
[----:B------:R-:W-:Y:S02]  /*1900*/  MOV R7, R10 ;  /* 0x0000000a00077202 */ /* 0x000fe40000000f00 */
[----:B------:R-:W-:-:S07]  /*1910*/  MOV R12, R11 ;  /* 0x0000000b000c7202 */ /* 0x000fce0000000f00 */
[----:B------:R-:W-:Y:S05]  /*1920*/  WARPSYNC.COLLECTIVE R4, `(.L_x_99) ;  /* 0x0000000004087348 */ /* 0x000fea0003c00000 */
[----:B------:R0:W1:Y:S02]  /*1930*/  SHFL.DOWN P0, R11, R7, R6, R5 ;  /* 0x08000006070b7389 */ /* 0x0000640000000005 */
[----:B01----:R-:W-:Y:S05]  /*1940*/  ENDCOLLECTIVE ;  /* 0x000000000000791b */ /* 0x003fea0003800000 */
.L_x_99:
[----:B------:R-:W-:Y:S01]  /*1950*/  FADD R12, R23, R12 ;  /* 0x0000000c170c7221 */ /* 0x000fe20000000000 */
[----:B------:R-:W-:Y:S02]  /*1960*/  MOV R7, R22 ;  /* 0x0000001600077202 */ /* 0x000fe40000000f00 */
[----:B------:R-:W-:-:S07]  /*1970*/  MOV R3, R11 ;  /* 0x0000000b00037202 */ /* 0x000fce0000000f00 */
[----:B------:R-:W-:Y:S05]  /*1980*/  WARPSYNC.COLLECTIVE R4, `(.L_x_100) ;  /* 0x0000000004087348 */ /* 0x000fea0003c00000 */
[----:B------:R0:W1:Y:S02]  /*1990*/  SHFL.DOWN P0, R11, R7, R6, R5 ;  /* 0x08000006070b7389 */ /* 0x0000640000000005 */
[----:B01----:R-:W-:Y:S05]  /*19a0*/  ENDCOLLECTIVE ;  /* 0x000000000000791b */ /* 0x003fea0003800000 */
.L_x_100:
[----:B------:R-:W-:Y:S01]  /*19b0*/  FADD R13, R10, R3 ;  /* 0x000000030a0d7221 */ /* 0x000fe20000000000 */
[----:B------:R-:W-:Y:S01]  /*19c0*/  HFMA2 R6, -RZ, RZ, 0, 5.9604644775390625e-08 ;  /* 0x00000001ff067431 */ /* 0x000fe200000001ff */
[----:B------:R-:W-:Y:S02]  /*19d0*/  MOV R7, R12 ;  /* 0x0000000c00077202 */ /* 0x000fe40000000f00 */
[----:B------:R-:W-:-:S07]  /*19e0*/  MOV R9, R11 ;  /* 0x0000000b00097202 */ /* 0x000fce0000000f00 */
[----:B------:R-:W-:Y:S05]  /*19f0*/  WARPSYNC.COLLECTIVE R4, `(.L_x_101) ;  /* 0x0000000004087348 */ /* 0x000fea0003c00000 */
[----:B------:R0:W1:Y:S02]  /*1a00*/  SHFL.DOWN P0, R11, R7, R6, R5 ;  /* 0x08000006070b7389 */ /* 0x0000640000000005 */
[----:B01----:R-:W-:Y:S05]  /*1a10*/  ENDCOLLECTIVE ;  /* 0x000000000000791b */ /* 0x003fea0003800000 */
.L_x_101:
[----:B------:R-:W-:Y:S01]  /*1a20*/  FADD R14, R22, R9 ;  /* 0x00000009160e7221 */ /* 0x000fe20000000000 */
[----:B------:R-:W-:Y:S02]  /*1a30*/  MOV R7, R13 ;  /* 0x0000000d00077202 */ /* 0x000fe40000000f00 */
[----:B------:R-:W-:-:S07]  /*1a40*/  MOV R3, R11 ;  /* 0x0000000b00037202 */ /* 0x000fce0000000f00 */
[----:B------:R-:W-:Y:S05]  /*1a50*/  WARPSYNC.COLLECTIVE R4, `(.L_x_102) ;  /* 0x0000000004087348 */ /* 0x000fea0003c00000 */
[----:B------:R0:W1:Y:S02]  /*1a60*/  SHFL.DOWN P0, R11, R7, R6, R5 ;  /* 0x08000006070b7389 */ /* 0x0000640000000005 */
[----:B01----:R-:W-:Y:S05]  /*1a70*/  ENDCOLLECTIVE ;  /* 0x000000000000791b */ /* 0x003fea0003800000 */
.L_x_102:
[----:B------:R-:W-:Y:S01]  /*1a80*/  FADD R3, R12, R3 ;  /* 0x000000030c037221 */ /* 0x000fe20000000000 */
[----:B------:R-:W-:Y:S02]  /*1a90*/  MOV R7, R14 ;  /* 0x0000000e00077202 */ /* 0x000fe40000000f00 */
[----:B------:R-:W-:-:S07]  /*1aa0*/  MOV R16, R11 ;  /* 0x0000000b00107202 */ /* 0x000fce0000000f00 */
[----:B------:R-:W-:Y:S05]  /*1ab0*/  WARPSYNC.COLLECTIVE R4, `(.L_x_103) ;  /* 0x0000000004087348 */ /* 0x000fea0003c00000 */
[----:B------:R0:W1:Y:S02]  /*1ac0*/  SHFL.DOWN P0, R11, R7, R6, R5 ;  /* 0x08000006070b7389 */ /* 0x0000640000000005 */
[----:B01----:R-:W-:Y:S05]  /*1ad0*/  ENDCOLLECTIVE ;  /* 0x000000000000791b */ /* 0x003fea0003800000 */
.L_x_103:
[----:B------:R-:W-:Y:S01]  /*1ae0*/  FADD R9, R13, R16 ;  /* 0x000000100d097221 */ /* 0x000fe20000000000 */
[----:B------:R-:W-:Y:S06]  /*1af0*/  BRA `(.L_x_104) ;  /* 0xfffffff000907947 */ /* 0x000fec000383ffff */
.L_x_80:
[----:B------:R-:W-:Y:S01]  /*1b00*/  HFMA2 R6, -RZ, RZ, 0, 9.5367431640625e-07 ;  /* 0x00000010ff067431 */ /* 0x000fe200000001ff */
[----:B------:R-:W-:Y:S01]  /*1b10*/  BSSY B1, `(.L_x_105) ;  /* 0x0000007000017945 */ /* 0x000fe20003800000 */
[----:B------:R-:W-:Y:S02]  /*1b20*/  MOV R7, R14 ;  /* 0x0000000e00077202 */ /* 0x000fe40000000f00 */
[----:B------:R-:W-:Y:S02]  /*1b30*/  MOV R5, 0x1f ;  /* 0x0000001f00057802 */ /* 0x000fe40000000f00 */
[----:B------:R-:W-:-:S07]  /*1b40*/  MOV R4, 0xffffffff ;  /* 0xffffffff00047802 */ /* 0x000fce0000000f00 */
[----:B------:R-:W-:Y:S05]  /*1b50*/  WARPSYNC.COLLECTIVE R4, `(.L_x_106) ;  /* 0x0000000004087348 */ /* 0x000fea0003c00000 */
[----:B------:R0:W1:Y:S02]  /*1b60*/  SHFL.DOWN P0, R11, R7, R6, R5 ;  /* 0x08000006070b7389 */ /* 0x0000640000000005 */
[----:B01----:R-:W-:Y:S05]  /*1b70*/  ENDCOLLECTIVE ;  /* 0x000000000000791b */ /* 0x003fea0003800000 */
.L_x_106:
[----:B------:R-:W-:Y:S05]  /*1b80*/  BSYNC B1 ;  /* 0x0000000000017941 */ /* 0x000fea0003800000 */
.L_x_105:
        /* <DEDUP_REMOVED lines=8> */
.L_x_107:
[----:B------:R-:W-:Y:S01]  /*1c10*/  FADD R15, R15, R14 ;  /* 0x0000000e0f0f7221 */ /* 0x000fe20000000000 */
[----:B------:R-:W-:Y:S01]  /*1c20*/  IMAD.MOV.U32 R7, RZ, RZ, R13 ;  /* 0x000000ffff077224 */ /* 0x000fe200078e000d */
[----:B------:R-:W-:-:S07]  /*1c30*/  MOV R17, R11 ;  /* 0x0000000b00117202 */ /* 0x000fce0000000f00 */
[----:B------:R-:W-:Y:S05]  /*1c40*/  WARPSYNC.COLLECTIVE R4, `(.L_x_108) ;  /* 0x0000000004087348 */ /* 0x000fea0003c00000 */
[----:B------:R0:W1:Y:S02]  /*1c50*/  SHFL.DOWN P0, R11, R7, R6, R5 ;  /* 0x08000006070b7389 */ /* 0x0000640000000005 */
[----:B01----:R-:W-:Y:S05]  /*1c60*/  ENDCOLLECTIVE ;  /* 0x000000000000791b */ /* 0x003fea0003800000 */
.L_x_108:
[----:B------:R-:W-:Y:S01]  /*1c70*/  FADD R17, R17, R12 ;  /* 0x0000000c11117221 */ /* 0x000fe20000000000 */
[----:B------:R-:W-:Y:S01]  /*1c80*/  HFMA2 R6, -RZ, RZ, 0, 4.76837158203125e-07 ;  /* 0x00000008ff067431 */ /* 0x000fe200000001ff */
[----:B------:R-:W-:Y:S02]  /*1c90*/  MOV R7, R15 ;  /* 0x0000000f00077202 */ /* 0x000fe40000000f00 */
[----:B------:R-:W-:-:S07]  /*1ca0*/  MOV R16, R11 ;  /* 0x0000000b00107202 */ /* 0x000fce0000000f00 */
[----:B------:R-:W-:Y:S05]  /*1cb0*/  WARPSYNC.COLLECTIVE R4, `(.L_x_109) ;  /* 0x0000000004087348 */ /* 0x000fea0003c00000 */
[----:B------:R0:W1:Y:S02]  /*1cc0*/  SHFL.DOWN P0, R11, R7, R6, R5 ;  /* 0x08000006070b7389 */ /* 0x0000640000000005 */
[----:B01----:R-:W-:Y:S05]  /*1cd0*/  ENDCOLLECTIVE ;  /* 0x000000000000791b */ /* 0x003fea0003800000 */
.L_x_109:
[----:B------:R-:W-:Y:S01]  /*1ce0*/  FADD R16, R16, R13 ;  /* 0x0000000d10107221 */ /* 0x000fe20000000000 */
[----:B------:R-:W-:Y:S02]  /*1cf0*/  MOV R7, R17 ;  /* 0x0000001100077202 */ /* 0x000fe40000000f00 */
[----:B------:R-:W-:-:S07]  /*1d00*/  MOV R22, R11 ;  /* 0x0000000b00167202 */ /* 0x000fce0000000f00 */
[----:B------:R-:W-:Y:S05]  /*1d10*/  WARPSYNC.COLLECTIVE R4, `(.L_x_110) ;  /* 0x0000000004087348 */ /* 0x000fea0003c00000 */
[----:B------:R0:W1:Y:S02]  /*1d20*/  SHFL.DOWN P0, R11, R7, R6, R5 ;  /* 0x08000006070b7389 */ /* 0x0000640000000005 */
[----:B01----:R-:W-:Y:S05]  /*1d30*/  ENDCOLLECTIVE ;  /* 0x000000000000791b */ /* 0x003fea0003800000 */
.L_x_110:
[----:B------:R-:W-:Y:S01]  /*1d40*/  FADD R22, R15, R22 ;  /* 0x000000160f167221 */ /* 0x000fe20000000000 */
[----:B------:R-:W-:Y:S02]  /*1d50*/  MOV R7, R16 ;  /* 0x0000001000077202 */ /* 0x000fe40000000f00 */
[----:B------:R-:W-:-:S07]  /*1d60*/  MOV R24, R11 ;  /* 0x0000000b00187202 */ /* 0x000fce0000000f00 */
[----:B------:R-:W-:Y:S05]  /*1d70*/  WARPSYNC.COLLECTIVE R4, `(.L_x_111) ;  /* 0x0000000004087348 */ /* 0x000fea0003c00000 */
[----:B------:R0:W1:Y:S02]  /*1d80*/  SHFL.DOWN P0, R11, R7, R6, R5 ;  /* 0x08000006070b7389 */ /* 0x0000640000000005 */
[----:B01----:R-:W-:Y:S05]  /*1d90*/  ENDCOLLECTIVE ;  /* 0x000000000000791b */ /* 0x003fea0003800000 */
.L_x_111:
[----:B------:R-:W-:Y:S01]  /*1da0*/  FADD R24, R17, R24 ;  /* 0x0000001811187221 */ /* 0x000fe20000000000 */
[----:B------:R-:W-:Y:S01]  /*1db0*/  HFMA2 R6, -RZ, RZ, 0, 2.384185791015625e-07 ;  /* 0x00000004ff067431 */ /* 0x000fe200000001ff */
[----:B------:R-:W-:Y:S02]  /*1dc0*/  MOV R7, R22 ;  /* 0x0000001600077202 */ /* 0x000fe40000000f00 */
[----:B------:R-:W-:-:S07]  /*1dd0*/  MOV R23, R11 ;  /* 0x0000000b00177202 */ /* 0x000fce0000000f00 */
[----:B------:R-:W-:Y:S05]  /*1de0*/  WARPSYNC.COLLECTIVE R4, `(.L_x_112) ;  /* 0x0000000004087348 */ /* 0x000fea0003c00000 */
[----:B------:R0:W1:Y:S02]  /*1df0*/  SHFL.DOWN P0, R11, R7, R6, R5 ;  /* 0x08000006070b7389 */ /* 0x0000640000000005 */
[----:B01----:R-:W-:Y:S05]  /*1e00*/  ENDCOLLECTIVE ;  /* 0x000000000000791b */ /* 0x003fea0003800000 */
.L_x_112:
[----:B------:R-:W-:Y:S01]  /*1e10*/  FADD R23, R16, R23 ;  /* 0x0000001710177221 */ /* 0x000fe20000000000 */
[----:B------:R-:W-:Y:S02]  /*1e20*/  MOV R7, R24 ;  /* 0x0000001800077202 */ /* 0x000fe40000000f00 */
[----:B------:R-:W-:-:S07]  /*1e30*/  MOV R25, R11 ;  /* 0x0000000b00197202 */ /* 0x000fce0000000f00 */
[----:B------:R-:W-:Y:S05]  /*1e40*/  WARPSYNC.COLLECTIVE R4, `(.L_x_113) ;  /* 0x0000000004087348 */ /* 0x000fea0003c00000 */
[----:B------:R0:W1:Y:S02]  /*1e50*/  SHFL.DOWN P0, R11, R7, R6, R5 ;  /* 0x08000006070b7389 */ /* 0x0000640000000005 */
[----:B01----:R-:W-:Y:S05]  /*1e60*/  ENDCOLLECTIVE ;  /* 0x000000000000791b */ /* 0x003fea0003800000 */
.L_x_113:
[----:B------:R-:W-:Y:S01]  /*1e70*/  FADD R25, R22, R25 ;  /* 0x0000001916197221 */ /* 0x000fe20000000000 */
[----:B------:R-:W-:Y:S02]  /*1e80*/  MOV R7, R23 ;  /* 0x0000001700077202 */ /* 0x000fe40000000f00 */
[----:B------:R-:W-:-:S07]  /*1e90*/  MOV R27, R11 ;  /* 0x0000000b001b7202 */ /* 0x000fce0000000f00 */
[----:B------:R-:W-:Y:S05]  /*1ea0*/  WARPSYNC.COLLECTIVE R4, `(.L_x_114) ;  /* 0x0000000004087348 */ /* 0x000fea0003c00000 */
[----:B------:R0:W1:Y:S02]  /*1eb0*/  SHFL.DOWN P0, R11, R7, R6, R5 ;  /* 0x08000006070b7389 */ /* 0x0000640000000005 */
[----:B01----:R-:W-:Y:S05]  /*1ec0*/  ENDCOLLECTIVE ;  /* 0x000000000000791b */ /* 0x003fea0003800000 */
.L_x_114:
[----:B------:R-:W-:Y:S01]  /*1ed0*/  FADD R27, R24, R27 ;  /* 0x0000001b181b7221 */ /* 0x000fe20000000000 */
[----:B------:R-:W-:Y:S01]  /*1ee0*/  HFMA2 R6, -RZ, RZ, 0, 1.1920928955078125e-07 ;  /* 0x00000002ff067431 */ /* 0x000fe200000001ff */
[----:B------:R-:W-:Y:S02]  /*1ef0*/  MOV R7, R25 ;  /* 0x0000001900077202 */ /* 0x000fe40000000f00 */
[----:B------:R-:W-:-:S07]  /*1f00*/  MOV R12, R11 ;  /* 0x0000000b000c7202 */ /* 0x000fce0000000f00 */
[----:B------:R-:W-:Y:S05]  /*1f10*/  WARPSYNC.COLLECTIVE R4, `(.L_x_115) ;  /* 0x0000000004087348 */ /* 0x000fea0003c00000 */
[----:B------:R0:W1:Y:S02]  /*1f20*/  SHFL.DOWN P0, R11, R7, R6, R5 ;  /* 0x08000006070b7389 */ /* 0x0000640000000005 */
[----:B01----:R-:W-:Y:S05]  /*1f30*/  ENDCOLLECTIVE ;  /* 0x000000000000791b */ /* 0x003fea0003800000 */
.L_x_115:
[----:B------:R-:W-:Y:S01]  /*1f40*/  FADD R12, R23, R12 ;  /* 0x0000000c170c7221 */ /* 0x000fe20000000000 */
[----:B------:R-:W-:Y:S02]  /*1f50*/  MOV R7, R27 ;  /* 0x0000001b00077202 */ /* 0x000fe40000000f00 */
[----:B------:R-:W-:-:S07]  /*1f60*/  MOV R14, R11 ;  /* 0x0000000b000e7202 */ /* 0x000fce0000000f00 */
[----:B------:R-:W-:Y:S05]  /*1f70*/  WARPSYNC.COLLECTIVE R4, `(.L_x_116) ;  /* 0x0000000004087348 */ /* 0x000fea0003c00000 */
[----:B------:R0:W1:Y:S02]  /*1f80*/  SHFL.DOWN P0, R11, R7, R6, R5 ;  /* 0x08000006070b7389 */ /* 0x0000640000000005 */
[----:B01----:R-:W-:Y:S05]  /*1f90*/  ENDCOLLECTIVE ;  /* 0x000000000000791b */ /* 0x003fea0003800000 */
.L_x_116:
[----:B------:R-:W-:Y:S01]  /*1fa0*/  FADD R14, R25, R14 ;  /* 0x0000000e190e7221 */ /* 0x000fe20000000000 */
[----:B------:R-:W-:Y:S02]  /*1fb0*/  MOV R7, R12 ;  /* 0x0000000c00077202 */ /* 0x000fe40000000f00 */
[----:B------:R-:W-:-:S07]  /*1fc0*/  MOV R26, R11 ;  /* 0x0000000b001a7202 */ /* 0x000fce0000000f00 */
[----:B------:R-:W-:Y:S05]  /*1fd0*/  WARPSYNC.COLLECTIVE R4, `(.L_x_117) ;  /* 0x0000000004087348 */ /* 0x000fea0003c00000 */
[----:B------:R0:W1:Y:S02]  /*1fe0*/  SHFL.DOWN P0, R11, R7, R6, R5 ;  /* 0x08000006070b7389 */ /* 0x0000640000000005 */
[----:B01----:R-:W-:Y:S05]  /*1ff0*/  ENDCOLLECTIVE ;  /* 0x000000000000791b */ /* 0x003fea0003800000 */
.L_x_117:
[----:B------:R-:W-:Y:S01]  /*2000*/  FADD R26, R27, R26 ;  /* 0x0000001a1b1a7221 */ /* 0x000fe20000000000 */
[----:B------:R-:W-:Y:S01]  /*2010*/  HFMA2 R6, -RZ, RZ, 0, 5.9604644775390625e-08 ;  /* 0x00000001ff067431 */ /* 0x000fe200000001ff */
[----:B------:R-:W-:Y:S02]  /*2020*/  MOV R7, R14 ;  /* 0x0000000e00077202 */ /* 0x000fe40000000f00 */
[----:B------:R-:W-:-:S07]  /*2030*/  MOV R13, R11 ;  /* 0x0000000b000d7202 */ /* 0x000fce0000000f00 */
[----:B------:R-:W-:Y:S05]  /*2040*/  WARPSYNC.COLLECTIVE R4, `(.L_x_118) ;  /* 0x0000000004087348 */ /* 0x000fea0003c00000 */
[----:B------:R0:W1:Y:S02]  /*2050*/  SHFL.DOWN P0, R11, R7, R6, R5 ;  /* 0x08000006070b7389 */ /* 0x0000640000000005 */
[----:B01----:R-:W-:Y:S05]  /*2060*/  ENDCOLLECTIVE ;  /* 0x000000000000791b */ /* 0x003fea0003800000 */
.L_x_118:
[----:B------:R-:W-:Y:S01]  /*2070*/  FADD R13, R12, R13 ;  /* 0x0000000d0c0d7221 */ /* 0x000fe20000000000 */
[----:B------:R-:W-:Y:S02]  /*2080*/  MOV R7, R26 ;  /* 0x0000001a00077202 */ /* 0x000fe40000000f00 */
[----:B------:R-:W-:-:S07]  /*2090*/  MOV R15, R11 ;  /* 0x0000000b000f7202 */ /* 0x000fce0000000f00 */
[----:B------:R-:W-:Y:S05]  /*20a0*/  WARPSYNC.COLLECTIVE R4, `(.L_x_119) ;  /* 0x0000000004087348 */ /* 0x000fea0003c00000 */
[----:B------:R0:W1:Y:S02]  /*20b0*/  SHFL.DOWN P0, R11, R7, R6, R5 ;  /* 0x08000006070b7389 */ /* 0x0000640000000005 */
[----:B01----:R-:W-:Y:S05]  /*20c0*/  ENDCOLLECTIVE ;  /* 0x000000000000791b */ /* 0x003fea0003800000 */
.L_x_119:
[----:B------:R-:W-:Y:S01]  /*20d0*/  FADD R15, R14, R15 ;  /* 0x0000000f0e0f7221 */ /* 0x000fe20000000000 */
[----:B------:R-:W-:Y:S02]  /*20e0*/  MOV R7, R13 ;  /* 0x0000000d00077202 */ /* 0x000fe40000000f00 */
[----:B------:R-:W-:-:S07]  /*20f0*/  MOV R17, R11 ;  /* 0x0000000b00117202 */ /* 0x000fce0000000f00 */
[----:B------:R-:W-:Y:S05]  /*2100*/  WARPSYNC.COLLECTIVE R4, `(.L_x_120) ;  /* 0x0000000004087348 */ /* 0x000fea0003c00000 */
[----:B------:R0:W1:Y:S02]  /*2110*/  SHFL.DOWN P0, R11, R7, R6, R5 ;  /* 0x08000006070b7389 */ /* 0x0000640000000005 */
[----:B01----:R-:W-:Y:S05]  /*2120*/  ENDCOLLECTIVE ;  /* 0x000000000000791b */ /* 0x003fea0003800000 */
.L_x_120:
[----:B------:R-:W-:Y:S01]  /*2130*/  FADD R17, R26, R17 ;  /* 0x000000111a117221 */ /* 0x000fe20000000000 */
[----:B------:R-:W-:Y:S06]  /*2140*/  BRA `(.L_x_121) ;  /* 0xfffffff000047947 */ /* 0x000fec000383ffff */
.L_x_122:
        /* <DEDUP_REMOVED lines=11> */
.L_x_1892:


//--------------------- .text._Z13ant16_oc_kerniiiiiPKfS0_S0_S0_S0_S0_PfS1_ --------------------------
	.section	.text._Z13ant16_oc_kerniiiiiPKfS0_S0_S0_S0_S0_PfS1_,"ax",@progbits
	.align	128
        .global         _Z13ant16_oc_kerniiiiiPKfS0_S0_S0_S0_S0_PfS1_
        .type           _Z13ant16_oc_kerniiiiiPKfS0_S0_S0_S0_S0_PfS1_,@function
        .size           _Z13ant16_oc_kerniiiiiPKfS0_S0_S0_S0_S0_PfS1_,(.L_x_1893 - _Z13ant16_oc_kerniiiiiPKfS0_S0_S0_S0_S0_PfS1_)
        .other          _Z13ant16_oc_kerniiiiiPKfS0_S0_S0_S0_S0_PfS1_,@"STO_CUDA_ENTRY STV_DEFAULT"
_Z13ant16_oc_kerniiiiiPKfS0_S0_S0_S0_S0_PfS1_:
.text._Z13ant16_oc_kerniiiiiPKfS0_S0_S0_S0_S0_PfS1_:
[----:B------:R-:W-:Y:S08]  /*0000*/  LDC R1, c[0x0][0x37c] ;  /* 0x0000df00ff017b82 */ /* 0x000ff00000000800 */
[----:B------:R-:W0:Y:S08]  /*0010*/  S2UR UR6, SR_CTAID.X ;  /* 0x00000000000679c3 */ /* 0x000e300000002500 */
[----:B------:R-:W0:Y:S02]  /*0020*/  LDC R0, c[0x0][0x384] ;  /* 0x0000e100ff007b82 */ /* 0x000e240000000800 */
[----:B0-----:R-:W-:-:S13]  /*0030*/  ISETP.LE.AND P0, PT, R0, UR6, PT ;  /* 0x0000000600007c0c */ /* 0x001fda000bf03270 */
[----:B------:R-:W-:Y:S05]  /*0040*/  @P0 EXIT ;  /* 0x000000000000094d */ /* 0x000fea0003800000 */
[----:B------:R-:W0:Y:S01]  /*0050*/  S2R R3, SR_CgaCtaId ;  /* 0x0000000000037919 */ /* 0x000e220000008800 */
[----:B------:R-:W1:Y:S01]  /*0060*/  LDC R9, c[0x0][0x380] ;  /* 0x0000e000ff097b82 */ /* 0x000e620000000800 */
[----:B------:R-:W2:Y:S01]  /*0070*/  LDCU.64 UR4, c[0x0][0x388] ;  /* 0x00007100ff0477ac */ /* 0x000ea20008000a00 */
[----:B------:R-:W-:Y:S01]  /*0080*/  MOV R0, 0x400 ;  /* 0x0000040000007802 */ /* 0x000fe20000000f00 */
[----:B------:R-:W3:Y:S01]  /*0090*/  S2R R14, SR_TID.Y ;  /* 0x00000000000e7919 */ /* 0x000ee20000002200 */
[----:B------:R-:W-:Y:S01]  /*00a0*/  MOV R8, UR6 ;  /* 0x0000000600087c02 */ /* 0x000fe20008000f00 */
[----:B------:R-:W4:Y:S01]  /*00b0*/  LDCU.64 UR8, c[0x0][0x358] ;  /* 0x00006b00ff0877ac */ /* 0x000f220008000a00 */
[----:B------:R-:W1:Y:S02]  /*00c0*/  S2R R12, SR_TID.X ;  /* 0x00000000000c7919 */ /* 0x000e640000002100 */
[----:B------:R-:W3:Y:S01]  /*00d0*/  LDC R10, c[0x0][0x360] ;  /* 0x0000d800ff0a7b82 */ /* 0x000ee20000000800 */
[----:B------:R-:W0:Y:S01]  /*00e0*/  LDCU UR7, c[0x0][0x364] ;  /* 0x00006c80ff0777ac */ /* 0x000e220008000800 */
[----:B--2---:R-:W-:Y:S01]  /*00f0*/  UIMAD UR4, UR5, UR4, URZ ;  /* 0x00000004050472a4 */ /* 0x004fe2000f8e02ff */
[----:B0-----:R-:W-:-:S05]  /*0100*/  LEA R0, R3, R0, 0x18 ;  /* 0x0000000003007211 */ /* 0x001fca00078ec0ff */
[----:B-1--4-:R-:W-:-:S07]  /*0110*/  IMAD R9, R9, 0xc, R0 ;  /* 0x0000000c09097824 */ /* 0x012fce00078e0200 */
.L_x_146:
[----:B0-----:R-:W0:Y:S01]  /*0120*/  LDC.64 R2, c[0x0][0x388] ;  /* 0x0000e200ff027b82 */ /* 0x001e220000000a00 */
[----:B------:R-:W-:Y:S01]  /*0130*/  BSSY.RECONVERGENT B0, `(.L_x_123) ;  /* 0x0000027000007945 */ /* 0x000fe20003800200 */
[----:B0-----:R-:W-:Y:S01]  /*0140*/  ISETP.GE.AND P1, PT, R12, R3, PT ;  /* 0x000000030c00720c */ /* 0x001fe20003f26270 */
[----:B---3--:R-:W-:-:S12]  /*0150*/  IMAD R2, R8, R2, R14 ;  /* 0x0000000208027224 */ /* 0x008fd800078e020e */
        /* <DEDUP_REMOVED lines=16> */
.L_x_125:
        /* <DEDUP_REMOVED lines=10> */
[----:B--2--5:R-:W-:Y:S01]  /*0300*/  FMUL R18, R13, R17 ;  /* 0x000000110d127220 */ /* 0x024fe20000400000 */
[----:B---3--:R-:W-:-:S03]  /*0310*/  FMUL R22, R0, R16 ;  /* 0x0000001000167220 */ /* 0x008fc60000400000 */
[C---:B------:R-:W-:Y:S01]  /*0320*/  FFMA R18, R11.reuse, R16, -R18 ;  /* 0x000000100b127223 */ /* 0x040fe20000000812 */
[-C--:B----4-:R-:W-:Y:S01]  /*0330*/  FMUL R21, R11, R20.reuse ;  /* 0x000000140b157220 */ /* 0x090fe20000400000 */
[----:B------:R-:W-:-:S03]  /*0340*/  FFMA R22, R13, R20, -R22 ;  /* 0x000000140d167223 */ /* 0x000fc60000000816 */
[----:B------:R0:W-:Y:S01]  /*0350*/  STS [R19], R18 ;  /* 0x0000001213007388 */ /* 0x0001e20000000800 */
[----:B------:R-:W-:-:S03]  /*0360*/  FFMA R16, R0, R17, -R21 ;  /* 0x0000001100107223 */ /* 0x000fc60000000815 */
[----:B------:R0:W-:Y:S04]  /*0370*/  STS [R19+0x4], R22 ;  /* 0x0000041613007388 */ /* 0x0001e80000000800 */
[----:B------:R0:W-:Y:S01]  /*0380*/  STS [R19+0x8], R16 ;  /* 0x0000081013007388 */ /* 0x0001e20000000800 */
[----:B------:R-:W-:Y:S05]  /*0390*/  @!P0 BRA `(.L_x_125) ;  /* 0xfffffffc00b08947 */ /* 0x000fea000383ffff */
.L_x_124:
[----:B------:R-:W-:Y:S05]  /*03a0*/  BSYNC.RECONVERGENT B0 ;  /* 0x0000000000007941 */ /* 0x000fea0003800200 */
.L_x_123:
[----:B------:R-:W-:Y:S05]  /*03b0*/  @P1 BRA `(.L_x_126) ;  /* 0x0000000400101947 */ /* 0x000fea0003800000 */
[----:B------:R-:W0:Y:S01]  /*03c0*/  LDC.64 R26, c[0x0][0x3c0] ;  /* 0x0000f000ff1a7b82 */ /* 0x000e220000000a00 */
        /* <DEDUP_REMOVED lines=12> */
[--C-:B------:R-:W-:Y:S02]  /*0490*/  IMAD.WIDE.U32 R4, R5, 0x4, R26.reuse ;  /* 0x0000000405047825 */ /* 0x100fe400078e001a */
[----:B------:R1:W5:Y:S02]  /*04a0*/  LDG.E R24, desc[UR8][R24.64] ;  /* 0x0000000818187981 */ /* 0x000364000c1e1900 */
[--C-:B------:R-:W-:Y:S02]  /*04b0*/  IMAD.WIDE.U32 R6, R7, 0x4, R26.reuse ;  /* 0x0000000407067825 */ /* 0x100fe400078e001a */
[----:B------:R1:W5:Y:S02]  /*04c0*/  LDG.E R4, desc[UR8][R4.64] ;  /* 0x0000000804047981 */ /* 0x000364000c1e1900 */
[----:B------:R-:W-:-:S02]  /*04d0*/  IMAD.WIDE.U32 R16, R17, 0x4, R26 ;  /* 0x0000000411107825 */ /* 0x000fc400078e001a */
[----:B------:R1:W5:Y:S02]  /*04e0*/  LDG.E R2, desc[UR8][R6.64] ;  /* 0x0000000806027981 */ /* 0x000364000c1e1900 */
[--C-:B0-----:R-:W-:Y:S02]  /*04f0*/  IMAD.WIDE.U32 R18, R13, 0x4, R26.reuse ;  /* 0x000000040d127825 */ /* 0x101fe400078e001a */
[----:B------:R1:W5:Y:S02]  /*0500*/  LDG.E R16, desc[UR8][R16.64] ;  /* 0x0000000810107981 */ /* 0x000364000c1e1900 */
[--C-:B------:R-:W-:Y:S02]  /*0510*/  IMAD.WIDE.U32 R20, R21, 0x4, R26.reuse ;  /* 0x0000000415147825 */ /* 0x100fe400078e001a */
[----:B------:R1:W5:Y:S02]  /*0520*/  LDG.E R18, desc[UR8][R18.64] ;  /* 0x0000000812127981 */ /* 0x000364000c1e1900 */
[----:B------:R-:W-:-:S02]  /*0530*/  IMAD.WIDE.U32 R22, R23, 0x4, R26 ;  /* 0x0000000417167825 */ /* 0x000fc400078e001a */
[----:B------:R1:W5:Y:S02]  /*0540*/  LDG.E R20, desc[UR8][R20.64] ;  /* 0x0000000814147981 */ /* 0x000364000c1e1900 */
[----:B------:R-:W-:Y:S02]  /*0550*/  IMAD.WIDE.U32 R26, R11, 0x4, R26 ;  /* 0x000000040b1a7825 */ /* 0x000fe400078e001a */
[----:B------:R1:W5:Y:S04]  /*0560*/  LDG.E R22, desc[UR8][R22.64] ;  /* 0x0000000816167981 */ /* 0x000368000c1e1900 */
[----:B------:R1:W5:Y:S01]  /*0570*/  LDG.E R26, desc[UR8][R26.64] ;  /* 0x000000081a1a7981 */ /* 0x000362000c1e1900 */
[----:B------:R-:W-:-:S07]  /*0580*/  MOV R11, R12 ;  /* 0x0000000c000b7202 */ /* 0x000fce0000000f00 */
.L_x_127:
[----:B-12---:R-:W0:Y:S01]  /*0590*/  LDC.64 R6, c[0x0][0x398] ;  /* 0x0000e600ff067b82 */ /* 0x006e220000000a00 */
[----:B------:R-:W-:-:S04]  /*05a0*/  IMAD R5, R8, R3, R11 ;  /* 0x0000000308057224 */ /* 0x000fc800078e020b */
[----:B------:R-:W-:-:S04]  /*05b0*/  IMAD R5, R5, 0x3, RZ ;  /* 0x0000000305057824 */ /* 0x000fc800078e02ff */
[----:B0-----:R-:W-:-:S05]  /*05c0*/  IMAD.WIDE R6, R5, 0x4, R6 ;  /* 0x0000000405067825 */ /* 0x001fca00078e0206 */
[----:B------:R-:W2:Y:S04]  /*05d0*/  LDG.E R5, desc[UR8][R6.64+0x4] ;  /* 0x0000040806057981 */ /* 0x000ea8000c1e1900 */
[----:B------:R-:W3:Y:S04]  /*05e0*/  LDG.E R17, desc[UR8][R6.64+0x8] ;  /* 0x0000080806117981 */ /* 0x000ee8000c1e1900 */
[----:B------:R0:W4:Y:S01]  /*05f0*/  LDG.E R15, desc[UR8][R6.64] ;  /* 0x00000008060f7981 */ /* 0x000122000c1e1900 */
[----:B------:R-:W-:Y:S01]  /*0600*/  IMAD R28, R14, R3, R11 ;  /* 0x000000030e1c7224 */ /* 0x000fe200078e020b */
[----:B------:R-:W-:-:S03]  /*0610*/  IADD3 R11, PT, PT, R10, R11, RZ ;  /* 0x0000000b0a0b7210 */ /* 0x000fc60007ffe0ff */
[----:B------:R-:W-:Y:S01]  /*0620*/  IMAD R13, R28, 0x24, R9 ;  /* 0x000000241c0d7824 */ /* 0x000fe200078e0209 */
[----:B------:R-:W-:Y:S01]  /*0630*/  ISETP.GE.AND P0, PT, R11, R3, PT ;  /* 0x000000030b00720c */ /* 0x000fe20003f06270 */
[-C--:B--2--5:R-:W-:Y:S01]  /*0640*/  FMUL R19, R4, R5.reuse ;  /* 0x0000000504137220 */ /* 0x0a4fe20000400000 */
[-C--:B------:R-:W-:Y:S01]  /*0650*/  FMUL R21, R18, R5.reuse ;  /* 0x0000000512157220 */ /* 0x080fe20000400000 */
[----:B------:R-:W-:Y:S02]  /*0660*/  FMUL R23, R26, R5 ;  /* 0x000000051a177220 */ /* 0x000fe40000400000 */
[-C--:B---3--:R-:W-:Y:S01]  /*0670*/  FFMA R28, R24, R17.reuse, -R19 ;  /* 0x00000011181c7223 */ /* 0x088fe20000000813 */
[-C--:B0-----:R-:W-:Y:S01]  /*0680*/  FMUL R7, R0, R17.reuse ;  /* 0x0000001100077220 */ /* 0x081fe20000400000 */
[-C--:B------:R-:W-:Y:S01]  /*0690*/  FMUL R19, R2, R17.reuse ;  /* 0x0000001102137220 */ /* 0x080fe20000400000 */
[-C--:B------:R-:W-:Y:S01]  /*06a0*/  FMUL R27, R20, R17.reuse ;  /* 0x00000011141b7220 */ /* 0x080fe20000400000 */
[-C--:B------:R-:W-:Y:S01]  /*06b0*/  FFMA R21, R16, R17.reuse, -R21 ;  /* 0x0000001110157223 */ /* 0x080fe20000000815 */
[----:B------:R-:W-:Y:S01]  /*06c0*/  FFMA R25, R22, R17, -R23 ;  /* 0x0000001116197223 */ /* 0x000fe20000000817 */
[-C--:B----4-:R-:W-:Y:S01]  /*06d0*/  FMUL R17, R24, R15.reuse ;  /* 0x0000000f18117220 */ /* 0x090fe20000400000 */
[-C--:B------:R-:W-:Y:S01]  /*06e0*/  FMUL R23, R16, R15.reuse ;  /* 0x0000000f10177220 */ /* 0x080fe20000400000 */
[-C--:B------:R-:W-:Y:S01]  /*06f0*/  FFMA R6, R4, R15.reuse, -R7 ;  /* 0x0000000f04067223 */ /* 0x080fe20000000807 */
[-C--:B------:R-:W-:Y:S01]  /*0700*/  FFMA R19, R18, R15.reuse, -R19 ;  /* 0x0000000f12137223 */ /* 0x080fe20000000813 */
[-C--:B------:R-:W-:Y:S01]  /*0710*/  FFMA R27, R26, R15.reuse, -R27 ;  /* 0x0000000f1a1b7223 */ /* 0x080fe2000000081b */
[----:B------:R-:W-:Y:S01]  /*0720*/  FMUL R15, R22, R15 ;  /* 0x0000000f160f7220 */ /* 0x000fe20000400000 */
[----:B------:R0:W-:Y:S01]  /*0730*/  STS [R13], R28 ;  /* 0x0000001c0d007388 */ /* 0x0001e20000000800 */
[----:B------:R-:W-:-:S02]  /*0740*/  FFMA R23, R2, R5, -R23 ;  /* 0x0000000502177223 */ /* 0x000fc40000000817 */
[-C--:B------:R-:W-:Y:S01]  /*0750*/  FFMA R15, R20, R5.reuse, -R15 ;  /* 0x00000005140f7223 */ /* 0x080fe2000000080f */
[----:B------:R2:W-:Y:S04]  /*0760*/  STS [R13+0xc], R21 ;  /* 0x00000c150d007388 */ /* 0x0005e80000000800 */
[----:B------:R2:W-:Y:S01]  /*0770*/  STS [R13+0x18], R25 ;  /* 0x000018190d007388 */ /* 0x0005e20000000800 */
[----:B0-----:R-:W-:-:S03]  /*0780*/  FFMA R28, R0, R5, -R17 ;  /* 0x00000005001c7223 */ /* 0x001fc60000000811 */
[----:B------:R2:W-:Y:S04]  /*0790*/  STS [R13+0x4], R6 ;  /* 0x000004060d007388 */ /* 0x0005e80000000800 */
[----:B------:R2:W-:Y:S04]  /*07a0*/  STS [R13+0x8], R28 ;  /* 0x0000081c0d007388 */ /* 0x0005e80000000800 */
[----:B------:R2:W-:Y:S04]  /*07b0*/  STS [R13+0x10], R19 ;  /* 0x000010130d007388 */ /* 0x0005e80000000800 */
[----:B------:R2:W-:Y:S04]  /*07c0*/  STS [R13+0x14], R23 ;  /* 0x000014170d007388 */ /* 0x0005e80000000800 */
[----:B------:R2:W-:Y:S04]  /*07d0*/  STS [R13+0x1c], R27 ;  /* 0x00001c1b0d007388 */ /* 0x0005e80000000800 */
[----:B------:R2:W-:Y:S01]  /*07e0*/  STS [R13+0x20], R15 ;  /* 0x0000200f0d007388 */ /* 0x0005e20000000800 */
[----:B------:R-:W-:Y:S05]  /*07f0*/  @!P0 BRA `(.L_x_127) ;  /* 0xfffffffc00648947 */ /* 0x000fea000383ffff */
.L_x_126:
[----:B------:R-:W-:Y:S01]  /*0800*/  ISETP.GE.AND P0, PT, R14, R3, PT ;  /* 0x000000030e00720c */ /* 0x000fe20003f06270 */
[----:B------:R-:W-:Y:S05]  /*0810*/  WARPSYNC.ALL ;  /* 0x0000000000007948 */ /* 0x000fea0003800000 */
[----:B------:R-:W-:Y:S06]  /*0820*/  BAR.SYNC.DEFER_BLOCKING 0x0 ;  /* 0x0000000000007b1d */ /* 0x000fec0000010000 */
[----:B------:R-:W-:Y:S04]  /*0830*/  BSSY B0, `(.L_x_128) ;  /* 0x0000055000007945 */ /* 0x000fe80003800000 */
[----:B------:R-:W-:Y:S05]  /*0840*/  @P0 BRA `(.L_x_129) ;  /* 0x00000004004c0947 */ /* 0x000fea0003800000 */
[----:B------:R-:W-:-:S07]  /*0850*/  MOV R5, R14 ;  /* 0x0000000e00057202 */ /* 0x000fce0000000f00 */
.L_x_136:
[C---:B------:R-:W-:Y:S01]  /*0860*/  ISETP.GE.AND P0, PT, R12.reuse, UR4, PT ;  /* 0x000000040c007c0c */ /* 0x040fe2000bf06270 */
[----:B------:R-:W-:Y:S01]  /*0870*/  BSSY.RECONVERGENT B1, `(.L_x_130) ;  /* 0x000001e000017945 */ /* 0x000fe20003800200 */
[----:B0-----:R-:W-:Y:S01]  /*0880*/  HFMA2 R11, -RZ, RZ, 0, 0 ;  /* 0x00000000ff0b7431 */ /* 0x001fe200000001ff */
[----:B------:R-:W-:Y:S01]  /*0890*/  ISETP.NE.AND P1, PT, R12, RZ, PT ;  /* 0x000000ff0c00720c */ /* 0x000fe20003f25270 */
[----:B------:R-:W-:Y:S01]  /*08a0*/  HFMA2 R0, -RZ, RZ, 0, 0 ;  /* 0x00000000ff007431 */ /* 0x000fe200000001ff */
[----:B------:R-:W-:-:S08]  /*08b0*/  MOV R4, RZ ;  /* 0x000000ff00047202 */ /* 0x000fd00000000f00 */
[----:B------:R-:W-:Y:S05]  /*08c0*/  @P0 BRA `(.L_x_131) ;  /* 0x0000000000600947 */ /* 0x000fea0003800000 */
[----:B------:R-:W1:Y:S01]  /*08d0*/  S2R R7, SR_CgaCtaId ;  /* 0x0000000000077919 */ /* 0x000e620000008800 */
[----:B------:R-:W3:Y:S01]  /*08e0*/  LDC.64 R2, c[0x0][0x3a8] ;  /* 0x0000ea00ff027b82 */ /* 0x000ee20000000a00 */
[----:B------:R-:W-:Y:S01]  /*08f0*/  MOV R0, 0x400 ;  /* 0x0000040000007802 */ /* 0x000fe20000000f00 */
[----:B--2---:R-:W-:Y:S01]  /*0900*/  IMAD R15, R5, UR4, R12 ;  /* 0x00000004050f7c24 */ /* 0x004fe2000f8e020c */
[----:B------:R-:W-:Y:S02]  /*0910*/  MOV R17, R12 ;  /* 0x0000000c00117202 */ /* 0x000fe40000000f00 */
[----:B------:R-:W-:Y:S02]  /*0920*/  MOV R4, RZ ;  /* 0x000000ff00047202 */ /* 0x000fe40000000f00 */
[----:B------:R-:W-:Y:S02]  /*0930*/  MOV R11, RZ ;  /* 0x000000ff000b7202 */ /* 0x000fe40000000f00 */
[----:B-1----:R-:W-:-:S02]  /*0940*/  LEA R7, R7, R0, 0x18 ;  /* 0x0000000007077211 */ /* 0x002fc400078ec0ff */
[----:B------:R-:W-:-:S03]  /*0950*/  MOV R0, RZ ;  /* 0x000000ff00007202 */ /* 0x000fc60000000f00 */
[----:B------:R-:W-:-:S05]  /*0960*/  IMAD R6, R12, 0xc, R7 ;  /* 0x0000000c0c067824 */ /* 0x000fca00078e0207 */
[----:B------:R-:W-:-:S07]  /*0970*/  IADD3 R13, PT, PT, R6, 0x4, RZ ;  /* 0x00000004060d7810 */ /* 0x000fce0007ffe0ff */
.L_x_132:
[----:B---3--:R-:W-:Y:S01]  /*0980*/  IMAD.WIDE R6, R15, 0x4, R2 ;  /* 0x000000040f067825 */ /* 0x008fe200078e0202 */
[----:B0-----:R-:W0:Y:S04]  /*0990*/  LDS R16, [R13+-0x4] ;  /* 0xfffffc000d107984 */ /* 0x001e280000000800 */
[----:B------:R-:W1:Y:S04]  /*09a0*/  LDS R19, [R13] ;  /* 0x000000000d137984 */ /* 0x000e680000000800 */
[----:B------:R-:W0:Y:S01]  /*09b0*/  LDG.E R6, desc[UR8][R6.64] ;  /* 0x0000000806067981 */ /* 0x000e22000c1e1900 */
[----:B------:R-:W-:-:S02]  /*09c0*/  IADD3 R17, PT, PT, R10, R17, RZ ;  /* 0x000000110a117210 */ /* 0x000fc40007ffe0ff */
[C---:B------:R-:W-:Y:S01]  /*09d0*/  IADD3 R15, PT, PT, R10.reuse, R15, RZ ;  /* 0x0000000f0a0f7210 */ /* 0x040fe20007ffe0ff */
[----:B------:R2:W3:Y:S01]  /*09e0*/  LDS R21, [R13+0x4] ;  /* 0x000004000d157984 */ /* 0x0004e20000000800 */
[----:B------:R-:W-:Y:S01]  /*09f0*/  ISETP.GE.AND P0, PT, R17, UR4, PT ;  /* 0x0000000411007c0c */ /* 0x000fe2000bf06270 */
[----:B--2---:R-:W-:Y:S02]  /*0a00*/  IMAD R13, R10, 0xc, R13 ;  /* 0x0000000c0a0d7824 */ /* 0x004fe400078e020d */
[C---:B0-----:R-:W-:Y:S01]  /*0a10*/  FFMA R11, R6.reuse, R16, R11 ;  /* 0x00000010060b7223 */ /* 0x041fe2000000000b */
[C---:B-1----:R-:W-:Y:S01]  /*0a20*/  FFMA R4, R6.reuse, R19, R4 ;  /* 0x0000001306047223 */ /* 0x042fe20000000004 */
[----:B---3--:R-:W-:-:S08]  /*0a30*/  FFMA R0, R6, R21, R0 ;  /* 0x0000001506007223 */ /* 0x008fd00000000000 */
[----:B------:R-:W-:Y:S05]  /*0a40*/  @!P0 BRA `(.L_x_132) ;  /* 0xfffffffc00cc8947 */ /* 0x000fea000383ffff */
.L_x_131:
[----:B------:R-:W-:Y:S05]  /*0a50*/  BSYNC.RECONVERGENT B1 ;  /* 0x0000000000017941 */ /* 0x000fea0003800200 */
.L_x_130:
[----:B------:R-:W-:-:S03]  /*0a60*/  UMOV UR5, 0xffffffff ;  /* 0xffffffff00057882 */ /* 0x000fc60000000000 */
[----:B------:R-:W-:Y:S05]  /*0a70*/  BRA.DIV UR5, `(.L_x_133) ;  /* 0x0000000e05987947 */ /* 0x000fea000b800000 */
[----:B------:R-:W1:Y:S04]  /*0a80*/  SHFL.DOWN PT, R2, R11, 0x10, 0x1f ;  /* 0x0a001f000b027f89 */ /* 0x000e6800000e0000 */
[----:B------:R-:W3:Y:S04]  /*0a90*/  SHFL.DOWN PT, R3, R4, 0x10, 0x1f ;  /* 0x0a001f0004037f89 */ /* 0x000ee800000e0000 */
[----:B------:R-:W4:Y:S01]  /*0aa0*/  SHFL.DOWN PT, R7, R0, 0x10, 0x1f ;  /* 0x0a001f0000077f89 */ /* 0x000f2200000e0000 */
[----:B-1----:R-:W-:Y:S01]  /*0ab0*/  FADD R2, R2, R11 ;  /* 0x0000000b02027221 */ /* 0x002fe20000000000 */
[----:B---3--:R-:W-:-:S04]  /*0ac0*/  FADD R3, R3, R4 ;  /* 0x0000000403037221 */ /* 0x008fc80000000000 */
[----:B--2---:R-:W1:Y:S01]  /*0ad0*/  SHFL.DOWN PT, R13, R2, 0x8, 0x1f ;  /* 0x09001f00020d7f89 */ /* 0x004e6200000e0000 */
[----:B----4-:R-:W-:-:S03]  /*0ae0*/  FADD R7, R7, R0 ;  /* 0x0000000007077221 */ /* 0x010fc60000000000 */
[----:B------:R-:W2:Y:S04]  /*0af0*/  SHFL.DOWN PT, R6, R3, 0x8, 0x1f ;  /* 0x09001f0003067f89 */ /* 0x000ea800000e0000 */
[----:B0-----:R-:W0:Y:S01]  /*0b00*/  SHFL.DOWN PT, R16, R7, 0x8, 0x1f ;  /* 0x09001f0007107f89 */ /* 0x001e2200000e0000 */
[----:B-1----:R-:W-:Y:S01]  /*0b10*/  FADD R13, R2, R13 ;  /* 0x0000000d020d7221 */ /* 0x002fe20000000000 */
[----:B--2---:R-:W-:-:S04]  /*0b20*/  FADD R6, R3, R6 ;  /* 0x0000000603067221 */ /* 0x004fc80000000000 */
[----:B------:R-:W1:Y:S01]  /*0b30*/  SHFL.DOWN PT, R18, R13, 0x4, 0x1f ;  /* 0x08801f000d127f89 */ /* 0x000e6200000e0000 */
[----:B0-----:R-:W-:-:S03]  /*0b40*/  FADD R16, R7, R16 ;  /* 0x0000001007107221 */ /* 0x001fc60000000000 */
[----:B------:R-:W0:Y:S04]  /*0b50*/  SHFL.DOWN PT, R11, R6, 0x4, 0x1f ;  /* 0x08801f00060b7f89 */ /* 0x000e2800000e0000 */
[----:B------:R-:W2:Y:S01]  /*0b60*/  SHFL.DOWN PT, R15, R16, 0x4, 0x1f ;  /* 0x08801f00100f7f89 */ /* 0x000ea200000e0000 */
[----:B-1----:R-:W-:Y:S01]  /*0b70*/  FADD R18, R13, R18 ;  /* 0x000000120d127221 */ /* 0x002fe20000000000 */
[----:B0-----:R-:W-:-:S04]  /*0b80*/  FADD R11, R6, R11 ;  /* 0x0000000b060b7221 */ /* 0x001fc80000000000 */
        /* <DEDUP_REMOVED lines=12> */
.L_x_163:
[----:B------:R-:W-:Y:S01]  /*0c50*/  BSSY.RECONVERGENT B1, `(.L_x_134) ;  /* 0x000000e000017945 */ /* 0x000fe20003800200 */
[----:B---3--:R-:W-:-:S03]  /*0c60*/  FADD R28, R2, R28 ;  /* 0x0000001c021c7221 */ /* 0x008fc60000000000 */
[----:B------:R-:W-:Y:S05]  /*0c70*/  @P1 BRA `(.L_x_135) ;  /* 0x00000000002c1947 */ /* 0x000fea0003800000 */
[----:B------:R-:W0:Y:S01]  /*0c80*/  LDCU UR5, c[0x0][0x38c] ;  /* 0x00007180ff0577ac */ /* 0x000e220008000800 */
[----:B------:R-:W1:Y:S01]  /*0c90*/  LDC.64 R2, c[0x0][0x3c8] ;  /* 0x0000f200ff027b82 */ /* 0x000e620000000a00 */
[----:B------:R-:W-:Y:S01]  /*0ca0*/  FADD R13, RZ, R4 ;  /* 0x00000004ff0d7221 */ /* 0x000fe20000000000 */
[----:B------:R-:W-:Y:S01]  /*0cb0*/  FADD R11, RZ, R6 ;  /* 0x00000006ff0b7221 */ /* 0x000fe20000000000 */
[----:B0-----:R-:W-:-:S04]  /*0cc0*/  IMAD R0, R8, UR5, R5 ;  /* 0x0000000508007c24 */ /* 0x001fc8000f8e0205 */
[----:B------:R-:W-:-:S04]  /*0cd0*/  IMAD R7, R0, 0x3, RZ ;  /* 0x0000000300077824 */ /* 0x000fc800078e02ff */
[----:B-1----:R-:W-:-:S04]  /*0ce0*/  IMAD.WIDE R2, R7, 0x4, R2 ;  /* 0x0000000407027825 */ /* 0x002fc800078e0202 */
[----:B------:R-:W-:Y:S01]  /*0cf0*/  FADD R7, RZ, R28 ;  /* 0x0000001cff077221 */ /* 0x000fe20000000000 */
[----:B------:R0:W-:Y:S04]  /*0d00*/  STG.E desc[UR8][R2.64], R13 ;  /* 0x0000000d02007986 */ /* 0x0001e8000c101908 */
[----:B------:R0:W-:Y:S04]  /*0d10*/  STG.E desc[UR8][R2.64+0x4], R11 ;  /* 0x0000040b02007986 */ /* 0x0001e8000c101908 */
[----:B------:R0:W-:Y:S02]  /*0d20*/  STG.E desc[UR8][R2.64+0x8], R7 ;  /* 0x0000080702007986 */ /* 0x0001e4000c101908 */
.L_x_135:
[----:B------:R-:W-:Y:S05]  /*0d30*/  BSYNC.RECONVERGENT B1 ;  /* 0x0000000000017941 */ /* 0x000fea0003800200 */
.L_x_134:
[----:B------:R-:W1:Y:S01]  /*0d40*/  LDCU UR5, c[0x0][0x38c] ;  /* 0x00007180ff0577ac */ /* 0x000e620008000800 */
[----:B------:R-:W-:-:S04]  /*0d50*/  IADD3 R5, PT, PT, R5, UR7, RZ ;  /* 0x0000000705057c10 */ /* 0x000fc8000fffe0ff */
[----:B-1----:R-:W-:-:S13]  /*0d60*/  ISETP.GE.AND P0, PT, R5, UR5, PT ;  /* 0x0000000505007c0c */ /* 0x002fda000bf06270 */
[----:B------:R-:W-:Y:S05]  /*0d70*/  @!P0 BRA `(.L_x_136) ;  /* 0xfffffff800b88947 */ /* 0x000fea000383ffff */
.L_x_129:
[----:B------:R-:W-:Y:S05]  /*0d80*/  BSYNC B0 ;  /* 0x0000000000007941 */ /* 0x000fea0003800000 */
.L_x_128:
[----:B------:R-:W1:Y:S01]  /*0d90*/  LDCU UR5, c[0x0][0x390] ;  /* 0x00007200ff0577ac */ /* 0x000e620008000800 */
[----:B------:R-:W-:Y:S01]  /*0da0*/  BSSY B0, `(.L_x_137) ;  /* 0x00000ad000007945 */ /* 0x000fe20003800000 */
[----:B-1----:R-:W-:-:S13]  /*0db0*/  ISETP.GE.AND P0, PT, R14, UR5, PT ;  /* 0x000000050e007c0c */ /* 0x002fda000bf06270 */
[----:B------:R-:W-:Y:S05]  /*0dc0*/  @P0 BRA `(.L_x_138) ;  /* 0x0000000800a80947 */ /* 0x000fea0003800000 */
[----:B0-----:R-:W-:-:S07]  /*0dd0*/  MOV R7, R14 ;  /* 0x0000000e00077202 */ /* 0x001fce0000000f00 */
.L_x_145:
[C---:B------:R-:W-:Y:S01]  /*0de0*/  ISETP.GE.AND P0, PT, R12.reuse, UR4, PT ;  /* 0x000000040c007c0c */ /* 0x040fe2000bf06270 */
[----:B------:R-:W-:Y:S01]  /*0df0*/  BSSY.RECONVERGENT B1, `(.L_x_139) ;  /* 0x000002d000017945 */ /* 0x000fe20003800200 */
[----:B------:R-:W-:Y:S01]  /*0e00*/  HFMA2 R22, -RZ, RZ, 0, 0 ;  /* 0x00000000ff167431 */ /* 0x000fe200000001ff */
[----:B------:R-:W-:Y:S01]  /*0e10*/  ISETP.NE.AND P1, PT, R12, RZ, PT ;  /* 0x000000ff0c00720c */ /* 0x000fe20003f25270 */
[----:B--2---:R-:W-:Y:S01]  /*0e20*/  HFMA2 R6, -RZ, RZ, 0, 0 ;  /* 0x00000000ff067431 */ /* 0x004fe200000001ff */
[----:B0-----:R-:W-:Y:S01]  /*0e30*/  CS2R R18, SRZ ;  /* 0x0000000000127805 */ /* 0x001fe2000001ff00 */
[----:B------:R-:W-:Y:S01]  /*0e40*/  HFMA2 R15, -RZ, RZ, 0, 0 ;  /* 0x00000000ff0f7431 */ /* 0x000fe200000001ff */
[----:B------:R-:W-:Y:S02]  /*0e50*/  MOV R11, RZ ;  /* 0x000000ff000b7202 */ /* 0x000fe40000000f00 */
[----:B------:R-:W-:Y:S02]  /*0e60*/  CS2R R2, SRZ ;  /* 0x0000000000027805 */ /* 0x000fe4000001ff00 */
[----:B------:R-:W-:-:S02]  /*0e70*/  MOV R0, RZ ;  /* 0x000000ff00007202 */ /* 0x000fc40000000f00 */
[----:B------:R-:W-:Y:S05]  /*0e80*/  @P0 BRA `(.L_x_140) ;  /* 0x00000000008c0947 */ /* 0x000fea0003800000 */
[----:B------:R-:W0:Y:S01]  /*0e90*/  LDC.64 R4, c[0x0][0x3b8] ;  /* 0x0000ee00ff047b82 */ /* 0x000e220000000a00 */
[----:B------:R-:W-:Y:S01]  /*0ea0*/  IMAD R20, R7, UR4, RZ ;  /* 0x0000000407147c24 */ /* 0x000fe2000f8e02ff */
[----:B------:R-:W-:Y:S02]  /*0eb0*/  MOV R15, RZ ;  /* 0x000000ff000f7202 */ /* 0x000fe40000000f00 */
[----:B------:R-:W-:Y:S02]  /*0ec0*/  CS2R R2, SRZ ;  /* 0x0000000000027805 */ /* 0x000fe4000001ff00 */
[----:B------:R-:W-:Y:S02]  /*0ed0*/  MOV R13, R12 ;  /* 0x0000000c000d7202 */ /* 0x000fe40000000f00 */
[----:B------:R-:W-:Y:S02]  /*0ee0*/  CS2R R18, SRZ ;  /* 0x0000000000127805 */ /* 0x000fe4000001ff00 */
[----:B------:R-:W-:-:S02]  /*0ef0*/  MOV R0, RZ ;  /* 0x000000ff00007202 */ /* 0x000fc40000000f00 */
[----:B------:R-:W-:Y:S02]  /*0f00*/  MOV R6, RZ ;  /* 0x000000ff00067202 */ /* 0x000fe40000000f00 */
[----:B------:R-:W-:Y:S02]  /*0f10*/  MOV R11, RZ ;  /* 0x000000ff000b7202 */ /* 0x000fe40000000f00 */
[----:B------:R-:W-:-:S07]  /*0f20*/  MOV R22, RZ ;  /* 0x000000ff00167202 */ /* 0x000fce0000000f00 */
.L_x_141:
[----:B------:R-:W-:-:S05]  /*0f30*/  IADD3 R17, PT, PT, R20, R13, RZ ;  /* 0x0000000d14117210 */ /* 0x000fca0007ffe0ff */
[----:B0-----:R-:W-:-:S06]  /*0f40*/  IMAD.WIDE R16, R17, 0x4, R4 ;  /* 0x0000000411107825 */ /* 0x001fcc00078e0204 */
[----:B------:R0:W2:Y:S01]  /*0f50*/  LDG.E R17, desc[UR8][R16.64] ;  /* 0x0000000810117981 */ /* 0x0000a2000c1e1900 */
[----:B------:R-:W-:Y:S01]  /*0f60*/  IMAD R21, R13, 0x24, R9 ;  /* 0x000000240d157824 */ /* 0x000fe200078e0209 */
[----:B------:R-:W-:-:S04]  /*0f70*/  IADD3 R13, PT, PT, R10, R13, RZ ;  /* 0x0000000d0a0d7210 */ /* 0x000fc80007ffe0ff */
[----:B------:R-:W2:Y:S01]  /*0f80*/  LDS R23, [R21] ;  /* 0x0000000015177984 */ /* 0x000ea20000000800 */
[----:B------:R-:W-:-:S03]  /*0f90*/  ISETP.GE.AND P0, PT, R13, UR4, PT ;  /* 0x000000040d007c0c */ /* 0x000fc6000bf06270 */
[----:B------:R-:W1:Y:S04]  /*0fa0*/  LDS R24, [R21+0x4] ;  /* 0x0000040015187984 */ /* 0x000e680000000800 */
[----:B------:R-:W3:Y:S04]  /*0fb0*/  LDS R25, [R21+0x8] ;  /* 0x0000080015197984 */ /* 0x000ee80000000800 */
[----:B------:R-:W4:Y:S04]  /*0fc0*/  LDS R26, [R21+0xc] ;  /* 0x00000c00151a7984 */ /* 0x000f280000000800 */
[----:B------:R-:W5:Y:S04]  /*0fd0*/  LDS R27, [R21+0x1c] ;  /* 0x00001c00151b7984 */ /* 0x000f680000000800 */
[----:B0-----:R-:W0:Y:S01]  /*0fe0*/  LDS R16, [R21+0x20] ;  /* 0x0000200015107984 */ /* 0x001e220000000800 */
[C---:B--2---:R-:W-:Y:S01]  /*0ff0*/  FFMA R22, R17.reuse, R23, R22 ;  /* 0x0000001711167223 */ /* 0x044fe20000000016 */
[C---:B-1----:R-:W-:Y:S01]  /*1000*/  FFMA R19, R17.reuse, R24, R19 ;  /* 0x0000001811137223 */ /* 0x042fe20000000013 */
[C---:B---3--:R-:W-:Y:S01]  /*1010*/  FFMA R18, R17.reuse, R25, R18 ;  /* 0x0000001911127223 */ /* 0x048fe20000000012 */
[----:B------:R-:W1:Y:S01]  /*1020*/  LDS R23, [R21+0x10] ;  /* 0x0000100015177984 */ /* 0x000e620000000800 */
[C---:B----4-:R-:W-:Y:S01]  /*1030*/  FFMA R11, R17.reuse, R26, R11 ;  /* 0x0000001a110b7223 */ /* 0x050fe2000000000b */
[C---:B-----5:R-:W-:Y:S01]  /*1040*/  FFMA R0, R17.reuse, R27, R0 ;  /* 0x0000001b11007223 */ /* 0x060fe20000000000 */
[C---:B0-----:R-:W-:Y:S01]  /*1050*/  FFMA R15, R17.reuse, R16, R15 ;  /* 0x00000010110f7223 */ /* 0x041fe2000000000f */
[----:B------:R-:W0:Y:S04]  /*1060*/  LDS R24, [R21+0x14] ;  /* 0x0000140015187984 */ /* 0x000e280000000800 */
[----:B------:R-:W2:Y:S01]  /*1070*/  LDS R25, [R21+0x18] ;  /* 0x0000180015197984 */ /* 0x000ea20000000800 */
[C---:B-1----:R-:W-:Y:S01]  /*1080*/  FFMA R6, R17.reuse, R23, R6 ;  /* 0x0000001711067223 */ /* 0x042fe20000000006 */
[C---:B0-----:R-:W-:Y:S01]  /*1090*/  FFMA R3, R17.reuse, R24, R3 ;  /* 0x0000001811037223 */ /* 0x041fe20000000003 */
[----:B--2---:R-:W-:Y:S01]  /*10a0*/  FFMA R2, R17, R25, R2 ;  /* 0x0000001911027223 */ /* 0x004fe20000000002 */
[----:B------:R-:W-:Y:S06]  /*10b0*/  @!P0 BRA `(.L_x_141) ;  /* 0xfffffffc009c8947 */ /* 0x000fec000383ffff */
.L_x_140:
[----:B------:R-:W-:Y:S05]  /*10c0*/  BSYNC.RECONVERGENT B1 ;  /* 0x0000000000017941 */ /* 0x000fea0003800200 */
.L_x_139:
[----:B------:R-:W-:-:S03]  /*10d0*/  UMOV UR5, 0xffffffff ;  /* 0xffffffff00057882 */ /* 0x000fc60000000000 */
[----:B------:R-:W-:Y:S05]  /*10e0*/  BRA.DIV UR5, `(.L_x_142) ;  /* 0x0000000e05907947 */ /* 0x000fea000b800000 */
[----:B------:R-:W0:Y:S04]  /*10f0*/  SHFL.DOWN PT, R27, R22, 0x10, 0x1f ;  /* 0x0a001f00161b7f89 */ /* 0x000e2800000e0000 */
[----:B------:R-:W1:Y:S04]  /*1100*/  SHFL.DOWN PT, R20, R19, 0x10, 0x1f ;  /* 0x0a001f0013147f89 */ /* 0x000e6800000e0000 */
[----:B------:R-:W2:Y:S04]  /*1110*/  SHFL.DOWN PT, R29, R18, 0x10, 0x1f ;  /* 0x0a001f00121d7f89 */ /* 0x000ea800000e0000 */
[----:B------:R-:W3:Y:S04]  /*1120*/  SHFL.DOWN PT, R16, R11, 0x10, 0x1f ;  /* 0x0a001f000b107f89 */ /* 0x000ee800000e0000 */
[----:B------:R-:W4:Y:S04]  /*1130*/  SHFL.DOWN PT, R17, R6, 0x10, 0x1f ;  /* 0x0a001f0006117f89 */ /* 0x000f2800000e0000 */
[----:B------:R-:W5:Y:S04]  /*1140*/  SHFL.DOWN PT, R4, R3, 0x10, 0x1f ;  /* 0x0a001f0003047f89 */ /* 0x000f6800000e0000 */
[----:B------:R-:W5:Y:S01]  /*1150*/  SHFL.DOWN PT, R13, R2, 0x10, 0x1f ;  /* 0x0a001f00020d7f89 */ /* 0x000f6200000e0000 */
[----:B0-----:R-:W-:-:S03]  /*1160*/  FADD R27, R27, R22 ;  /* 0x000000161b1b7221 */ /* 0x001fc60000000000 */
[----:B------:R-:W0:Y:S01]  /*1170*/  SHFL.DOWN PT, R5, R0, 0x10, 0x1f ;  /* 0x0a001f0000057f89 */ /* 0x000e2200000e0000 */
[----:B-1----:R-:W-:-:S03]  /*1180*/  FADD R21, R20, R19 ;  /* 0x0000001314157221 */ /* 0x002fc60000000000 */
[----:B------:R-:W1:Y:S01]  /*1190*/  SHFL.DOWN PT, R22, R15, 0x10, 0x1f ;  /* 0x0a001f000f167f89 */ /* 0x000e6200000e0000 */
[----:B--2---:R-:W-:Y:S01]  /*11a0*/  FADD R20, R29, R18 ;  /* 0x000000121d147221 */ /* 0x004fe20000000000 */
[----:B---3--:R-:W-:Y:S02]  /*11b0*/  FADD R19, R16, R11 ;  /* 0x0000000b10137221 */ /* 0x008fe40000000000 */
        /* <DEDUP_REMOVED lines=8> */
[----:B------:R-:W0:Y:S01]  /*1240*/  SHFL.DOWN PT, R5, R20, 0x8, 0x1f ;  /* 0x09001f0014057f89 */ /* 0x000e2200000e0000 */
[----:B-1----:R-:W-:-:S03]  /*1250*/  FADD R15, R22, R15 ;  /* 0x0000000f160f7221 */ /* 0x002fc60000000000 */
[----:B------:R-:W1:Y:S01]  /*1260*/  SHFL.DOWN PT, R2, R17, 0x8, 0x1f ;  /* 0x09001f0011027f89 */ /* 0x000e6200000e0000 */
[----:B--2---:R-:W-:-:S03]  /*1270*/  FADD R29, R27, R29 ;  /* 0x0000001d1b1d7221 */ /* 0x004fc60000000000 */
[----:B------:R-:W2:Y:S04]  /*1280*/  SHFL.DOWN PT, R0, R11, 0x8, 0x1f ;  /* 0x09001f000b007f89 */ /* 0x000ea800000e0000 */
[----:B------:R-:W2:Y:S01]  /*1290*/  SHFL.DOWN PT, R13, R16, 0x8, 0x1f ;  /* 0x09001f00100d7f89 */ /* 0x000ea200000e0000 */
[----:B---3--:R-:W-:-:S03]  /*12a0*/  FADD R6, R21, R6 ;  /* 0x0000000615067221 */ /* 0x008fc60000000000 */
[----:B------:R-:W3:Y:S01]  /*12b0*/  SHFL.DOWN PT, R22, R15, 0x8, 0x1f ;  /* 0x09001f000f167f89 */ /* 0x000ee200000e0000 */
[----:B----4-:R-:W-:Y:S01]  /*12c0*/  FADD R4, R19, R4 ;  /* 0x0000000413047221 */ /* 0x010fe20000000000 */
[----:B-----5:R-:W-:Y:S02]  /*12d0*/  FADD R3, R18, R3 ;  /* 0x0000000312037221 */ /* 0x020fe40000000000 */
[----:B------:R-:W4:Y:S01]  /*12e0*/  SHFL.DOWN PT, R27, R29, 0x4, 0x1f ;  /* 0x08801f001d1b7f89 */ /* 0x000f2200000e0000 */
[----:B0-----:R-:W-:-:S03]  /*12f0*/  FADD R5, R20, R5 ;  /* 0x0000000514057221 */ /* 0x001fc60000000000 */
[----:B------:R-:W0:Y:S01]  /*1300*/  SHFL.DOWN PT, R18, R3, 0x4, 0x1f ;  /* 0x08801f0003127f89 */ /* 0x000e2200000e0000 */
[----:B-1----:R-:W-:-:S03]  /*1310*/  FADD R2, R17, R2 ;  /* 0x0000000211027221 */ /* 0x002fc60000000000 */
[----:B------:R-:W1:Y:S01]  /*1320*/  SHFL.DOWN PT, R17, R4, 0x4, 0x1f ;  /* 0x08801f0004117f89 */ /* 0x000e6200000e0000 */
[----:B--2---:R-:W-:-:S03]  /*1330*/  FADD R0, R11, R0 ;  /* 0x000000000b007221 */ /* 0x004fc60000000000 */
[----:B------:R-:W2:Y:S01]  /*1340*/  SHFL.DOWN PT, R11, R6, 0x4, 0x1f ;  /* 0x08801f00060b7f89 */ /* 0x000ea200000e0000 */
[----:B------:R-:W-:-:S03]  /*1350*/  FADD R13, R16, R13 ;  /* 0x0000000d100d7221 */ /* 0x000fc60000000000 */
[----:B------:R-:W5:Y:S01]  /*1360*/  SHFL.DOWN PT, R16, R5, 0x4, 0x1f ;  /* 0x08801f0005107f89 */ /* 0x000f6200000e0000 */
[----:B---3--:R-:W-:-:S03]  /*1370*/  FADD R15, R15, R22 ;  /* 0x000000160f0f7221 */ /* 0x008fc60000000000 */
[----:B------:R-:W3:Y:S01]  /*1380*/  SHFL.DOWN PT, R19, R2, 0x4, 0x1f ;  /* 0x08801f0002137f89 */ /* 0x000ee200000e0000 */
[----:B----4-:R-:W-:-:S03]  /*1390*/  FADD R27, R29, R27 ;  /* 0x0000001b1d1b7221 */ /* 0x010fc60000000000 */
[----:B------:R-:W4:Y:S01]  /*13a0*/  SHFL.DOWN PT, R21, R0, 0x4, 0x1f ;  /* 0x08801f0000157f89 */ /* 0x000f2200000e0000 */
[----:B0-----:R-:W-:-:S03]  /*13b0*/  FADD R18, R3, R18 ;  /* 0x0000001203127221 */ /* 0x001fc60000000000 */
[----:B------:R-:W0:Y:S04]  /*13c0*/  SHFL.DOWN PT, R20, R13, 0x4, 0x1f ;  /* 0x08801f000d147f89 */ /* 0x000e2800000e0000 */
[----:B------:R-:W0:Y:S01]  /*13d0*/  SHFL.DOWN PT, R22, R15, 0x4, 0x1f ;  /* 0x08801f000f167f89 */ /* 0x000e2200000e0000 */
[----:B-1----:R-:W-:Y:S01]  /*13e0*/  FADD R17, R4, R17 ;  /* 0x0000001104117221 */ /* 0x002fe20000000000 */
[----:B--2---:R-:W-:-:S04]  /*13f0*/  FADD R11, R6, R11 ;  /* 0x0000000b060b7221 */ /* 0x004fc80000000000 */
[----:B------:R-:W1:Y:S01]  /*1400*/  SHFL.DOWN PT, R4, R17, 0x2, 0x1f ;  /* 0x08401f0011047f89 */ /* 0x000e6200000e0000 */
[----:B-----5:R-:W-:-:S03]  /*1410*/  FADD R16, R5, R16 ;  /* 0x0000001005107221 */ /* 0x020fc60000000000 */
[----:B------:R-:W2:Y:S01]  /*1420*/  SHFL.DOWN PT, R5, R18, 0x2, 0x1f ;  /* 0x08401f0012057f89 */ /* 0x000ea200000e0000 */
[----:B---3--:R-:W-:-:S03]  /*1430*/  FADD R19, R2, R19 ;  /* 0x0000001302137221 */ /* 0x008fc60000000000 */
[----:B------:R-:W3:Y:S01]  /*1440*/  SHFL.DOWN PT, R2, R27, 0x2, 0x1f ;  /* 0x08401f001b027f89 */ /* 0x000ee200000e0000 */
[----:B----4-:R-:W-:-:S03]  /*1450*/  FADD R21, R0, R21 ;  /* 0x0000001500157221 */ /* 0x010fc60000000000 */
[----:B------:R-:W4:Y:S01]  /*1460*/  SHFL.DOWN PT, R0, R11, 0x2, 0x1f ;  /* 0x08401f000b007f89 */ /* 0x000f2200000e0000 */
[----:B0-----:R-:W-:-:S03]  /*1470*/  FADD R20, R13, R20 ;  /* 0x000000140d147221 */ /* 0x001fc60000000000 */
[----:B------:R-:W0:Y:S01]  /*1480*/  SHFL.DOWN PT, R3, R16, 0x2, 0x1f ;  /* 0x08401f0010037f89 */ /* 0x000e2200000e0000 */
[----:B------:R-:W-:-:S03]  /*1490*/  FADD R15, R15, R22 ;  /* 0x000000160f0f7221 */ /* 0x000fc60000000000 */
[----:B------:R-:W5:Y:S04]  /*14a0*/  SHFL.DOWN PT, R6, R19, 0x2, 0x1f ;  /* 0x08401f0013067f89 */ /* 0x000f6800000e0000 */
[----:B------:R-:W5:Y:S01]  /*14b0*/  SHFL.DOWN PT, R13, R21, 0x2, 0x1f ;  /* 0x08401f00150d7f89 */ /* 0x000f6200000e0000 */
[----:B-1----:R-:W-:-:S03]  /*14c0*/  FADD R4, R17, R4 ;  /* 0x0000000411047221 */ /* 0x002fc60000000000 */
[----:B------:R-:W1:Y:S01]  /*14d0*/  SHFL.DOWN PT, R29, R20, 0x2, 0x1f ;  /* 0x08401f00141d7f89 */ /* 0x000e6200000e0000 */
[----:B--2---:R-:W-:-:S03]  /*14e0*/  FADD R5, R18, R5 ;  /* 0x0000000512057221 */ /* 0x004fc60000000000 */
[----:B------:R-:W2:Y:S01]  /*14f0*/  SHFL.DOWN PT, R22, R15, 0x2, 0x1f ;  /* 0x08401f000f167f89 */ /* 0x000ea200000e0000 */
[----:B---3--:R-:W-:Y:S01]  /*1500*/  FADD R2, R27, R2 ;  /* 0x000000021b027221 */ /* 0x008fe20000000000 */
[----:B----4-:R-:W-:Y:S02]  /*1510*/  FADD R0, R11, R0 ;  /* 0x000000000b007221 */ /* 0x010fe40000000000 */
[----:B------:R-:W3:Y:S01]  /*1520*/  SHFL.DOWN PT, R18, R5, 0x1, 0x1f ;  /* 0x08201f0005127f89 */ /* 0x000ee200000e0000 */
[----:B0-----:R-:W-:-:S03]  /*1530*/  FADD R3, R16, R3 ;  /* 0x0000000310037221 */ /* 0x001fc60000000000 */
[----:B------:R-:W0:Y:S01]  /*1540*/  SHFL.DOWN PT, R11, R2, 0x1, 0x1f ;  /* 0x08201f00020b7f89 */ /* 0x000e2200000e0000 */
[----:B-----5:R-:W-:-:S03]  /*1550*/  FADD R6, R19, R6 ;  /* 0x0000000613067221 */ /* 0x020fc60000000000 */
[----:B------:R-:W4:Y:S01]  /*1560*/  SHFL.DOWN PT, R17, R0, 0x1, 0x1f ;  /* 0x08201f0000117f89 */ /* 0x000f2200000e0000 */
[----:B------:R-:W-:-:S03]  /*1570*/  FADD R13, R21, R13 ;  /* 0x0000000d150d7221 */ /* 0x000fc60000000000 */
[----:B------:R-:W5:Y:S01]  /*1580*/  SHFL.DOWN PT, R16, R3, 0x1, 0x1f ;  /* 0x08201f0003107f89 */ /* 0x000f6200000e0000 */
[----:B-1----:R-:W-:-:S03]  /*1590*/  FADD R29, R20, R29 ;  /* 0x0000001d141d7221 */ /* 0x002fc60000000000 */
[----:B------:R-:W1:Y:S01]  /*15a0*/  SHFL.DOWN PT, R19, R4, 0x1, 0x1f ;  /* 0x08201f0004137f89 */ /* 0x000e6200000e0000 */
[----:B--2---:R-:W-:-:S03]  /*15b0*/  FADD R15, R15, R22 ;  /* 0x000000160f0f7221 */ /* 0x004fc60000000000 */
[----:B------:R-:W2:Y:S04]  /*15c0*/  SHFL.DOWN PT, R21, R6, 0x1, 0x1f ;  /* 0x08201f0006157f89 */ /* 0x000ea800000e0000 */
[----:B------:R-:W2:Y:S01]  /*15d0*/  SHFL.DOWN PT, R20, R13, 0x1, 0x1f ;  /* 0x08201f000d147f89 */ /* 0x000ea200000e0000 */
[----:B---3--:R-:W-:-:S03]  /*15e0*/  FADD R18, R5, R18 ;  /* 0x0000001205127221 */ /* 0x008fc60000000000 */
[----:B------:R-:W3:Y:S01]  /*15f0*/  SHFL.DOWN PT, R27, R29, 0x1, 0x1f ;  /* 0x08201f001d1b7f89 */ /* 0x000ee200000e0000 */
[----:B0-----:R-:W-:-:S03]  /*1600*/  FADD R11, R2, R11 ;  /* 0x0000000b020b7221 */ /* 0x001fc60000000000 */
[----:B------:R0:W0:Y:S01]  /*1610*/  SHFL.DOWN PT, R28, R15, 0x1, 0x1f ;  /* 0x08201f000f1c7f89 */ /* 0x00002200000e0000 */
[----:B----4-:R-:W-:Y:S01]  /*1620*/  FADD R17, R0, R17 ;  /* 0x0000001100117221 */ /* 0x010fe20000000000 */
[----:B-----5:R-:W-:Y:S01]  /*1630*/  FADD R16, R3, R16 ;  /* 0x0000001003107221 */ /* 0x020fe20000000000 */
[----:B-1----:R-:W-:Y:S01]  /*1640*/  FADD R19, R4, R19 ;  /* 0x0000001304137221 */ /* 0x002fe20000000000 */
[----:B--2---:R-:W-:Y:S01]  /*1650*/  FADD R21, R6, R21 ;  /* 0x0000001506157221 */ /* 0x004fe20000000000 */
[----:B------:R-:W-:Y:S01]  /*1660*/  FADD R20, R13, R20 ;  /* 0x000000140d147221 */ /* 0x000fe20000000000 */
[----:B---3--:R-:W-:-:S07]  /*1670*/  FADD R27, R29, R27 ;  /* 0x0000001b1d1b7221 */ /* 0x008fce0000000000 */
.L_x_210:
[----:B------:R-:W-:Y:S01]  /*1680*/  BSSY.RECONVERGENT B1, `(.L_x_143) ;  /* 0x000001a000017945 */ /* 0x000fe20003800200 */
[----:B0-----:R-:W-:-:S03]  /*1690*/  FADD R23, R15, R28 ;  /* 0x0000001c0f177221 */ /* 0x001fc60000000000 */
[----:B------:R-:W-:Y:S05]  /*16a0*/  @P1 BRA `(.L_x_144) ;  /* 0x00000000005c1947 */ /* 0x000fea0003800000 */
[----:B------:R-:W0:Y:S01]  /*16b0*/  LDCU UR5, c[0x0][0x390] ;  /* 0x00007200ff0577ac */ /* 0x000e220008000800 */
[----:B------:R-:W1:Y:S01]  /*16c0*/  LDC.64 R2, c[0x0][0x3d0] ;  /* 0x0000f400ff027b82 */ /* 0x000e620000000a00 */
[----:B------:R-:W-:Y:S01]  /*16d0*/  FADD R11, RZ, R11 ;  /* 0x0000000bff0b7221 */ /* 0x000fe20000000000 */
[----:B------:R-:W-:Y:S01]  /*16e0*/  FADD R17, RZ, R17 ;  /* 0x00000011ff117221 */ /* 0x000fe20000000000 */
[----:B------:R-:W-:Y:S01]  /*16f0*/  FADD R19, RZ, R19 ;  /* 0x00000013ff137221 */ /* 0x000fe20000000000 */
[----:B------:R-:W-:Y:S01]  /*1700*/  FADD R13, RZ, R18 ;  /* 0x00000012ff0d7221 */ /* 0x000fe20000000000 */
[----:B------:R-:W-:Y:S01]  /*1710*/  FADD R21, RZ, R21 ;  /* 0x00000015ff157221 */ /* 0x000fe20000000000 */
[----:B------:R-:W-:Y:S01]  /*1720*/  FADD R15, RZ, R20 ;  /* 0x00000014ff0f7221 */ /* 0x000fe20000000000 */
        /* <DEDUP_REMOVED lines=14> */
[----:B------:R0:W-:Y:S02]  /*1810*/  STG.E desc[UR8][R2.64+0x20], R23 ;  /* 0x0000201702007986 */ /* 0x0001e4000c101908 */
.L_x_144:
[----:B------:R-:W-:Y:S05]  /*1820*/  BSYNC.RECONVERGENT B1 ;  /* 0x0000000000017941 */ /* 0x000fea0003800200 */
.L_x_143:
[----:B------:R-:W1:Y:S01]  /*1830*/  LDCU UR5, c[0x0][0x390] ;  /* 0x00007200ff0577ac */ /* 0x000e620008000800 */
[----:B------:R-:W-:-:S04]  /*1840*/  IADD3 R7, PT, PT, R7, UR7, RZ ;  /* 0x0000000707077c10 */ /* 0x000fc8000fffe0ff */
[----:B-1----:R-:W-:-:S13]  /*1850*/  ISETP.GE.AND P0, PT, R7, UR5, PT ;  /* 0x0000000507007c0c */ /* 0x002fda000bf06270 */
[----:B------:R-:W-:Y:S05]  /*1860*/  @!P0 BRA `(.L_x_145) ;  /* 0xfffffff4005c8947 */ /* 0x000fea000383ffff */
.L_x_138:
[----:B------:R-:W-:Y:S05]  /*1870*/  BSYNC B0 ;  /* 0x0000000000007941 */ /* 0x000fea0003800000 */
.L_x_137:
[----:B------:R-:W1:Y:S01]  /*1880*/  LDCU UR5, c[0x0][0x370] ;  /* 0x00006e00ff0577ac */ /* 0x000e620008000800 */
[----:B------:R-:W3:Y:S01]  /*1890*/  LDCU UR6, c[0x0][0x384] ;  /* 0x00007080ff0677ac */ /* 0x000ee20008000800 */
[----:B-1----:R-:W-:-:S04]  /*18a0*/  IADD3 R8, PT, PT, R8, UR5, RZ ;  /* 0x0000000508087c10 */ /* 0x002fc8000fffe0ff */
[----:B---3--:R-:W-:-:S13]  /*18b0*/  ISETP.GE.AND P0, PT, R8, UR6, PT ;  /* 0x0000000608007c0c */ /* 0x008fda000bf06270 */
[----:B------:R-:W-:Y:S05]  /*18c0*/  @!P0 BRA `(.L_x_146) ;  /* 0xffffffe800148947 */ /* 0x000fea000383ffff */
[----:B------:R-:W-:Y:S05]  /*18d0*/  EXIT ;  /* 0x000000000000794d */ /* 0x000fea0003800000 */
.L_x_133:
[----:B--2---:R-:W-:Y:S01]  /*18e0*/  HFMA2 R25, -RZ, RZ, 0, 9.5367431640625e-07 ;  /* 0x00000010ff197431 */ /* 0x004fe200000001ff */
[----:B------:R-:W-:Y:S01]  /*18f0*/  BSSY B1, `(.L_x_147) ;  /* 0x0000007000017945 */ /* 0x000fe20003800000 */
[----:B------:R-:W-:Y:S02]  /*1900*/  MOV R26, R11 ;  /* 0x0000000b001a7202 */ /* 0x000fe40000000f00 */
[----:B------:R-:W-:Y:S02]  /*1910*/  MOV R24, 0x1f ;  /* 0x0000001f00187802 */ /* 0x000fe40000000f00 */
[----:B------:R-:W-:-:S07]  /*1920*/  MOV R23, 0xffffffff ;  /* 0xffffffff00177802 */ /* 0x000fce0000000f00 */
[----:B0-----:R-:W-:Y:S05]  /*1930*/  WARPSYNC.COLLECTIVE R23, `(.L_x_148) ;  /* 0x0000000017087348 */ /* 0x001fea0003c00000 */
[----:B------:R1:W2:Y:S02]  /*1940*/  SHFL.DOWN P0, R28, R26, R25, R24 ;  /* 0x080000191a1c7389 */ /* 0x0002a40000000018 */
[----:B012---:R-:W-:Y:S05]  /*1950*/  ENDCOLLECTIVE ;  /* 0x000000000000791b */ /* 0x007fea0003800000 */
.L_x_148:
[----:B------:R-:W-:Y:S05]  /*1960*/  BSYNC B1 ;  /* 0x0000000000017941 */ /* 0x000fea0003800000 */
.L_x_147:
        /* <DEDUP_REMOVED lines=8> */
.L_x_149:
[----:B------:R-:W-:Y:S01]  /*19f0*/  FADD R2, R2, R11 ;  /* 0x0000000b02027221 */ /* 0x000fe20000000000 */
[----:B------:R-:W-:Y:S02]  /*1a00*/  MOV R26, R0 ;  /* 0x00000000001a7202 */ /* 0x000fe40000000f00 */
[----:B------:R-:W-:-:S07]  /*1a10*/  MOV R3, R28 ;  /* 0x0000001c00037202 */ /* 0x000fce0000000f00 */
[----:B------:R-:W-:Y:S05]  /*1a20*/  WARPSYNC.COLLECTIVE R23, `(.L_x_150) ;  /* 0x0000000017087348 */ /* 0x000fea0003c00000 */
[----:B------:R0:W1:Y:S02]  /*1a30*/  SHFL.DOWN P0, R28, R26, R25, R24 ;  /* 0x080000191a1c7389 */ /* 0x0000640000000018 */
[----:B01----:R-:W-:Y:S05]  /*1a40*/  ENDCOLLECTIVE ;  /* 0x000000000000791b */ /* 0x003fea0003800000 */
.L_x_150:
[----:B------:R-:W-:Y:S01]  /*1a50*/  FADD R3, R3, R4 ;  /* 0x0000000403037221 */ /* 0x000fe20000000000 */
[----:B------:R-:W-:Y:S01]  /*1a60*/  HFMA2 R25, -RZ, RZ, 0, 4.76837158203125e-07 ;  /* 0x00000008ff197431 */ /* 0x000fe200000001ff */
[----:B------:R-:W-:Y:S02]  /*1a70*/  MOV R26, R2 ;  /* 0x00000002001a7202 */ /* 0x000fe40000000f00 */
[----:B------:R-:W-:-:S07]  /*1a80*/  MOV R7, R28 ;  /* 0x0000001c00077202 */ /* 0x000fce0000000f00 */
[----:B------:R-:W-:Y:S05]  /*1a90*/  WARPSYNC.COLLECTIVE R23, `(.L_x_151) ;  /* 0x0000000017087348 */ /* 0x000fea0003c00000 */
[----:B------:R0:W1:Y:S02]  /*1aa0*/  SHFL.DOWN P0, R28, R26, R25, R24 ;  /* 0x080000191a1c7389 */ /* 0x0000640000000018 */
[----:B01----:R-:W-:Y:S05]  /*1ab0*/  ENDCOLLECTIVE ;  /* 0x000000000000791b */ /* 0x003fea0003800000 */
.L_x_151:
[----:B------:R-:W-:Y:S01]  /*1ac0*/  FADD R7, R7, R0 ;  /* 0x0000000007077221 */ /* 0x000fe20000000000 */
[----:B------:R-:W-:Y:S02]  /*1ad0*/  MOV R26, R3 ;  /* 0x00000003001a7202 */ /* 0x000fe40000000f00 */
[----:B------:R-:W-:-:S07]  /*1ae0*/  MOV R13, R28 ;  /* 0x0000001c000d7202 */ /* 0x000fce0000000f00 */
[----:B------:R-:W-:Y:S05]  /*1af0*/  WARPSYNC.COLLECTIVE R23, `(.L_x_152) ;  /* 0x0000000017087348 */ /* 0x000fea0003c00000 */
[----:B------:R0:W1:Y:S02]  /*1b00*/  SHFL.DOWN P0, R28, R26, R25, R24 ;  /* 0x080000191a1c7389 */ /* 0x0000640000000018 */
[----:B01----:R-:W-:Y:S05]  /*1b10*/  ENDCOLLECTIVE ;  /* 0x000000000000791b */ /* 0x003fea0003800000 */
.L_x_152:
[----:B------:R-:W-:Y:S01]  /*1b20*/  FADD R13, R2, R13 ;  /* 0x0000000d020d7221 */ /* 0x000fe20000000000 */
[----:B------:R-:W-:Y:S02]  /*1b30*/  MOV R26, R7 ;  /* 0x00000007001a7202 */ /* 0x000fe40000000f00 */
[----:B------:R-:W-:-:S07]  /*1b40*/  MOV R6, R28 ;  /* 0x0000001c00067202 */ /* 0x000fce0000000f00 */
[----:B------:R-:W-:Y:S05]  /*1b50*/  WARPSYNC.COLLECTIVE R23, `(.L_x_153) ;  /* 0x0000000017087348 */ /* 0x000fea0003c00000 */
[----:B------:R0:W1:Y:S02]  /*1b60*/  SHFL.DOWN P0, R28, R26, R25, R24 ;  /* 0x080000191a1c7389 */ /* 0x0000640000000018 */
[----:B01----:R-:W-:Y:S05]  /*1b70*/  ENDCOLLECTIVE ;  /* 0x000000000000791b */ /* 0x003fea0003800000 */
.L_x_153:
[----:B------:R-:W-:Y:S01]  /*1b80*/  FADD R6, R3, R6 ;  /* 0x0000000603067221 */ /* 0x000fe20000000000 */
[----:B------:R-:W-:Y:S01]  /*1b90*/  HFMA2 R25, -RZ, RZ, 0, 2.384185791015625e-07 ;  /* 0x00000004ff197431 */ /* 0x000fe200000001ff */
[----:B------:R-:W-:Y:S02]  /*1ba0*/  MOV R26, R13 ;  /* 0x0000000d001a7202 */ /* 0x000fe40000000f00 */
[----:B------:R-:W-:-:S07]  /*1bb0*/  MOV R16, R28 ;  /* 0x0000001c00107202 */ /* 0x000fce0000000f00 */
[----:B------:R-:W-:Y:S05]  /*1bc0*/  WARPSYNC.COLLECTIVE R23, `(.L_x_154) ;  /* 0x0000000017087348 */ /* 0x000fea0003c00000 */
[----:B------:R0:W1:Y:S02]  /*1bd0*/  SHFL.DOWN P0, R28, R26, R25, R24 ;  /* 0x080000191a1c7389 */ /* 0x0000640000000018 */
[----:B01----:R-:W-:Y:S05]  /*1be0*/  ENDCOLLECTIVE ;  /* 0x000000000000791b */ /* 0x003fea0003800000 */
.L_x_154:
[----:B------:R-:W-:Y:S01]  /*1bf0*/  FADD R16, R7, R16 ;  /* 0x0000001007107221 */ /* 0x000fe20000000000 */
[----:B------:R-:W-:Y:S02]  /*1c00*/  MOV R26, R6 ;  /* 0x00000006001a7202 */ /* 0x000fe40000000f00 */
[----:B------:R-:W-:-:S07]  /*1c10*/  MOV R18, R28 ;  /* 0x0000001c00127202 */ /* 0x000fce0000000f00 */
[----:B------:R-:W-:Y:S05]  /*1c20*/  WARPSYNC.COLLECTIVE R23, `(.L_x_155) ;  /* 0x0000000017087348 */ /* 0x000fea0003c00000 */
[----:B------:R0:W1:Y:S02]  /*1c30*/  SHFL.DOWN P0, R28, R26, R25, R24 ;  /* 0x080000191a1c7389 */ /* 0x0000640000000018 */
[----:B01----:R-:W-:Y:S05]  /*1c40*/  ENDCOLLECTIVE ;  /* 0x000000000000791b */ /* 0x003fea0003800000 */
.L_x_155:
[----:B------:R-:W-:Y:S01]  /*1c50*/  FADD R18, R13, R18 ;  /* 0x000000120d127221 */ /* 0x000fe20000000000 */
[----:B------:R-:W-:Y:S02]  /*1c60*/  MOV R26, R16 ;  /* 0x00000010001a7202 */ /* 0x000fe40000000f00 */
[----:B------:R-:W-:-:S07]  /*1c70*/  MOV R11, R28 ;  /* 0x0000001c000b7202 */ /* 0x000fce0000000f00 */
[----:B------:R-:W-:Y:S05]  /*1c80*/  WARPSYNC.COLLECTIVE R23, `(.L_x_156) ;  /* 0x0000000017087348 */ /* 0x000fea0003c00000 */
[----:B------:R0:W1:Y:S02]  /*1c90*/  SHFL.DOWN P0, R28, R26, R25, R24 ;  /* 0x080000191a1c7389 */ /* 0x0000640000000018 */
[----:B01----:R-:W-:Y:S05]  /*1ca0*/  ENDCOLLECTIVE ;  /* 0x000000000000791b */ /* 0x003fea0003800000 */
.L_x_156:
[----:B------:R-:W-:Y:S01]  /*1cb0*/  FADD R11, R6, R11 ;  /* 0x0000000b060b7221 */ /* 0x000fe20000000000 */
[----:B------:R-:W-:Y:S01]  /*1cc0*/  HFMA2 R25, -RZ, RZ, 0, 1.1920928955078125e-07 ;  /* 0x00000002ff197431 */ /* 0x000fe200000001ff */
[----:B------:R-:W-:Y:S02]  /*1cd0*/  MOV R26, R18 ;  /* 0x00000012001a7202 */ /* 0x000fe40000000f00 */
[----:B------:R-:W-:-:S07]  /*1ce0*/  MOV R15, R28 ;  /* 0x0000001c000f7202 */ /* 0x000fce0000000f00 */
[----:B------:R-:W-:Y:S05]  /*1cf0*/  WARPSYNC.COLLECTIVE R23, `(.L_x_157) ;  /* 0x0000000017087348 */ /* 0x000fea0003c00000 */
[----:B------:R0:W1:Y:S02]  /*1d00*/  SHFL.DOWN P0, R28, R26, R25, R24 ;  /* 0x080000191a1c7389 */ /* 0x0000640000000018 */
[----:B01----:R-:W-:Y:S05]  /*1d10*/  ENDCOLLECTIVE ;  /* 0x000000000000791b */ /* 0x003fea0003800000 */
.L_x_157:
[----:B------:R-:W-:Y:S01]  /*1d20*/  FADD R15, R16, R15 ;  /* 0x0000000f100f7221 */ /* 0x000fe20000000000 */
[----:B------:R-:W-:Y:S02]  /*1d30*/  MOV R26, R11 ;  /* 0x0000000b001a7202 */ /* 0x000fe40000000f00 */
[----:B------:R-:W-:-:S07]  /*1d40*/  MOV R3, R28 ;  /* 0x0000001c00037202 */ /* 0x000fce0000000f00 */
[----:B------:R-:W-:Y:S05]  /*1d50*/  WARPSYNC.COLLECTIVE R23, `(.L_x_158) ;  /* 0x0000000017087348 */ /* 0x000fea0003c00000 */
[----:B------:R0:W1:Y:S02]  /*1d60*/  SHFL.DOWN P0, R28, R26, R25, R24 ;  /* 0x080000191a1c7389 */ /* 0x0000640000000018 */
[----:B01----:R-:W-:Y:S05]  /*1d70*/  ENDCOLLECTIVE ;  /* 0x000000000000791b */ /* 0x003fea0003800000 */
.L_x_158:
[----:B------:R-:W-:Y:S01]  /*1d80*/  FADD R3, R18, R3 ;  /* 0x0000000312037221 */ /* 0x000fe20000000000 */
[----:B------:R-:W-:Y:S02]  /*1d90*/  MOV R26, R15 ;  /* 0x0000000f001a7202 */ /* 0x000fe40000000f00 */
[----:B------:R-:W-:-:S07]  /*1da0*/  MOV R0, R28 ;  /* 0x0000001c00007202 */ /* 0x000fce0000000f00 */
[----:B------:R-:W-:Y:S05]  /*1db0*/  WARPSYNC.COLLECTIVE R23, `(.L_x_159) ;  /* 0x0000000017087348 */ /* 0x000fea0003c00000 */
[----:B------:R0:W1:Y:S02]  /*1dc0*/  SHFL.DOWN P0, R28, R26, R25, R24 ;  /* 0x080000191a1c7389 */ /* 0x0000640000000018 */
[----:B01----:R-:W-:Y:S05]  /*1dd0*/  ENDCOLLECTIVE ;  /* 0x000000000000791b */ /* 0x003fea0003800000 */
.L_x_159:
[----:B------:R-:W-:Y:S01]  /*1de0*/  FADD R0, R11, R0 ;  /* 0x000000000b007221 */ /* 0x000fe20000000000 */
[----:B------:R-:W-:Y:S01]  /*1df0*/  HFMA2 R25, -RZ, RZ, 0, 5.9604644775390625e-08 ;  /* 0x00000001ff197431 */ /* 0x000fe200000001ff */
[----:B------:R-:W-:Y:S02]  /*1e00*/  MOV R26, R3 ;  /* 0x00000003001a7202 */ /* 0x000fe40000000f00 */
[----:B------:R-:W-:-:S07]  /*1e10*/  MOV R2, R28 ;  /* 0x0000001c00027202 */ /* 0x000fce0000000f00 */
[----:B------:R-:W-:Y:S05]  /*1e20*/  WARPSYNC.COLLECTIVE R23, `(.L_x_160) ;  /* 0x0000000017087348 */ /* 0x000fea0003c00000 */
[----:B------:R0:W1:Y:S02]  /*1e30*/  SHFL.DOWN P0, R28, R26, R25, R24 ;  /* 0x080000191a1c7389 */ /* 0x0000640000000018 */
[----:B01----:R-:W-:Y:S05]  /*1e40*/  ENDCOLLECTIVE ;  /* 0x000000000000791b */ /* 0x003fea0003800000 */
.L_x_160:
[----:B------:R-:W-:Y:S01]  /*1e50*/  FADD R2, R15, R2 ;  /* 0x000000020f027221 */ /* 0x000fe20000000000 */
[----:B------:R-:W-:Y:S02]  /*1e60*/  MOV R26, R0 ;  /* 0x00000000001a7202 */ /* 0x000fe40000000f00 */
[----:B------:R-:W-:-:S07]  /*1e70*/  MOV R4, R28 ;  /* 0x0000001c00047202 */ /* 0x000fce0000000f00 */
[----:B------:R-:W-:Y:S05]  /*1e80*/  WARPSYNC.COLLECTIVE R23, `(.L_x_161) ;  /* 0x0000000017087348 */ /* 0x000fea0003c00000 */
[----:B------:R0:W1:Y:S02]  /*1e90*/  SHFL.DOWN P0, R28, R26, R25, R24 ;  /* 0x080000191a1c7389 */ /* 0x0000640000000018 */
[----:B01----:R-:W-:Y:S05]  /*1ea0*/  ENDCOLLECTIVE ;  /* 0x000000000000791b */ /* 0x003fea0003800000 */
.L_x_161:
[----:B------:R-:W-:Y:S01]  /*1eb0*/  FADD R4, R3, R4 ;  /* 0x0000000403047221 */ /* 0x000fe20000000000 */
[----:B------:R-:W-:Y:S02]  /*1ec0*/  MOV R26, R2 ;  /* 0x00000002001a7202 */ /* 0x000fe40000000f00 */
[----:B------:R-:W-:-:S07]  /*1ed0*/  MOV R7, R28 ;  /* 0x0000001c00077202 */ /* 0x000fce0000000f00 */
[----:B------:R-:W-:Y:S05]  /*1ee0*/  WARPSYNC.COLLECTIVE R23, `(.L_x_162) ;  /* 0x0000000017087348 */ /* 0x000fea0003c00000 */
[----:B------:R0:W1:Y:S02]  /*1ef0*/  SHFL.DOWN P0, R28, R26, R25, R24 ;  /* 0x080000191a1c7389 */ /* 0x0000640000000018 */
[----:B01----:R-:W-:Y:S05]  /*1f00*/  ENDCOLLECTIVE ;  /* 0x000000000000791b */ /* 0x003fea0003800000 */
.L_x_162:
[----:B------:R-:W-:Y:S01]  /*1f10*/  FADD R6, R0, R7 ;  /* 0x0000000700067221 */ /* 0x000fe20000000000 */
[----:B------:R-:W-:Y:S06]  /*1f20*/  BRA `(.L_x_163) ;  /* 0xffffffec00487947 */ /* 0x000fec000383ffff */
.L_x_142:
        /* <DEDUP_REMOVED lines=8> */
.L_x_165:
[----:B------:R-:W-:Y:S05]  /*1fb0*/  BSYNC B1 ;  /* 0x0000000000017941 */ /* 0x000fea0003800000 */
.L_x_164:
        /* <DEDUP_REMOVED lines=8> */
.L_x_166:
[----:B------:R-:W-:Y:S01]  /*2040*/  FADD R27, R27, R22 ;  /* 0x000000161b1b7221 */ /* 0x000fe20000000000 */
[----:B------:R-:W-:Y:S02]  /*2050*/  MOV R26, R18 ;  /* 0x00000012001a7202 */ /* 0x000fe40000000f00 */
[----:B------:R-:W-:-:S07]  /*2060*/  MOV R20, R28 ;  /* 0x0000001c00147202 */ /* 0x000fce0000000f00 */
[----:B------:R-:W-:Y:S05]  /*2070*/  WARPSYNC.COLLECTIVE R23, `(.L_x_167) ;  /* 0x0000000017087348 */ /* 0x000fea0003c00000 */
[----:B------:R0:W1:Y:S02]  /*2080*/  SHFL.DOWN P0, R28, R26, R25, R24 ;  /* 0x080000191a1c7389 */ /* 0x0000640000000018 */
[----:B01----:R-:W-:Y:S05]  /*2090*/  ENDCOLLECTIVE ;  /* 0x000000000000791b */ /* 0x003fea0003800000 */
.L_x_167:
[----:B------:R-:W-:Y:S01]  /*20a0*/  FADD R21, R20, R19 ;  /* 0x0000001314157221 */ /* 0x000fe20000000000 */
[----:B------:R-:W-:Y:S02]  /*20b0*/  MOV R26, R11 ;  /* 0x0000000b001a7202 */ /* 0x000fe40000000f00 */
[----:B------:R-:W-:-:S07]  /*20c0*/  MOV R29, R28 ;  /* 0x0000001c001d7202 */ /* 0x000fce0000000f00 */
[----:B------:R-:W-:Y:S05]  /*20d0*/  WARPSYNC.COLLECTIVE R23, `(.L_x_168) ;  /* 0x0000000017087348 */ /* 0x000fea0003c00000 */
[----:B------:R0:W1:Y:S02]  /*20e0*/  SHFL.DOWN P0, R28, R26, R25, R24 ;  /* 0x080000191a1c7389 */ /* 0x0000640000000018 */
[----:B01----:R-:W-:Y:S05]  /*20f0*/  ENDCOLLECTIVE ;  /* 0x000000000000791b */ /* 0x003fea0003800000 */
.L_x_168:
[----:B------:R-:W-:Y:S01]  /*2100*/  FADD R20, R29, R18 ;  /* 0x000000121d147221 */ /* 0x000fe20000000000 */
[----:B------:R-:W-:Y:S02]  /*2110*/  MOV R26, R6 ;  /* 0x00000006001a7202 */ /* 0x000fe40000000f00 */
[----:B------:R-:W-:-:S07]  /*2120*/  MOV R16, R28 ;  /* 0x0000001c00107202 */ /* 0x000fce0000000f00 */
[----:B------:R-:W-:Y:S05]  /*2130*/  WARPSYNC.COLLECTIVE R23, `(.L_x_169) ;  /* 0x0000000017087348 */ /* 0x000fea0003c00000 */
[----:B------:R0:W1:Y:S02]  /*2140*/  SHFL.DOWN P0, R28, R26, R25, R24 ;  /* 0x080000191a1c7389 */ /* 0x0000640000000018 */
[----:B01----:R-:W-:Y:S05]  /*2150*/  ENDCOLLECTIVE ;  /* 0x000000000000791b */ /* 0x003fea0003800000 */
.L_x_169:
[----:B------:R-:W-:Y:S01]  /*2160*/  FADD R19, R16, R11 ;  /* 0x0000000b10137221 */ /* 0x000fe20000000000 */
[----:B------:R-:W-:Y:S02]  /*2170*/  MOV R26, R3 ;  /* 0x00000003001a7202 */ /* 0x000fe40000000f00 */
[----:B------:R-:W-:-:S07]  /*2180*/  MOV R17, R28 ;  /* 0x0000001c00117202 */ /* 0x000fce0000000f00 */
[----:B------:R-:W-:Y:S05]  /*2190*/  WARPSYNC.COLLECTIVE R23, `(.L_x_170) ;  /* 0x0000000017087348 */ /* 0x000fea0003c00000 */
[----:B------:R0:W1:Y:S02]  /*21a0*/  SHFL.DOWN P0, R28, R26, R25, R24 ;  /* 0x080000191a1c7389 */ /* 0x0000640000000018 */
[----:B01----:R-:W-:Y:S05]  /*21b0*/  ENDCOLLECTIVE ;  /* 0x000000000000791b */ /* 0x003fea0003800000 */
.L_x_170:
[----:B------:R-:W-:Y:S01]  /*21c0*/  FADD R18, R17, R6 ;  /* 0x0000000611127221 */ /* 0x000fe20000000000 */
[----:B------:R-:W-:Y:S02]  /*21d0*/  MOV R26, R2 ;  /* 0x00000002001a7202 */ /* 0x000fe40000000f00 */
[----:B------:R-:W-:-:S07]  /*21e0*/  MOV R4, R28 ;  /* 0x0000001c00047202 */ /* 0x000fce0000000f00 */
[----:B------:R-:W-:Y:S05]  /*21f0*/  WARPSYNC.COLLECTIVE R23, `(.L_x_171) ;  /* 0x0000000017087348 */ /* 0x000fea0003c00000 */
[----:B------:R0:W1:Y:S02]  /*2200*/  SHFL.DOWN P0, R28, R26, R25, R24 ;  /* 0x080000191a1c7389 */ /* 0x0000640000000018 */
[----:B01----:R-:W-:Y:S05]  /*2210*/  ENDCOLLECTIVE ;  /* 0x000000000000791b */ /* 0x003fea0003800000 */
.L_x_171:
[----:B------:R-:W-:Y:S01]  /*2220*/  FADD R17, R4, R3 ;  /* 0x0000000304117221 */ /* 0x000fe20000000000 */
[----:B------:R-:W-:Y:S02]  /*2230*/  MOV R26, R0 ;  /* 0x00000000001a7202 */ /* 0x000fe40000000f00 */
[----:B------:R-:W-:-:S07]  /*2240*/  MOV R13, R28 ;  /* 0x0000001c000d7202 */ /* 0x000fce0000000f00 */
[----:B------:R-:W-:Y:S05]  /*2250*/  WARPSYNC.COLLECTIVE R23, `(.L_x_172) ;  /* 0x0000000017087348 */ /* 0x000fea0003c00000 */
[----:B------:R0:W1:Y:S02]  /*2260*/  SHFL.DOWN P0, R28, R26, R25, R24 ;  /* 0x080000191a1c7389 */ /* 0x0000640000000018 */
[----:B01----:R-:W-:Y:S05]  /*2270*/  ENDCOLLECTIVE ;  /* 0x000000000000791b */ /* 0x003fea0003800000 */
.L_x_172:
[----:B------:R-:W-:Y:S01]  /*2280*/  FADD R11, R13, R2 ;  /* 0x000000020d0b7221 */ /* 0x000fe20000000000 */
[----:B------:R-:W-:Y:S02]  /*2290*/  MOV R26, R15 ;  /* 0x0000000f001a7202 */ /* 0x000fe40000000f00 */
[----:B------:R-:W-:-:S07]  /*22a0*/  MOV R5, R28 ;  /* 0x0000001c00057202 */ /* 0x000fce0000000f00 */
[----:B------:R-:W-:Y:S05]  /*22b0*/  WARPSYNC.COLLECTIVE R23, `(.L_x_173) ;  /* 0x0000000017087348 */ /* 0x000fea0003c00000 */
[----:B------:R0:W1:Y:S02]  /*22c0*/  SHFL.DOWN P0, R28, R26, R25, R24 ;  /* 0x080000191a1c7389 */ /* 0x0000640000000018 */
[----:B01----:R-:W-:Y:S05]  /*22d0*/  ENDCOLLECTIVE ;  /* 0x000000000000791b */ /* 0x003fea0003800000 */
.L_x_173:
[----:B------:R-:W-:Y:S01]  /*22e0*/  FADD R16, R5, R0 ;  /* 0x0000000005107221 */ /* 0x000fe20000000000 */
[----:B------:R-:W-:Y:S01]  /*22f0*/  HFMA2 R25, -RZ, RZ, 0, 4.76837158203125e-07 ;  /* 0x00000008ff197431 */ /* 0x000fe200000001ff */
[----:B------:R-:W-:Y:S02]  /*2300*/  MOV R26, R27 ;  /* 0x0000001b001a7202 */ /* 0x000fe40000000f00 */
[----:B------:R-:W-:-:S07]  /*2310*/  MOV R22, R28 ;  /* 0x0000001c00167202 */ /* 0x000fce0000000f00 */
[----:B------:R-:W-:Y:S05]  /*2320*/  WARPSYNC.COLLECTIVE R23, `(.L_x_174) ;  /* 0x0000000017087348 */ /* 0x000fea0003c00000 */
[----:B------:R0:W1:Y:S02]  /*2330*/  SHFL.DOWN P0, R28, R26, R25, R24 ;  /* 0x080000191a1c7389 */ /* 0x0000640000000018 */
[----:B01----:R-:W-:Y:S05]  /*2340*/  ENDCOLLECTIVE ;  /* 0x000000000000791b */ /* 0x003fea0003800000 */
.L_x_174:
[----:B------:R-:W-:Y:S01]  /*2350*/  FADD R15, R22, R15 ;  /* 0x0000000f160f7221 */ /* 0x000fe20000000000 */
[----:B------:R-:W-:Y:S02]  /*2360*/  MOV R26, R21 ;  /* 0x00000015001a7202 */ /* 0x000fe40000000f00 */
[----:B------:R-:W-:-:S07]  /*2370*/  MOV R29, R28 ;  /* 0x0000001c001d7202 */ /* 0x000fce0000000f00 */
[----:B------:R-:W-:Y:S05]  /*2380*/  WARPSYNC.COLLECTIVE R23, `(.L_x_175) ;  /* 0x0000000017087348 */ /* 0x000fea0003c00000 */
[----:B------:R0:W1:Y:S02]  /*2390*/  SHFL.DOWN P0, R28, R26, R25, R24 ;  /* 0x080000191a1c7389 */ /* 0x0000640000000018 */
[----:B01----:R-:W-:Y:S05]  /*23a0*/  ENDCOLLECTIVE ;  /* 0x000000000000791b */ /* 0x003fea0003800000 */
.L_x_175:
[----:B------:R-:W-:Y:S01]  /*23b0*/  FADD R29, R27, R29 ;  /* 0x0000001d1b1d7221 */ /* 0x000fe20000000000 */
[----:B------:R-:W-:Y:S02]  /*23c0*/  MOV R26, R20 ;  /* 0x00000014001a7202 */ /* 0x000fe40000000f00 */
[----:B------:R-:W-:-:S07]  /*23d0*/  MOV R6, R28 ;  /* 0x0000001c00067202 */ /* 0x000fce0000000f00 */
[----:B------:R-:W-:Y:S05]  /*23e0*/  WARPSYNC.COLLECTIVE R23, `(.L_x_176) ;  /* 0x0000000017087348 */ /* 0x000fea0003c00000 */
[----:B------:R0:W1:Y:S02]  /*23f0*/  SHFL.DOWN P0, R28, R26, R25, R24 ;  /* 0x080000191a1c7389 */ /* 0x0000640000000018 */
[----:B01----:R-:W-:Y:S05]  /*2400*/  ENDCOLLECTIVE ;  /* 0x000000000000791b */ /* 0x003fea0003800000 */
.L_x_176:
[----:B------:R-:W-:Y:S01]  /*2410*/  FADD R6, R21, R6 ;  /* 0x0000000615067221 */ /* 0x000fe20000000000 */
[----:B------:R-:W-:Y:S02]  /*2420*/  MOV R26, R19 ;  /* 0x00000013001a7202 */ /* 0x000fe40000000f00 */
[----:B------:R-:W-:-:S07]  /*2430*/  MOV R5, R28 ;  /* 0x0000001c00057202 */ /* 0x000fce0000000f00 */
[----:B------:R-:W-:Y:S05]  /*2440*/  WARPSYNC.COLLECTIVE R23, `(.L_x_177) ;  /* 0x0000000017087348 */ /* 0x000fea0003c00000 */
[----:B------:R0:W1:Y:S02]  /*2450*/  SHFL.DOWN P0, R28, R26, R25, R24 ;  /* 0x080000191a1c7389 */ /* 0x0000640000000018 */
[----:B01----:R-:W-:Y:S05]  /*2460*/  ENDCOLLECTIVE ;  /* 0x000000000000791b */ /* 0x003fea0003800000 */
.L_x_177:
[----:B------:R-:W-:Y:S01]  /*2470*/  FADD R5, R20, R5 ;  /* 0x0000000514057221 */ /* 0x000fe20000000000 */
[----:B------:R-:W-:Y:S02]  /*2480*/  MOV R26, R18 ;  /* 0x00000012001a7202 */ /* 0x000fe40000000f00 */
[----:B------:R-:W-:-:S07]  /*2490*/  MOV R4, R28 ;  /* 0x0000001c00047202 */ /* 0x000fce0000000f00 */
[----:B------:R-:W-:Y:S05]  /*24a0*/  WARPSYNC.COLLECTIVE R23, `(.L_x_178) ;  /* 0x0000000017087348 */ /* 0x000fea0003c00000 */
[----:B------:R0:W1:Y:S02]  /*24b0*/  SHFL.DOWN P0, R28, R26, R25, R24 ;  /* 0x080000191a1c7389 */ /* 0x0000640000000018 */
[----:B01----:R-:W-:Y:S05]  /*24c0*/  ENDCOLLECTIVE ;  /* 0x000000000000791b */ /* 0x003fea0003800000 */
.L_x_178:
[----:B------:R-:W-:Y:S01]  /*24d0*/  FADD R4, R19, R4 ;  /* 0x0000000413047221 */ /* 0x000fe20000000000 */
[----:B------:R-:W-:Y:S02]  /*24e0*/  MOV R26, R17 ;  /* 0x00000011001a7202 */ /* 0x000fe40000000f00 */
[----:B------:R-:W-:-:S07]  /*24f0*/  MOV R3, R28 ;  /* 0x0000001c00037202 */ /* 0x000fce0000000f00 */
[----:B------:R-:W-:Y:S05]  /*2500*/  WARPSYNC.COLLECTIVE R23, `(.L_x_179) ;  /* 0x0000000017087348 */ /* 0x000fea0003c00000 */
[----:B------:R0:W1:Y:S02]  /*2510*/  SHFL.DOWN P0, R28, R26, R25, R24 ;  /* 0x080000191a1c7389 */ /* 0x0000640000000018 */
[----:B01----:R-:W-:Y:S05]  /*2520*/  ENDCOLLECTIVE ;  /* 0x000000000000791b */ /* 0x003fea0003800000 */
.L_x_179:
[----:B------:R-:W-:Y:S01]  /*2530*/  FADD R3, R18, R3 ;  /* 0x0000000312037221 */ /* 0x000fe20000000000 */
[----:B------:R-:W-:Y:S02]  /*2540*/  MOV R26, R11 ;  /* 0x0000000b001a7202 */ /* 0x000fe40000000f00 */
[----:B------:R-:W-:-:S07]  /*2550*/  MOV R2, R28 ;  /* 0x0000001c00027202 */ /* 0x000fce0000000f00 */
[----:B------:R-:W-:Y:S05]  /*2560*/  WARPSYNC.COLLECTIVE R23, `(.L_x_180) ;  /* 0x0000000017087348 */ /* 0x000fea0003c00000 */
[----:B------:R0:W1:Y:S02]  /*2570*/  SHFL.DOWN P0, R28, R26, R25, R24 ;  /* 0x080000191a1c7389 */ /* 0x0000640000000018 */
[----:B01----:R-:W-:Y:S05]  /*2580*/  ENDCOLLECTIVE ;  /* 0x000000000000791b */ /* 0x003fea0003800000 */
.L_x_180:
[----:B------:R-:W-:Y:S01]  /*2590*/  FADD R2, R17, R2 ;  /* 0x0000000211027221 */ /* 0x000fe20000000000 */
[----:B------:R-:W-:Y:S02]  /*25a0*/  MOV R26, R16 ;  /* 0x00000010001a7202 */ /* 0x000fe40000000f00 */
[----:B------:R-:W-:-:S07]  /*25b0*/  MOV R0, R28 ;  /* 0x0000001c00007202 */ /* 0x000fce0000000f00 */
[----:B------:R-:W-:Y:S05]  /*25c0*/  WARPSYNC.COLLECTIVE R23, `(.L_x_181) ;  /* 0x0000000017087348 */ /* 0x000fea0003c00000 */
[----:B------:R0:W1:Y:S02]  /*25d0*/  SHFL.DOWN P0, R28, R26, R25, R24 ;  /* 0x080000191a1c7389 */ /* 0x0000640000000018 */
[----:B01----:R-:W-:Y:S05]  /*25e0*/  ENDCOLLECTIVE ;  /* 0x000000000000791b */ /* 0x003fea0003800000 */
.L_x_181:
[----:B------:R-:W-:Y:S01]  /*25f0*/  FADD R0, R11, R0 ;  /* 0x000000000b007221 */ /* 0x000fe20000000000 */
[----:B------:R-:W-:Y:S02]  /*2600*/  MOV R26, R15 ;  /* 0x0000000f001a7202 */ /* 0x000fe40000000f00 */
[----:B------:R-:W-:-:S07]  /*2610*/  MOV R13, R28 ;  /* 0x0000001c000d7202 */ /* 0x000fce0000000f00 */
[----:B------:R-:W-:Y:S05]  /*2620*/  WARPSYNC.COLLECTIVE R23, `(.L_x_182) ;  /* 0x0000000017087348 */ /* 0x000fea0003c00000 */
[----:B------:R0:W1:Y:S02]  /*2630*/  SHFL.DOWN P0, R28, R26, R25, R24 ;  /* 0x080000191a1c7389 */ /* 0x0000640000000018 */
[----:B01----:R-:W-:Y:S05]  /*2640*/  ENDCOLLECTIVE ;  /* 0x000000000000791b */ /* 0x003fea0003800000 */
.L_x_182:
[----:B------:R-:W-:Y:S01]  /*2650*/  FADD R13, R16, R13 ;  /* 0x0000000d100d7221 */ /* 0x000fe20000000000 */
[----:B------:R-:W-:Y:S01]  /*2660*/  HFMA2 R25, -RZ, RZ, 0, 2.384185791015625e-07 ;  /* 0x00000004ff197431 */ /* 0x000fe200000001ff */
[----:B------:R-:W-:Y:S02]  /*2670*/  MOV R26, R29 ;  /* 0x0000001d001a7202 */ /* 0x000fe40000000f00 */
[----:B------:R-:W-:-:S07]  /*2680*/  MOV R22, R28 ;  /* 0x0000001c00167202 */ /* 0x000fce0000000f00 */
[----:B------:R-:W-:Y:S05]  /*2690*/  WARPSYNC.COLLECTIVE R23, `(.L_x_183) ;  /* 0x0000000017087348 */ /* 0x000fea0003c00000 */
[----:B------:R0:W1:Y:S02]  /*26a0*/  SHFL.DOWN P0, R28, R26, R25, R24 ;  /* 0x080000191a1c7389 */ /* 0x0000640000000018 */
[----:B01----:R-:W-:Y:S05]  /*26b0*/  ENDCOLLECTIVE ;  /* 0x000000000000791b */ /* 0x003fea0003800000 */
.L_x_183:
[----:B------:R-:W-:Y:S01]  /*26c0*/  FADD R15, R15, R22 ;  /* 0x000000160f0f7221 */ /* 0x000fe20000000000 */
[----:B------:R-:W-:Y:S02]  /*26d0*/  MOV R26, R6 ;  /* 0x00000006001a7202 */ /* 0x000fe40000000f00 */
[----:B------:R-:W-:-:S07]  /*26e0*/  MOV R27, R28 ;  /* 0x0000001c001b7202 */ /* 0x000fce0000000f00 */
[----:B------:R-:W-:Y:S05]  /*26f0*/  WARPSYNC.COLLECTIVE R23, `(.L_x_184) ;  /* 0x0000000017087348 */ /* 0x000fea0003c00000 */
[----:B------:R0:W1:Y:S02]  /*2700*/  SHFL.DOWN P0, R28, R26, R25, R24 ;  /* 0x080000191a1c7389 */ /* 0x0000640000000018 */
[----:B01----:R-:W-:Y:S05]  /*2710*/  ENDCOLLECTIVE ;  /* 0x000000000000791b */ /* 0x003fea0003800000 */
.L_x_184:
[----:B------:R-:W-:Y:S01]  /*2720*/  FADD R27, R29, R27 ;  /* 0x0000001b1d1b7221 */ /* 0x000fe20000000000 */
[----:B------:R-:W-:Y:S02]  /*2730*/  MOV R26, R5 ;  /* 0x00000005001a7202 */ /* 0x000fe40000000f00 */
[----:B------:R-:W-:-:S07]  /*2740*/  MOV R11, R28 ;  /* 0x0000001c000b7202 */ /* 0x000fce0000000f00 */
[----:B------:R-:W-:Y:S05]  /*2750*/  WARPSYNC.COLLECTIVE R23, `(.L_x_185) ;  /* 0x0000000017087348 */ /* 0x000fea0003c00000 */
[----:B------:R0:W1:Y:S02]  /*2760*/  SHFL.DOWN P0, R28, R26, R25, R24 ;  /* 0x080000191a1c7389 */ /* 0x0000640000000018 */
[----:B01----:R-:W-:Y:S05]  /*2770*/  ENDCOLLECTIVE ;  /* 0x000000000000791b */ /* 0x003fea0003800000 */
.L_x_185:
[----:B------:R-:W-:Y:S01]  /*2780*/  FADD R11, R6, R11 ;  /* 0x0000000b060b7221 */ /* 0x000fe20000000000 */
[----:B------:R-:W-:Y:S02]  /*2790*/  MOV R26, R4 ;  /* 0x00000004001a7202 */ /* 0x000fe40000000f00 */
[----:B------:R-:W-:-:S07]  /*27a0*/  MOV R16, R28 ;  /* 0x0000001c00107202 */ /* 0x000fce0000000f00 */
[----:B------:R-:W-:Y:S05]  /*27b0*/  WARPSYNC.COLLECTIVE R23, `(.L_x_186) ;  /* 0x0000000017087348 */ /* 0x000fea0003c00000 */
[----:B------:R0:W1:Y:S02]  /*27c0*/  SHFL.DOWN P0, R28, R26, R25, R24 ;  /* 0x080000191a1c7389 */ /* 0x0000640000000018 */
[----:B01----:R-:W-:Y:S05]  /*27d0*/  ENDCOLLECTIVE ;  /* 0x000000000000791b */ /* 0x003fea0003800000 */
.L_x_186:
[----:B------:R-:W-:Y:S01]  /*27e0*/  FADD R16, R5, R16 ;  /* 0x0000001005107221 */ /* 0x000fe20000000000 */
[----:B------:R-:W-:Y:S02]  /*27f0*/  MOV R26, R3 ;  /* 0x00000003001a7202 */ /* 0x000fe40000000f00 */
[----:B------:R-:W-:-:S07]  /*2800*/  MOV R17, R28 ;  /* 0x0000001c00117202 */ /* 0x000fce0000000f00 */
[----:B------:R-:W-:Y:S05]  /*2810*/  WARPSYNC.COLLECTIVE R23, `(.L_x_187) ;  /* 0x0000000017087348 */ /* 0x000fea0003c00000 */
[----:B------:R0:W1:Y:S02]  /*2820*/  SHFL.DOWN P0, R28, R26, R25, R24 ;  /* 0x080000191a1c7389 */ /* 0x0000640000000018 */
[----:B01----:R-:W-:Y:S05]  /*2830*/  ENDCOLLECTIVE ;  /* 0x000000000000791b */ /* 0x003fea0003800000 */
.L_x_187:
[----:B------:R-:W-:Y:S01]  /*2840*/  FADD R17, R4, R17 ;  /* 0x0000001104117221 */ /* 0x000fe20000000000 */
[----:B------:R-:W-:Y:S02]  /*2850*/  MOV R26, R2 ;  /* 0x00000002001a7202 */ /* 0x000fe40000000f00 */
[----:B------:R-:W-:-:S07]  /*2860*/  MOV R18, R28 ;  /* 0x0000001c00127202 */ /* 0x000fce0000000f00 */
[----:B------:R-:W-:Y:S05]  /*2870*/  WARPSYNC.COLLECTIVE R23, `(.L_x_188) ;  /* 0x0000000017087348 */ /* 0x000fea0003c00000 */
[----:B------:R0:W1:Y:S02]  /*2880*/  SHFL.DOWN P0, R28, R26, R25, R24 ;  /* 0x080000191a1c7389 */ /* 0x0000640000000018 */
[----:B01----:R-:W-:Y:S05]  /*2890*/  ENDCOLLECTIVE ;  /* 0x000000000000791b */ /* 0x003fea0003800000 */
.L_x_188:
[----:B------:R-:W-:Y:S01]  /*28a0*/  FADD R18, R3, R18 ;  /* 0x0000001203127221 */ /* 0x000fe20000000000 */
[----:B------:R-:W-:Y:S02]  /*28b0*/  MOV R26, R0 ;  /* 0x00000000001a7202 */ /* 0x000fe40000000f00 */
[----:B------:R-:W-:-:S07]  /*28c0*/  MOV R19, R28 ;  /* 0x0000001c00137202 */ /* 0x000fce0000000f00 */
[----:B------:R-:W-:Y:S05]  /*28d0*/  WARPSYNC.COLLECTIVE R23, `(.L_x_189) ;  /* 0x0000000017087348 */ /* 0x000fea0003c00000 */
[----:B------:R0:W1:Y:S02]  /*28e0*/  SHFL.DOWN P0, R28, R26, R25, R24 ;  /* 0x080000191a1c7389 */ /* 0x0000640000000018 */
[----:B01----:R-:W-:Y:S05]  /*28f0*/  ENDCOLLECTIVE ;  /* 0x000000000000791b */ /* 0x003fea0003800000 */
.L_x_189:
[----:B------:R-:W-:Y:S01]  /*2900*/  FADD R19, R2, R19 ;  /* 0x0000001302137221 */ /* 0x000fe20000000000 */
[----:B------:R-:W-:Y:S02]  /*2910*/  MOV R26, R13 ;  /* 0x0000000d001a7202 */ /* 0x000fe40000000f00 */
[----:B------:R-:W-:-:S07]  /*2920*/  MOV R21, R28 ;  /* 0x0000001c00157202 */ /* 0x000fce0000000f00 */
[----:B------:R-:W-:Y:S05]  /*2930*/  WARPSYNC.COLLECTIVE R23, `(.L_x_190) ;  /* 0x0000000017087348 */ /* 0x000fea0003c00000 */
[----:B------:R0:W1:Y:S02]  /*2940*/  SHFL.DOWN P0, R28, R26, R25, R24 ;  /* 0x080000191a1c7389 */ /* 0x0000640000000018 */
[----:B01----:R-:W-:Y:S05]  /*2950*/  ENDCOLLECTIVE ;  /* 0x000000000000791b */ /* 0x003fea0003800000 */
.L_x_190:
[----:B------:R-:W-:Y:S01]  /*2960*/  FADD R21, R0, R21 ;  /* 0x0000001500157221 */ /* 0x000fe20000000000 */
[----:B------:R-:W-:Y:S02]  /*2970*/  MOV R26, R15 ;  /* 0x0000000f001a7202 */ /* 0x000fe40000000f00 */
[----:B------:R-:W-:-:S07]  /*2980*/  MOV R20, R28 ;  /* 0x0000001c00147202 */ /* 0x000fce0000000f00 */
[----:B------:R-:W-:Y:S05]  /*2990*/  WARPSYNC.COLLECTIVE R23, `(.L_x_191) ;  /* 0x0000000017087348 */ /* 0x000fea0003c00000 */
[----:B------:R0:W1:Y:S02]  /*29a0*/  SHFL.DOWN P0, R28, R26, R25, R24 ;  /* 0x080000191a1c7389 */ /* 0x0000640000000018 */
[----:B01----:R-:W-:Y:S05]  /*29b0*/  ENDCOLLECTIVE ;  /* 0x000000000000791b */ /* 0x003fea0003800000 */
.L_x_191:
[----:B------:R-:W-:Y:S01]  /*29c0*/  FADD R20, R13, R20 ;  /* 0x000000140d147221 */ /* 0x000fe20000000000 */
[----:B------:R-:W-:Y:S01]  /*29d0*/  HFMA2 R25, -RZ, RZ, 0, 1.1920928955078125e-07 ;  /* 0x00000002ff197431 */ /* 0x000fe200000001ff */
[----:B------:R-:W-:Y:S02]  /*29e0*/  MOV R26, R27 ;  /* 0x0000001b001a7202 */ /* 0x000fe40000000f00 */
[----:B------:R-:W-:-:S07]  /*29f0*/  MOV R22, R28 ;  /* 0x0000001c00167202 */ /* 0x000fce0000000f00 */
[----:B------:R-:W-:Y:S05]  /*2a00*/  WARPSYNC.COLLECTIVE R23, `(.L_x_192) ;  /* 0x0000000017087348 */ /* 0x000fea0003c00000 */
[----:B------:R0:W1:Y:S02]  /*2a10*/  SHFL.DOWN P0, R28, R26, R25, R24 ;  /* 0x080000191a1c7389 */ /* 0x0000640000000018 */
[----:B01----:R-:W-:Y:S05]  /*2a20*/  ENDCOLLECTIVE ;  /* 0x000000000000791b */ /* 0x003fea0003800000 */
.L_x_192:
[----:B------:R-:W-:Y:S01]  /*2a30*/  FADD R15, R15, R22 ;  /* 0x000000160f0f7221 */ /* 0x000fe20000000000 */
[----:B------:R-:W-:Y:S02]  /*2a40*/  MOV R26, R11 ;  /* 0x0000000b001a7202 */ /* 0x000fe40000000f00 */
[----:B------:R-:W-:-:S07]  /*2a50*/  MOV R2, R28 ;  /* 0x0000001c00027202 */ /* 0x000fce0000000f00 */
[----:B------:R-:W-:Y:S05]  /*2a60*/  WARPSYNC.COLLECTIVE R23, `(.L_x_193) ;  /* 0x0000000017087348 */ /* 0x000fea0003c00000 */
[----:B------:R0:W1:Y:S02]  /*2a70*/  SHFL.DOWN P0, R28, R26, R25, R24 ;  /* 0x080000191a1c7389 */ /* 0x0000640000000018 */
[----:B01----:R-:W-:Y:S05]  /*2a80*/  ENDCOLLECTIVE ;  /* 0x000000000000791b */ /* 0x003fea0003800000 */
.L_x_193:
[----:B------:R-:W-:Y:S01]  /*2a90*/  FADD R2, R27, R2 ;  /* 0x000000021b027221 */ /* 0x000fe20000000000 */
[----:B------:R-:W-:Y:S02]  /*2aa0*/  MOV R26, R16 ;  /* 0x00000010001a7202 */ /* 0x000fe40000000f00 */
[----:B------:R-:W-:-:S07]  /*2ab0*/  MOV R0, R28 ;  /* 0x0000001c00007202 */ /* 0x000fce0000000f00 */
[----:B------:R-:W-:Y:S05]  /*2ac0*/  WARPSYNC.COLLECTIVE R23, `(.L_x_194) ;  /* 0x0000000017087348 */ /* 0x000fea0003c00000 */
[----:B------:R0:W1:Y:S02]  /*2ad0*/  SHFL.DOWN P0, R28, R26, R25, R24 ;  /* 0x080000191a1c7389 */ /* 0x0000640000000018 */
[----:B01----:R-:W-:Y:S05]  /*2ae0*/  ENDCOLLECTIVE ;  /* 0x000000000000791b */ /* 0x003fea0003800000 */
.L_x_194:
[----:B------:R-:W-:Y:S01]  /*2af0*/  FADD R0, R11, R0 ;  /* 0x000000000b007221 */ /* 0x000fe20000000000 */
[----:B------:R-:W-:Y:S02]  /*2b00*/  MOV R26, R17 ;  /* 0x00000011001a7202 */ /* 0x000fe40000000f00 */
[----:B------:R-:W-:-:S07]  /*2b10*/  MOV R3, R28 ;  /* 0x0000001c00037202 */ /* 0x000fce0000000f00 */
[----:B------:R-:W-:Y:S05]  /*2b20*/  WARPSYNC.COLLECTIVE R23, `(.L_x_195) ;  /* 0x0000000017087348 */ /* 0x000fea0003c00000 */
[----:B------:R0:W1:Y:S02]  /*2b30*/  SHFL.DOWN P0, R28, R26, R25, R24 ;  /* 0x080000191a1c7389 */ /* 0x0000640000000018 */
[----:B01----:R-:W-:Y:S05]  /*2b40*/  ENDCOLLECTIVE ;  /* 0x000000000000791b */ /* 0x003fea0003800000 */
.L_x_195:
[----:B------:R-:W-:Y:S01]  /*2b50*/  FADD R3, R16, R3 ;  /* 0x0000000310037221 */ /* 0x000fe20000000000 */
[----:B------:R-:W-:Y:S02]  /*2b60*/  MOV R26, R18 ;  /* 0x00000012001a7202 */ /* 0x000fe40000000f00 */
[----:B------:R-:W-:-:S07]  /*2b70*/  MOV R4, R28 ;  /* 0x0000001c00047202 */ /* 0x000fce0000000f00 */
[----:B------:R-:W-:Y:S05]  /*2b80*/  WARPSYNC.COLLECTIVE R23, `(.L_x_196) ;  /* 0x0000000017087348 */ /* 0x000fea0003c00000 */
[----:B------:R0:W1:Y:S02]  /*2b90*/  SHFL.DOWN P0, R28, R26, R25, R24 ;  /* 0x080000191a1c7389 */ /* 0x0000640000000018 */
[----:B01----:R-:W-:Y:S05]  /*2ba0*/  ENDCOLLECTIVE ;  /* 0x000000000000791b */ /* 0x003fea0003800000 */
.L_x_196:
[----:B------:R-:W-:Y:S01]  /*2bb0*/  FADD R4, R17, R4 ;  /* 0x0000000411047221 */ /* 0x000fe20000000000 */
[----:B------:R-:W-:Y:S02]  /*2bc0*/  MOV R26, R19 ;  /* 0x00000013001a7202 */ /* 0x000fe40000000f00 */
[----:B------:R-:W-:-:S07]  /*2bd0*/  MOV R5, R28 ;  /* 0x0000001c00057202 */ /* 0x000fce0000000f00 */
[----:B------:R-:W-:Y:S05]  /*2be0*/  WARPSYNC.COLLECTIVE R23, `(.L_x_197) ;  /* 0x0000000017087348 */ /* 0x000fea0003c00000 */
[----:B------:R0:W1:Y:S02]  /*2bf0*/  SHFL.DOWN P0, R28, R26, R25, R24 ;  /* 0x080000191a1c7389 */ /* 0x0000640000000018 */
[----:B01----:R-:W-:Y:S05]  /*2c00*/  ENDCOLLECTIVE ;  /* 0x000000000000791b */ /* 0x003fea0003800000 */
.L_x_197:
[----:B------:R-:W-:Y:S01]  /*2c10*/  FADD R5, R18, R5 ;  /* 0x0000000512057221 */ /* 0x000fe20000000000 */
[----:B------:R-:W-:Y:S02]  /*2c20*/  MOV R26, R21 ;  /* 0x00000015001a7202 */ /* 0x000fe40000000f00 */
[----:B------:R-:W-:-:S07]  /*2c30*/  MOV R6, R28 ;  /* 0x0000001c00067202 */ /* 0x000fce0000000f00 */
[----:B------:R-:W-:Y:S05]  /*2c40*/  WARPSYNC.COLLECTIVE R23, `(.L_x_198) ;  /* 0x0000000017087348 */ /* 0x000fea0003c00000 */
[----:B------:R0:W1:Y:S02]  /*2c50*/  SHFL.DOWN P0, R28, R26, R25, R24 ;  /* 0x080000191a1c7389 */ /* 0x0000640000000018 */
[----:B01----:R-:W-:Y:S05]  /*2c60*/  ENDCOLLECTIVE ;  /* 0x000000000000791b */ /* 0x003fea0003800000 */
.L_x_198:
[----:B------:R-:W-:Y:S01]  /*2c70*/  FADD R6, R19, R6 ;  /* 0x0000000613067221 */ /* 0x000fe20000000000 */
[----:B------:R-:W-:Y:S02]  /*2c80*/  MOV R26, R20 ;  /* 0x00000014001a7202 */ /* 0x000fe40000000f00 */
[----:B------:R-:W-:-:S07]  /*2c90*/  MOV R13, R28 ;  /* 0x0000001c000d7202 */ /* 0x000fce0000000f00 */
[----:B------:R-:W-:Y:S05]  /*2ca0*/  WARPSYNC.COLLECTIVE R23, `(.L_x_199) ;  /* 0x0000000017087348 */ /* 0x000fea0003c00000 */
[----:B------:R0:W1:Y:S02]  /*2cb0*/  SHFL.DOWN P0, R28, R26, R25, R24 ;  /* 0x080000191a1c7389 */ /* 0x0000640000000018 */
[----:B01----:R-:W-:Y:S05]  /*2cc0*/  ENDCOLLECTIVE ;  /* 0x000000000000791b */ /* 0x003fea0003800000 */
.L_x_199:
[----:B------:R-:W-:Y:S01]  /*2cd0*/  FADD R13, R21, R13 ;  /* 0x0000000d150d7221 */ /* 0x000fe20000000000 */
[----:B------:R-:W-:Y:S02]  /*2ce0*/  MOV R26, R15 ;  /* 0x0000000f001a7202 */ /* 0x000fe40000000f00 */
[----:B------:R-:W-:-:S07]  /*2cf0*/  MOV R29, R28 ;  /* 0x0000001c001d7202 */ /* 0x000fce0000000f00 */
[----:B------:R-:W-:Y:S05]  /*2d00*/  WARPSYNC.COLLECTIVE R23, `(.L_x_200) ;  /* 0x0000000017087348 */ /* 0x000fea0003c00000 */
[----:B------:R0:W1:Y:S02]  /*2d10*/  SHFL.DOWN P0, R28, R26, R25, R24 ;  /* 0x080000191a1c7389 */ /* 0x0000640000000018 */
[----:B01----:R-:W-:Y:S05]  /*2d20*/  ENDCOLLECTIVE ;  /* 0x000000000000791b */ /* 0x003fea0003800000 */
.L_x_200:
[----:B------:R-:W-:Y:S01]  /*2d30*/  FADD R29, R20, R29 ;  /* 0x0000001d141d7221 */ /* 0x000fe20000000000 */
[----:B------:R-:W-:Y:S01]  /*2d40*/  HFMA2 R25, -RZ, RZ, 0, 5.9604644775390625e-08 ;  /* 0x00000001ff197431 */ /* 0x000fe200000001ff */
[----:B------:R-:W-:Y:S02]  /*2d50*/  MOV R26, R2 ;  /* 0x00000002001a7202 */ /* 0x000fe40000000f00 */
[----:B------:R-:W-:-:S07]  /*2d60*/  MOV R22, R28 ;  /* 0x0000001c00167202 */ /* 0x000fce0000000f00 */
[----:B------:R-:W-:Y:S05]  /*2d70*/  WARPSYNC.COLLECTIVE R23, `(.L_x_201) ;  /* 0x0000000017087348 */ /* 0x000fea0003c00000 */
[----:B------:R0:W1:Y:S02]  /*2d80*/  SHFL.DOWN P0, R28, R26, R25, R24 ;  /* 0x080000191a1c7389 */ /* 0x0000640000000018 */
[----:B01----:R-:W-:Y:S05]  /*2d90*/  ENDCOLLECTIVE ;  /* 0x000000000000791b */ /* 0x003fea0003800000 */
.L_x_201:
[----:B------:R-:W-:Y:S01]  /*2da0*/  FADD R15, R15, R22 ;  /* 0x000000160f0f7221 */ /* 0x000fe20000000000 */
[----:B------:R-:W-:Y:S02]  /*2db0*/  MOV R26, R0 ;  /* 0x00000000001a7202 */ /* 0x000fe40000000f00 */
[----:B------:R-:W-:-:S07]  /*2dc0*/  MOV R11, R28 ;  /* 0x0000001c000b7202 */ /* 0x000fce0000000f00 */
[----:B------:R-:W-:Y:S05]  /*2dd0*/  WARPSYNC.COLLECTIVE R23, `(.L_x_202) ;  /* 0x0000000017087348 */ /* 0x000fea0003c00000 */
[----:B------:R0:W1:Y:S02]  /*2de0*/  SHFL.DOWN P0, R28, R26, R25, R24 ;  /* 0x080000191a1c7389 */ /* 0x0000640000000018 */
[----:B01----:R-:W-:Y:S05]  /*2df0*/  ENDCOLLECTIVE ;  /* 0x000000000000791b */ /* 0x003fea0003800000 */
.L_x_202:
[----:B------:R-:W-:Y:S01]  /*2e00*/  FADD R11, R2, R11 ;  /* 0x0000000b020b7221 */ /* 0x000fe20000000000 */
[----:B------:R-:W-:Y:S02]  /*2e10*/  MOV R26, R3 ;  /* 0x00000003001a7202 */ /* 0x000fe40000000f00 */
[----:B------:R-:W-:-:S07]  /*2e20*/  MOV R17, R28 ;  /* 0x0000001c00117202 */ /* 0x000fce0000000f00 */
[----:B------:R-:W-:Y:S05]  /*2e30*/  WARPSYNC.COLLECTIVE R23, `(.L_x_203) ;  /* 0x0000000017087348 */ /* 0x000fea0003c00000 */
[----:B------:R0:W1:Y:S02]  /*2e40*/  SHFL.DOWN P0, R28, R26, R25, R24 ;  /* 0x080000191a1c7389 */ /* 0x0000640000000018 */
[----:B01----:R-:W-:Y:S05]  /*2e50*/  ENDCOLLECTIVE ;  /* 0x000000000000791b */ /* 0x003fea0003800000 */
.L_x_203:
[----:B------:R-:W-:Y:S01]  /*2e60*/  FADD R17, R0, R17 ;  /* 0x0000001100117221 */ /* 0x000fe20000000000 */
[----:B------:R-:W-:Y:S02]  /*2e70*/  MOV R26, R4 ;  /* 0x00000004001a7202 */ /* 0x000fe40000000f00 */
[----:B------:R-:W-:-:S07]  /*2e80*/  MOV R16, R28 ;  /* 0x0000001c00107202 */ /* 0x000fce0000000f00 */
[----:B------:R-:W-:Y:S05]  /*2e90*/  WARPSYNC.COLLECTIVE R23, `(.L_x_204) ;  /* 0x0000000017087348 */ /* 0x000fea0003c00000 */
[----:B------:R0:W1:Y:S02]  /*2ea0*/  SHFL.DOWN P0, R28, R26, R25, R24 ;  /* 0x080000191a1c7389 */ /* 0x0000640000000018 */
[----:B01----:R-:W-:Y:S05]  /*2eb0*/  ENDCOLLECTIVE ;  /* 0x000000000000791b */ /* 0x003fea0003800000 */
.L_x_204:
[----:B------:R-:W-:Y:S01]  /*2ec0*/  FADD R16, R3, R16 ;  /* 0x0000001003107221 */ /* 0x000fe20000000000 */
[----:B------:R-:W-:Y:S02]  /*2ed0*/  MOV R26, R5 ;  /* 0x00000005001a7202 */ /* 0x000fe40000000f00 */
[----:B------:R-:W-:-:S07]  /*2ee0*/  MOV R19, R28 ;  /* 0x0000001c00137202 */ /* 0x000fce0000000f00 */
[----:B------:R-:W-:Y:S05]  /*2ef0*/  WARPSYNC.COLLECTIVE R23, `(.L_x_205) ;  /* 0x0000000017087348 */ /* 0x000fea0003c00000 */
[----:B------:R0:W1:Y:S02]  /*2f00*/  SHFL.DOWN P0, R28, R26, R25, R24 ;  /* 0x080000191a1c7389 */ /* 0x0000640000000018 */
[----:B01----:R-:W-:Y:S05]  /*2f10*/  ENDCOLLECTIVE ;  /* 0x000000000000791b */ /* 0x003fea0003800000 */
.L_x_205:
[----:B------:R-:W-:Y:S01]  /*2f20*/  FADD R19, R4, R19 ;  /* 0x0000001304137221 */ /* 0x000fe20000000000 */
[----:B------:R-:W-:Y:S02]  /*2f30*/  MOV R26, R6 ;  /* 0x00000006001a7202 */ /* 0x000fe40000000f00 */
[----:B------:R-:W-:-:S07]  /*2f40*/  MOV R18, R28 ;  /* 0x0000001c00127202 */ /* 0x000fce0000000f00 */
[----:B------:R-:W-:Y:S05]  /*2f50*/  WARPSYNC.COLLECTIVE R23, `(.L_x_206) ;  /* 0x0000000017087348 */ /* 0x000fea0003c00000 */
[----:B------:R0:W1:Y:S02]  /*2f60*/  SHFL.DOWN P0, R28, R26, R25, R24 ;  /* 0x080000191a1c7389 */ /* 0x0000640000000018 */
[----:B01----:R-:W-:Y:S05]  /*2f70*/  ENDCOLLECTIVE ;  /* 0x000000000000791b */ /* 0x003fea0003800000 */
.L_x_206:
[----:B------:R-:W-:Y:S01]  /*2f80*/  FADD R18, R5, R18 ;  /* 0x0000001205127221 */ /* 0x000fe20000000000 */
[----:B------:R-:W-:Y:S02]  /*2f90*/  MOV R26, R13 ;  /* 0x0000000d001a7202 */ /* 0x000fe40000000f00 */
[----:B------:R-:W-:-:S07]  /*2fa0*/  MOV R21, R28 ;  /* 0x0000001c00157202 */ /* 0x000fce0000000f00 */
[----:B------:R-:W-:Y:S05]  /*2fb0*/  WARPSYNC.COLLECTIVE R23, `(.L_x_207) ;  /* 0x0000000017087348 */ /* 0x000fea0003c00000 */
[----:B------:R0:W1:Y:S02]  /*2fc0*/  SHFL.DOWN P0, R28, R26, R25, R24 ;  /* 0x080000191a1c7389 */ /* 0x0000640000000018 */
[----:B01----:R-:W-:Y:S05]  /*2fd0*/  ENDCOLLECTIVE ;  /* 0x000000000000791b */ /* 0x003fea0003800000 */
.L_x_207:
[----:B------:R-:W-:Y:S01]  /*2fe0*/  FADD R21, R6, R21 ;  /* 0x0000001506157221 */ /* 0x000fe20000000000 */
[----:B------:R-:W-:Y:S02]  /*2ff0*/  MOV R26, R29 ;  /* 0x0000001d001a7202 */ /* 0x000fe40000000f00 */
[----:B------:R-:W-:-:S07]  /*3000*/  MOV R20, R28 ;  /* 0x0000001c00147202 */ /* 0x000fce0000000f00 */
[----:B------:R-:W-:Y:S05]  /*3010*/  WARPSYNC.COLLECTIVE R23, `(.L_x_208) ;  /* 0x0000000017087348 */ /* 0x000fea0003c00000 */
[----:B------:R0:W1:Y:S02]  /*3020*/  SHFL.DOWN P0, R28, R26, R25, R24 ;  /* 0x080000191a1c7389 */ /* 0x0000640000000018 */
[----:B01----:R-:W-:Y:S05]  /*3030*/  ENDCOLLECTIVE ;  /* 0x000000000000791b */ /* 0x003fea0003800000 */
.L_x_208:
[----:B------:R-:W-:Y:S01]  /*3040*/  FADD R20, R13, R20 ;  /* 0x000000140d147221 */ /* 0x000fe20000000000 */
[----:B------:R-:W-:Y:S02]  /*3050*/  MOV R26, R15 ;  /* 0x0000000f001a7202 */ /* 0x000fe40000000f00 */
[----:B------:R-:W-:-:S07]  /*3060*/  MOV R27, R28 ;  /* 0x0000001c001b7202 */ /* 0x000fce0000000f00 */
[----:B------:R-:W-:Y:S05]  /*3070*/  WARPSYNC.COLLECTIVE R23, `(.L_x_209) ;  /* 0x0000000017087348 */ /* 0x000fea0003c00000 */
[----:B------:R0:W1:Y:S02]  /*3080*/  SHFL.DOWN P0, R28, R26, R25, R24 ;  /* 0x080000191a1c7389 */ /* 0x0000640000000018 */
[----:B01----:R-:W-:Y:S05]  /*3090*/  ENDCOLLECTIVE ;  /* 0x000000000000791b */ /* 0x003fea0003800000 */
.L_x_209:
[----:B------:R-:W-:Y:S01]  /*30a0*/  FADD R27, R29, R27 ;  /* 0x0000001b1d1b7221 */ /* 0x000fe20000000000 */
[----:B------:R-:W-:Y:S06]  /*30b0*/  BRA `(.L_x_210) ;  /* 0xffffffe400707947 */ /* 0x000fec000383ffff */
.L_x_211:
        /* <DEDUP_REMOVED lines=12> */
.L_x_1893:


//--------------------- .text._Z21ant16_o2_wtsback_kerniiiiiPKfS0_S0_S0_S0_S0_S0_S0_PfS1_S1_S1_ --------------------------
	.section	.text._Z21ant16_o2_wtsback_kerniiiiiPKfS0_S0_S0_S0_S0_S0_S0_PfS1_S1_S1_,"ax",@progbits
	.align	128
        .global         _Z21ant16_o2_wtsback_kerniiiiiPKfS0_S0_S0_S0_S0_S0_S0_PfS1_S1_S1_
        .type           _Z21ant16_o2_wtsback_kerniiiiiPKfS0_S0_S0_S0_S0_S0_S0_PfS1_S1_S1_,@function
        .size           _Z21ant16_o2_wtsback_kerniiiiiPKfS0_S0_S0_S0_S0_S0_S0_PfS1_S1_S1_,(.L_x_1894 - _Z21ant16_o2_wtsback_kerniiiiiPKfS0_S0_S0_S0_S0_S0_S0_PfS1_S1_S1_)
        .other          _Z21ant16_o2_wtsback_kerniiiiiPKfS0_S0_S0_S0_S0_S0_S0_PfS1_S1_S1_,@"STO_CUDA_ENTRY STV_DEFAULT"
_Z21ant16_o2_wtsback_kerniiiiiPKfS0_S0_S0_S0_S0_S0_S0_PfS1_S1_S1_:
.text._Z21ant16_o2_wtsback_kerniiiiiPKfS0_S0_S0_S0_S0_S0_S0_PfS1_S1_S1_:
[----:B------:R-:W-:Y:S08]  /*0000*/  LDC R1, c[0x0][0x37c] ;  /* 0x0000df00ff017b82 */ /* 0x000ff00000000800 */
[----:B------:R-:W0:Y:S01]  /*0010*/  S2UR UR8, SR_CTAID.X ;  /* 0x00000000000879c3 */ /* 0x000e220000002500 */
[----:B------:R-:W0:Y:S01]  /*0020*/  LDCU UR14, c[0x0][0x390] ;  /* 0x00007200ff0e77ac */ /* 0x000e220008000800 */
[----:B------:R-:W1:Y:S01]  /*0030*/  LDCU.64 UR6, c[0x0][0x358] ;  /* 0x00006b00ff0677ac */ /* 0x000e620008000a00 */
[----:B0-----:R-:W-:-:S09]  /*0040*/  UISETP.GE.AND UP0, UPT, UR8, UR14, UPT ;  /* 0x0000000e0800728c */ /* 0x001fd2000bf06270 */
[----:B-1----:R-:W-:Y:S05]  /*0050*/  BRA.U UP0, `(.L_x_212) ;  /* 0x0000000500847547 */ /* 0x002fea000b800000 */
[----:B------:R-:W0:Y:S01]  /*0060*/  S2R R6, SR_TID.X ;  /* 0x0000000000067919 */ /* 0x000e220000002100 */
[----:B------:R-:W1:Y:S01]  /*0070*/  S2UR UR4, SR_CTAID.Y ;  /* 0x00000000000479c3 */ /* 0x000e620000002600 */
[----:B------:R-:W2:Y:S01]  /*0080*/  LDCU UR5, c[0x0][0x360] ;  /* 0x00006c00ff0577ac */ /* 0x000ea20008000800 */
[----:B------:R-:W-:Y:S01]  /*0090*/  MOV R9, UR8 ;  /* 0x0000000800097c02 */ /* 0x000fe20008000f00 */
[----:B------:R-:W3:Y:S01]  /*00a0*/  S2R R7, SR_TID.Y ;  /* 0x0000000000077919 */ /* 0x000ee20000002200 */
[----:B------:R-:W4:Y:S01]  /*00b0*/  LDCU UR9, c[0x0][0x364] ;  /* 0x00006c80ff0977ac */ /* 0x000f220008000800 */
[----:B------:R-:W0:Y:S01]  /*00c0*/  LDCU UR10, c[0x0][0x374] ;  /* 0x00006e80ff0a77ac */ /* 0x000e220008000800 */
[----:B------:R-:W0:Y:S03]  /*00d0*/  LDCU UR11, c[0x0][0x370] ;  /* 0x00006e00ff0b77ac */ /* 0x000e260008000800 */
.L_x_218:
[----:B------:R-:W1:Y:S02]  /*00e0*/  LDCU UR14, c[0x0][0x390] ;  /* 0x00007200ff0e77ac */ /* 0x000e640008000800 */
[----:B-1----:R-:W-:-:S09]  /*00f0*/  UISETP.GE.U32.AND UP0, UPT, UR4, UR14, UPT ;  /* 0x0000000e0400728c */ /* 0x002fd2000bf06070 */
[----:B------:R-:W-:Y:S05]  /*0100*/  BRA.U UP0, `(.L_x_213) ;  /* 0x00000005004c7547 */ /* 0x000fea000b800000 */
[----:B------:R-:W-:-:S07]  /*0110*/  MOV R8, UR4 ;  /* 0x0000000400087c02 */ /* 0x000fce0008000f00 */
.L_x_217:
[----:B------:R-:W0:Y:S01]  /*0120*/  LDCU UR12, c[0x0][0x380] ;  /* 0x00007000ff0c77ac */ /* 0x000e220008000800 */
[----:B------:R-:W-:Y:S01]  /*0130*/  BSSY.RECONVERGENT B0, `(.L_x_214) ;  /* 0x000003c000007945 */ /* 0x000fe20003800200 */
[----:B------:R-:W-:Y:S01]  /*0140*/  HFMA2 R10, -RZ, RZ, 0, 0 ;  /* 0x00000000ff0a7431 */ /* 0x000fe200000001ff */
[----:B------:R-:W1:Y:S01]  /*0150*/  LDCU UR14, c[0x0][0x390] ;  /* 0x00007200ff0e77ac */ /* 0x000e620008000800 */
[----:B------:R-:W1:Y:S01]  /*0160*/  LDCU UR13, c[0x0][0x384] ;  /* 0x00007080ff0d77ac */ /* 0x000e620008000800 */
[----:B0-----:R-:W-:-:S13]  /*0170*/  ISETP.GE.AND P0, PT, R6, UR12, PT ;  /* 0x0000000c06007c0c */ /* 0x001fda000bf06270 */
[----:B-1----:R-:W-:Y:S05]  /*0180*/  @P0 BRA `(.L_x_215) ;  /* 0x0000000000d80947 */ /* 0x002fea0003800000 */
[----:B------:R-:W-:Y:S02]  /*0190*/  MOV R10, RZ ;  /* 0x000000ff000a7202 */ /* 0x000fe40000000f00 */
[----:B------:R-:W-:-:S07]  /*01a0*/  MOV R0, R6 ;  /* 0x0000000600007202 */ /* 0x000fce0000000f00 */
.L_x_216:
[----:B------:R-:W0:Y:S01]  /*01b0*/  LDC.64 R2, c[0x0][0x3a8] ;  /* 0x0000ea00ff027b82 */ /* 0x000e220000000a00 */
[C---:B------:R-:W-:Y:S02]  /*01c0*/  IMAD R12, R0.reuse, UR14, R9 ;  /* 0x0000000e000c7c24 */ /* 0x040fe4000f8e0209 */
[----:B---3--:R-:W-:-:S03]  /*01d0*/  IMAD R11, R0, UR13, R7 ;  /* 0x0000000d000b7c24 */ /* 0x008fc6000f8e0207 */
[----:B------:R-:W-:Y:S01]  /*01e0*/  LEA R13, R12, R12, 0x3 ;  /* 0x0000000c0c0d7211 */ /* 0x000fe200078e18ff */
[----:B------:R-:W-:Y:S01]  /*01f0*/  IMAD R12, R0, UR14, R8 ;  /* 0x0000000e000c7c24 */ /* 0x000fe2000f8e0208 */
[----:B------:R-:W1:Y:S08]  /*0200*/  LDC.64 R20, c[0x0][0x3b8] ;  /* 0x0000ee00ff147b82 */ /* 0x000e700000000a00 */
[----:B------:R-:W3:Y:S01]  /*0210*/  LDC.64 R4, c[0x0][0x3b0] ;  /* 0x0000ec00ff047b82 */ /* 0x000ee20000000a00 */
[----:B0-----:R-:W-:Y:S01]  /*0220*/  IMAD.WIDE R2, R13, 0x4, R2 ;  /* 0x000000040d027825 */ /* 0x001fe200078e0202 */
[----:B------:R-:W-:-:S04]  /*0230*/  LEA R13, R12, R12, 0x3 ;  /* 0x0000000c0c0d7211 */ /* 0x000fc800078e18ff */
[----:B------:R-:W5:Y:S01]  /*0240*/  LDG.E R29, desc[UR6][R2.64+0x4] ;  /* 0x00000406021d7981 */ /* 0x000f62000c1e1900 */
[----:B-1----:R-:W-:-:S03]  /*0250*/  IMAD.WIDE.U32 R20, R11, 0x4, R20 ;  /* 0x000000040b147825 */ /* 0x002fc600078e0014 */
[----:B------:R-:W4:Y:S04]  /*0260*/  LDG.E R24, desc[UR6][R2.64] ;  /* 0x0000000602187981 */ /* 0x000f28000c1e1900 */
[----:B------:R-:W5:Y:S01]  /*0270*/  LDG.E R11, desc[UR6][R20.64] ;  /* 0x00000006140b7981 */ /* 0x000f62000c1e1900 */
[----:B---3--:R-:W-:-:S03]  /*0280*/  IMAD.WIDE R4, R13, 0x4, R4 ;  /* 0x000000040d047825 */ /* 0x008fc600078e0204 */
[----:B------:R-:W3:Y:S04]  /*0290*/  LDG.E R14, desc[UR6][R2.64+0x8] ;  /* 0x00000806020e7981 */ /* 0x000ee8000c1e1900 */
[----:B------:R-:W4:Y:S04]  /*02a0*/  LDG.E R25, desc[UR6][R4.64+0x4] ;  /* 0x0000040604197981 */ /* 0x000f28000c1e1900 */
[----:B------:R-:W3:Y:S04]  /*02b0*/  LDG.E R12, desc[UR6][R4.64] ;  /* 0x00000006040c7981 */ /* 0x000ee8000c1e1900 */
        /* <DEDUP_REMOVED lines=12> */
[----:B------:R0:W3:Y:S01]  /*0380*/  LDG.E R26, desc[UR6][R4.64+0x20] ;  /* 0x00002006041a7981 */ /* 0x0000e2000c1e1900 */
[----:B--2---:R-:W-:-:S04]  /*0390*/  IADD3 R0, PT, PT, R0, UR5, RZ ;  /* 0x0000000500007c10 */ /* 0x004fc8000fffe0ff */
[----:B------:R-:W-:Y:S01]  /*03a0*/  ISETP.GE.AND P0, PT, R0, UR12, PT ;  /* 0x0000000c00007c0c */ /* 0x000fe2000bf06270 */
[----:B-----5:R-:W-:-:S04]  /*03b0*/  FMUL R29, R11, R29 ;  /* 0x0000001d0b1d7220 */ /* 0x020fc80000400000 */
[----:B----4-:R-:W-:Y:S01]  /*03c0*/  FMUL R29, R29, R25 ;  /* 0x000000191d1d7220 */ /* 0x010fe20000400000 */
[----:B------:R-:W-:-:S04]  /*03d0*/  FMUL R25, R11, R24 ;  /* 0x000000180b197220 */ /* 0x000fc80000400000 */
[----:B---3--:R-:W-:Y:S01]  /*03e0*/  FFMA R12, R25, R12, R29 ;  /* 0x0000000c190c7223 */ /* 0x008fe2000000001d */
[----:B------:R-:W-:-:S04]  /*03f0*/  FMUL R25, R11, R14 ;  /* 0x0000000e0b197220 */ /* 0x000fc80000400000 */
[----:B------:R-:W-:Y:S01]  /*0400*/  FFMA R12, R25, R13, R12 ;  /* 0x0000000d190c7223 */ /* 0x000fe2000000000c */
[----:B------:R-:W-:-:S04]  /*0410*/  FMUL R13, R11, R16 ;  /* 0x000000100b0d7220 */ /* 0x000fc80000400000 */
[----:B------:R-:W-:Y:S01]  /*0420*/  FFMA R12, R13, R15, R12 ;  /* 0x0000000f0d0c7223 */ /* 0x000fe2000000000c */
[----:B0-----:R-:W-:-:S04]  /*0430*/  FMUL R5, R11, R18 ;  /* 0x000000120b057220 */ /* 0x001fc80000400000 */
[----:B------:R-:W-:Y:S01]  /*0440*/  FFMA R12, R5, R17, R12 ;  /* 0x00000011050c7223 */ /* 0x000fe2000000000c */
[----:B------:R-:W-:-:S04]  /*0450*/  FMUL R3, R11, R20 ;  /* 0x000000140b037220 */ /* 0x000fc80000400000 */
[----:B------:R-:W-:Y:S01]  /*0460*/  FFMA R12, R3, R19, R12 ;  /* 0x00000013030c7223 */ /* 0x000fe2000000000c */
[----:B------:R-:W-:-:S04]  /*0470*/  FMUL R3, R11, R22 ;  /* 0x000000160b037220 */ /* 0x000fc80000400000 */
[----:B------:R-:W-:Y:S01]  /*0480*/  FFMA R12, R3, R21, R12 ;  /* 0x00000015030c7223 */ /* 0x000fe2000000000c */
[----:B------:R-:W-:-:S04]  /*0490*/  FMUL R3, R11, R28 ;  /* 0x0000001c0b037220 */ /* 0x000fc80000400000 */
[----:B------:R-:W-:Y:S01]  /*04a0*/  FFMA R3, R3, R23, R12 ;  /* 0x0000001703037223 */ /* 0x000fe2000000000c */
[----:B------:R-:W-:-:S04]  /*04b0*/  FMUL R2, R11, R27 ;  /* 0x0000001b0b027220 */ /* 0x000fc80000400000 */
[----:B------:R-:W-:-:S04]  /*04c0*/  FFMA R3, R2, R26, R3 ;  /* 0x0000001a02037223 */ /* 0x000fc80000000003 */
[----:B------:R-:W-:Y:S01]  /*04d0*/  FADD R10, R3, R10 ;  /* 0x0000000a030a7221 */ /* 0x000fe20000000000 */
[----:B------:R-:W-:Y:S06]  /*04e0*/  @!P0 BRA `(.L_x_216) ;  /* 0xfffffffc00308947 */ /* 0x000fec000383ffff */
.L_x_215:
[----:B--2-4-:R-:W-:Y:S05]  /*04f0*/  BSYNC.RECONVERGENT B0 ;  /* 0x0000000000007941 */ /* 0x014fea0003800200 */
.L_x_214:
[----:B------:R-:W0:Y:S01]  /*0500*/  SHFL.DOWN PT, R3, R10, 0x10, 0x1f ;  /* 0x0a001f000a037f89 */ /* 0x000e2200000e0000 */
[----:B------:R-:W-:Y:S01]  /*0510*/  ISETP.NE.AND P0, PT, R6, RZ, PT ;  /* 0x000000ff0600720c */ /* 0x000fe20003f05270 */
[----:B------:R-:W1:Y:S01]  /*0520*/  LDCU UR14, c[0x0][0x390] ;  /* 0x00007200ff0e77ac */ /* 0x000e620008000800 */
[----:B0-----:R-:W-:-:S11]  /*0530*/  FADD R0, R3, R10 ;  /* 0x0000000a03007221 */ /* 0x001fd60000000000 */
[C---:B---3--:R-:W-:Y:S01]  /*0540*/  @!P0 IMAD R10, R8.reuse, UR9, R7 ;  /* 0x00000009080a8c24 */ /* 0x048fe2000f8e0207 */
[----:B------:R-:W-:Y:S01]  /*0550*/  IADD3 R8, PT, PT, R8, UR10, RZ ;  /* 0x0000000a08087c10 */ /* 0x000fe2000fffe0ff */
[----:B------:R-:W0:Y:S02]  /*0560*/  SHFL.DOWN PT, R3, R0, 0x8, 0x1f ;  /* 0x09001f0000037f89 */ /* 0x000e2400000e0000 */
[----:B-1----:R-:W-:Y:S02]  /*0570*/  @!P0 IMAD R13, R10, UR14, R9 ;  /* 0x0000000e0a0d8c24 */ /* 0x002fe4000f8e0209 */
        /* <DEDUP_REMOVED lines=10> */
[----:B------:R-:W-:-:S13]  /*0620*/  ISETP.GE.AND P0, PT, R8, UR14, PT ;  /* 0x0000000e08007c0c */ /* 0x000fda000bf06270 */
[----:B-1----:R-:W-:Y:S05]  /*0630*/  @!P0 BRA `(.L_x_217) ;  /* 0xfffffff800b88947 */ /* 0x002fea000383ffff */
.L_x_213:
[----:B0-----:R-:W-:-:S04]  /*0640*/  IADD3 R9, PT, PT, R9, UR11, RZ ;  /* 0x0000000b09097c10 */ /* 0x001fc8000fffe0ff */
[----:B------:R-:W-:-:S13]  /*0650*/  ISETP.GE.AND P0, PT, R9, UR14, PT ;  /* 0x0000000e09007c0c */ /* 0x000fda000bf06270 */
[----:B------:R-:W-:Y:S05]  /*0660*/  @!P0 BRA `(.L_x_218) ;  /* 0xfffffff8009c8947 */ /* 0x000fea000383ffff */
.L_x_212:
[----:B------:R-:W0:Y:S02]  /*0670*/  LDCU UR4, c[0x0][0x388] ;  /* 0x00007100ff0477ac */ /* 0x000e240008000800 */
[----:B0-----:R-:W-:-:S09]  /*0680*/  UISETP.GE.AND UP0, UPT, UR8, UR4, UPT ;  /* 0x000000040800728c */ /* 0x001fd2000bf06270 */
[----:B------:R-:W-:Y:S05]  /*0690*/  BRA.U UP0, `(.L_x_219) ;  /* 0x0000000500d07547 */ /* 0x000fea000b800000 */
[----:B------:R-:W0:Y:S01]  /*06a0*/  S2R R0, SR_TID.X ;  /* 0x0000000000007919 */ /* 0x000e220000002100 */
[----:B------:R-:W1:Y:S01]  /*06b0*/  S2UR UR11, SR_CTAID.Y ;  /* 0x00000000000b79c3 */ /* 0x000e620000002600 */
[----:B------:R-:W0:Y:S01]  /*06c0*/  LDCU UR4, c[0x0][0x360] ;  /* 0x00006c00ff0477ac */ /* 0x000e220008000800 */
[----:B------:R-:W-:Y:S01]  /*06d0*/  MOV R13, UR8 ;  /* 0x00000008000d7c02 */ /* 0x000fe20008000f00 */
[----:B------:R-:W0:Y:S01]  /*06e0*/  S2R R12, SR_TID.Y ;  /* 0x00000000000c7919 */ /* 0x000e220000002200 */
[----:B--2---:R-:W2:Y:S01]  /*06f0*/  LDCU UR5, c[0x0][0x364] ;  /* 0x00006c80ff0577ac */ /* 0x004ea20008000800 */
[----:B----4-:R-:W4:Y:S01]  /*0700*/  LDCU UR9, c[0x0][0x374] ;  /* 0x00006e80ff0977ac */ /* 0x010f220008000800 */
[----:B------:R-:W0:Y:S03]  /*0710*/  LDCU UR10, c[0x0][0x370] ;  /* 0x00006e00ff0a77ac */ /* 0x000e260008000800 */
.L_x_225:
[----:B------:R-:W1:Y:S02]  /*0720*/  LDCU UR14, c[0x0][0x390] ;  /* 0x00007200ff0e77ac */ /* 0x000e640008000800 */
[----:B-1----:R-:W-:-:S09]  /*0730*/  UISETP.GE.AND UP0, UPT, UR11, UR14, UPT ;  /* 0x0000000e0b00728c */ /* 0x002fd2000bf06270 */
[----:B------:R-:W-:Y:S05]  /*0740*/  BRA.U UP0, `(.L_x_220) ;  /* 0x0000000500947547 */ /* 0x000fea000b800000 */
[----:B------:R-:W-:-:S07]  /*0750*/  MOV R15, UR11 ;  /* 0x0000000b000f7c02 */ /* 0x000fce0008000f00 */
.L_x_224:
[----:B------:R-:W0:Y:S01]  /*0760*/  LDCU UR12, c[0x0][0x380] ;  /* 0x00007000ff0c77ac */ /* 0x000e220008000800 */
[----:B------:R-:W-:Y:S01]  /*0770*/  BSSY.RECONVERGENT B0, `(.L_x_221) ;  /* 0x000004d000007945 */ /* 0x000fe20003800200 */
[----:B------:R-:W-:Y:S01]  /*0780*/  MOV R14, RZ ;  /* 0x000000ff000e7202 */ /* 0x000fe20000000f00 */
[----:B------:R-:W1:Y:S01]  /*0790*/  LDCU UR15, c[0x0][0x390] ;  /* 0x00007200ff0f77ac */ /* 0x000e620008000800 */
[----:B------:R-:W1:Y:S01]  /*07a0*/  LDCU UR13, c[0x0][0x384] ;  /* 0x00007080ff0d77ac */ /* 0x000e620008000800 */
[----:B------:R-:W1:Y:S01]  /*07b0*/  LDCU UR14, c[0x0][0x388] ;  /* 0x00007100ff0e77ac */ /* 0x000e620008000800 */
[----:B0-----:R-:W-:-:S13]  /*07c0*/  ISETP.GE.AND P0, PT, R0, UR12, PT ;  /* 0x0000000c00007c0c */ /* 0x001fda000bf06270 */
[----:B-1----:R-:W-:Y:S05]  /*07d0*/  @P0 BRA `(.L_x_222) ;  /* 0x0000000400180947 */ /* 0x002fea0003800000 */
[----:B------:R-:W-:Y:S01]  /*07e0*/  HFMA2 R14, -RZ, RZ, 0, 0 ;  /* 0x00000000ff0e7431 */ /* 0x000fe200000001ff */
[----:B------:R-:W-:-:S07]  /*07f0*/  MOV R16, R0 ;  /* 0x0000000000107202 */ /* 0x000fce0000000f00 */
.L_x_223:
[----:B---3--:R-:W0:Y:S01]  /*0800*/  LDC.64 R6, c[0x0][0x398] ;  /* 0x0000e600ff067b82 */ /* 0x008e220000000a00 */
[C---:B------:R-:W-:Y:S02]  /*0810*/  IMAD R21, R16.reuse, UR13, R12 ;  /* 0x0000000d10157c24 */ /* 0x040fe4000f8e020c */
[C---:B------:R-:W-:Y:S02]  /*0820*/  IMAD R8, R16.reuse, UR15, R15 ;  /* 0x0000000f10087c24 */ /* 0x040fe4000f8e020f */
[----:B------:R-:W-:Y:S01]  /*0830*/  IMAD R9, R16, UR14, R13 ;  /* 0x0000000e10097c24 */ /* 0x000fe2000f8e020d */
[----:B------:R-:W-:Y:S02]  /*0840*/  LEA R21, R21, R21, 0x3 ;  /* 0x0000001515157211 */ /* 0x000fe400078e18ff */
[----:B------:R-:W1:Y:S01]  /*0850*/  LDC.64 R2, c[0x0][0x3c0] ;  /* 0x0000f000ff027b82 */ /* 0x000e620000000a00 */
[----:B------:R-:W-:Y:S02]  /*0860*/  LEA R11, R8, R8, 0x3 ;  /* 0x00000008080b7211 */ /* 0x000fe400078e18ff */
[----:B------:R-:W-:-:S05]  /*0870*/  IADD3 R17, PT, PT, R21, 0x1, RZ ;  /* 0x0000000115117810 */ /* 0x000fca0007ffe0ff */
[----:B------:R-:W3:Y:S01]  /*0880*/  LDC.64 R4, c[0x0][0x3b0] ;  /* 0x0000ec00ff047b82 */ /* 0x000ee20000000a00 */
[----:B0-----:R-:W-:-:S04]  /*0890*/  IMAD.WIDE R6, R9, 0x4, R6 ;  /* 0x0000000409067825 */ /* 0x001fc800078e0206 */
[--C-:B-1----:R-:W-:Y:S02]  /*08a0*/  IMAD.WIDE.U32 R8, R17, 0x4, R2.reuse ;  /* 0x0000000411087825 */ /* 0x102fe400078e0002 */
[----:B------:R0:W5:Y:S02]  /*08b0*/  LDG.E R17, desc[UR6][R6.64] ;  /* 0x0000000606117981 */ /* 0x000164000c1e1900 */
[----:B------:R-:W-:Y:S02]  /*08c0*/  IMAD.WIDE.U32 R24, R21, 0x4, R2 ;  /* 0x0000000415187825 */ /* 0x000fe400078e0002 */
[----:B------:R1:W5:Y:S02]  /*08d0*/  LDG.E R26, desc[UR6][R8.64] ;  /* 0x00000006081a7981 */ /* 0x000364000c1e1900 */
[----:B---3--:R-:W-:Y:S02]  /*08e0*/  IMAD.WIDE R4, R11, 0x4, R4 ;  /* 0x000000040b047825 */ /* 0x008fe400078e0204 */
[----:B------:R-:W3:Y:S04]  /*08f0*/  LDG.E R24, desc[UR6][R24.64] ;  /* 0x0000000618187981 */ /* 0x000ee8000c1e1900 */
[----:B------:R-:W2:Y:S04]  /*0900*/  LDG.E R27, desc[UR6][R4.64+0x4] ;  /* 0x00000406041b7981 */ /* 0x000ea8000c1e1900 */
[----:B------:R-:W4:Y:S01]  /*0910*/  LDG.E R23, desc[UR6][R4.64] ;  /* 0x0000000604177981 */ /* 0x000f22000c1e1900 */
[----:B------:R-:W-:-:S02]  /*0920*/  IADD3 R11, PT, PT, R21, 0x2, RZ ;  /* 0x00000002150b7810 */ /* 0x000fc40007ffe0ff */
[----:B------:R-:W-:Y:S01]  /*0930*/  IADD3 R19, PT, PT, R21, 0x3, RZ ;  /* 0x0000000315137810 */ /* 0x000fe20007ffe0ff */
[----:B------:R-:W4:Y:S02]  /*0940*/  LDG.E R22, desc[UR6][R4.64+0x8] ;  /* 0x0000080604167981 */ /* 0x000f24000c1e1900 */
[--C-:B------:R-:W-:Y:S01]  /*0950*/  IMAD.WIDE.U32 R10, R11, 0x4, R2.reuse ;  /* 0x000000040b0a7825 */ /* 0x100fe200078e0002 */
[----:B0-----:R-:W-:Y:S01]  /*0960*/  IADD3 R7, PT, PT, R21, 0x4, RZ ;  /* 0x0000000415077810 */ /* 0x001fe20007ffe0ff */
[----:B------:R-:W4:Y:S02]  /*0970*/  LDG.E R25, desc[UR6][R4.64+0xc] ;  /* 0x00000c0604197981 */ /* 0x000f24000c1e1900 */
[--C-:B------:R-:W-:Y:S02]  /*0980*/  IMAD.WIDE.U32 R18, R19, 0x4, R2.reuse ;  /* 0x0000000413127825 */ /* 0x100fe400078e0002 */
[----:B------:R0:W4:Y:S01]  /*0990*/  LDG.E R20, desc[UR6][R10.64] ;  /* 0x000000060a147981 */ /* 0x000122000c1e1900 */
[----:B-1----:R-:W-:Y:S01]  /*09a0*/  IADD3 R9, PT, PT, R21, 0x5, RZ ;  /* 0x0000000515097810 */ /* 0x002fe20007ffe0ff */
[--C-:B------:R-:W-:Y:S01]  /*09b0*/  IMAD.WIDE.U32 R6, R7, 0x4, R2.reuse ;  /* 0x0000000407067825 */ /* 0x100fe200078e0002 */
[----:B------:R-:W-:Y:S01]  /*09c0*/  IADD3 R29, PT, PT, R21, 0x6, RZ ;  /* 0x00000006151d7810 */ /* 0x000fe20007ffe0ff */
[----:B------:R-:W4:Y:S02]  /*09d0*/  LDG.E R18, desc[UR6][R18.64] ;  /* 0x0000000612127981 */ /* 0x000f24000c1e1900 */
[----:B------:R-:W-:-:S04]  /*09e0*/  IMAD.WIDE.U32 R8, R9, 0x4, R2 ;  /* 0x0000000409087825 */ /* 0x000fc800078e0002 */
[----:B0-----:R-:W-:Y:S01]  /*09f0*/  IMAD.WIDE.U32 R10, R29, 0x4, R2 ;  /* 0x000000041d0a7825 */ /* 0x001fe200078e0002 */
[C---:B------:R-:W-:Y:S01]  /*0a00*/  IADD3 R29, PT, PT, R21.reuse, 0x7, RZ ;  /* 0x00000007151d7810 */ /* 0x040fe20007ffe0ff */
[----:B------:R-:W4:Y:S01]  /*0a10*/  LDG.E R8, desc[UR6][R8.64] ;  /* 0x0000000608087981 */ /* 0x000f22000c1e1900 */
[----:B------:R-:W-:-:S03]  /*0a20*/  IADD3 R21, PT, PT, R21, 0x8, RZ ;  /* 0x0000000815157810 */ /* 0x000fc60007ffe0ff */
[----:B------:R-:W4:Y:S04]  /*0a30*/  LDG.E R19, desc[UR6][R4.64+0x10] ;  /* 0x0000100604137981 */ /* 0x000f28000c1e1900 */
[----:B------:R-:W4:Y:S04]  /*0a40*/  LDG.E R10, desc[UR6][R10.64] ;  /* 0x000000060a0a7981 */ /* 0x000f28000c1e1900 */
[----:B------:R-:W4:Y:S01]  /*0a50*/  LDG.E R9, desc[UR6][R4.64+0x18] ;  /* 0x0000180604097981 */ /* 0x000f22000c1e1900 */
[----:B-----5:R-:W-:-:S03]  /*0a60*/  FMUL R28, R17, R26 ;  /* 0x0000001a111c7220 */ /* 0x020fc60000400000 */
[----:B------:R0:W5:Y:S01]  /*0a70*/  LDG.E R26, desc[UR6][R6.64] ;  /* 0x00000006061a7981 */ /* 0x000162000c1e1900 */
[----:B---3--:R-:W-:Y:S01]  /*0a80*/  FMUL R24, R24, R17 ;  /* 0x0000001118187220 */ /* 0x008fe20000400000 */
[----:B--2---:R-:W-:-:S04]  /*0a90*/  FMUL R27, R28, R27 ;  /* 0x0000001b1c1b7220 */ /* 0x004fc80000400000 */
[----:B----4-:R-:W-:Y:S01]  /*0aa0*/  FFMA R27, R24, R23, R27 ;  /* 0x00000017181b7223 */ /* 0x010fe2000000001b */
[--C-:B0-----:R-:W-:Y:S01]  /*0ab0*/  IMAD.WIDE.U32 R6, R29, 0x4, R2.reuse ;  /* 0x000000041d067825 */ /* 0x101fe200078e0002 */
[----:B------:R-:W2:Y:S03]  /*0ac0*/  LDG.E R23, desc[UR6][R4.64+0x14] ;  /* 0x0000140604177981 */ /* 0x000ea6000c1e1900 */
[----:B------:R-:W-:Y:S01]  /*0ad0*/  IMAD.WIDE.U32 R2, R21, 0x4, R2 ;  /* 0x0000000415027825 */ /* 0x000fe200078e0002 */
[----:B------:R-:W3:Y:S04]  /*0ae0*/  LDG.E R24, desc[UR6][R4.64+0x20] ;  /* 0x0000200604187981 */ /* 0x000ee8000c1e1900 */
[----:B------:R0:W4:Y:S04]  /*0af0*/  LDG.E R6, desc[UR6][R6.64] ;  /* 0x0000000606067981 */ /* 0x000128000c1e1900 */
[----:B------:R-:W3:Y:S04]  /*0b00*/  LDG.E R21, desc[UR6][R4.64+0x1c] ;  /* 0x00001c0604157981 */ /* 0x000ee8000c1e1900 */
[----:B------:R4:W3:Y:S01]  /*0b10*/  LDG.E R2, desc[UR6][R2.64] ;  /* 0x0000000602027981 */ /* 0x0008e2000c1e1900 */
[C---:B------:R-:W-:Y:S01]  /*0b20*/  FMUL R20, R17.reuse, R20 ;  /* 0x0000001411147220 */ /* 0x040fe20000400000 */
[----:B------:R-:W-:-:S03]  /*0b30*/  FMUL R11, R17, R18 ;  /* 0x00000012110b7220 */ /* 0x000fc60000400000 */
[----:B------:R-:W-:-:S04]  /*0b40*/  FFMA R20, R20, R22, R27 ;  /* 0x0000001614147223 */ /* 0x000fc8000000001b */
[----:B------:R-:W-:Y:S01]  /*0b50*/  FFMA R20, R11, R25, R20 ;  /* 0x000000190b147223 */ /* 0x000fe20000000014 */
[----:B0-----:R-:W-:Y:S01]  /*0b60*/  FMUL R7, R17, R8 ;  /* 0x0000000811077220 */ /* 0x001fe20000400000 */
[----:B------:R-:W-:-:S04]  /*0b70*/  IADD3 R16, PT, PT, R16, UR4, RZ ;  /* 0x0000000410107c10 */ /* 0x000fc8000fffe0ff */
[----:B------:R-:W-:Y:S01]  /*0b80*/  ISETP.GE.AND P0, PT, R16, UR12, PT ;  /* 0x0000000c10007c0c */ /* 0x000fe2000bf06270 */
[----:B-----5:R-:W-:-:S04]  /*0b90*/  FMUL R11, R17, R26 ;  /* 0x0000001a110b7220 */ /* 0x020fc80000400000 */
[----:B------:R-:W-:-:S04]  /*0ba0*/  FFMA R20, R11, R19, R20 ;  /* 0x000000130b147223 */ /* 0x000fc80000000014 */
[----:B--2---:R-:W-:Y:S01]  /*0bb0*/  FFMA R20, R7, R23, R20 ;  /* 0x0000001707147223 */ /* 0x004fe20000000014 */
[----:B------:R-:W-:-:S04]  /*0bc0*/  FMUL R7, R17, R10 ;  /* 0x0000000a11077220 */ /* 0x000fc80000400000 */
[----:B------:R-:W-:Y:S01]  /*0bd0*/  FFMA R20, R7, R9, R20 ;  /* 0x0000000907147223 */ /* 0x000fe20000000014 */
[----:B----4-:R-:W-:-:S04]  /*0be0*/  FMUL R3, R17, R6 ;  /* 0x0000000611037220 */ /* 0x010fc80000400000 */
[----:B---3--:R-:W-:Y:S01]  /*0bf0*/  FFMA R3, R3, R21, R20 ;  /* 0x0000001503037223 */ /* 0x008fe20000000014 */
[----:B------:R-:W-:-:S04]  /*0c00*/  FMUL R2, R17, R2 ;  /* 0x0000000211027220 */ /* 0x000fc80000400000 */
[----:B------:R-:W-:-:S04]  /*0c10*/  FFMA R3, R2, R24, R3 ;  /* 0x0000001802037223 */ /* 0x000fc80000000003 */
[----:B------:R-:W-:Y:S01]  /*0c20*/  FADD R14, R3, R14 ;  /* 0x0000000e030e7221 */ /* 0x000fe20000000000 */
[----:B------:R-:W-:Y:S06]  /*0c30*/  @!P0 BRA `(.L_x_223) ;  /* 0xfffffff800f08947 */ /* 0x000fec000383ffff */
.L_x_222:
[----:B--2-4-:R-:W-:Y:S05]  /*0c40*/  BSYNC.RECONVERGENT B0 ;  /* 0x0000000000007941 */ /* 0x014fea0003800200 */
.L_x_221:
[----:B------:R-:W0:Y:S01]  /*0c50*/  SHFL.DOWN PT, R3, R14, 0x10, 0x1f ;  /* 0x0a001f000e037f89 */ /* 0x000e2200000e0000 */
[----:B------:R-:W-:Y:S01]  /*0c60*/  ISETP.NE.AND P0, PT, R0, RZ, PT ;  /* 0x000000ff0000720c */ /* 0x000fe20003f05270 */
[----:B------:R-:W1:-:S12]  /*0c70*/  LDCU UR14, c[0x0][0x390] ;  /* 0x00007200ff0e77ac */ /* 0x000e580008000800 */
[----:B------:R-:W2:Y:S01]  /*0c80*/  @!P0 LDC R9, c[0x0][0x388] ;  /* 0x0000e200ff098b82 */ /* 0x000ea20000000800 */
[C---:B------:R-:W-:Y:S01]  /*0c90*/  @!P0 IMAD R10, R15.reuse, UR5, R12 ;  /* 0x000000050f0a8c24 */ /* 0x040fe2000f8e020c */
[----:B------:R-:W-:Y:S01]  /*0ca0*/  IADD3 R15, PT, PT, R15, UR9, RZ ;  /* 0x000000090f0f7c10 */ /* 0x000fe2000fffe0ff */
[----:B0-----:R-:W-:-:S05]  /*0cb0*/  FADD R4, R3, R14 ;  /* 0x0000000e03047221 */ /* 0x001fca0000000000 */
[----:B------:R-:W0:Y:S01]  /*0cc0*/  SHFL.DOWN PT, R3, R4, 0x8, 0x1f ;  /* 0x09001f0004037f89 */ /* 0x000e2200000e0000 */
[----:B--2---:R-:W-:Y:S02]  /*0cd0*/  @!P0 IMAD R9, R10, R9, R13 ;  /* 0x000000090a098224 */ /* 0x004fe400078e020d */
[----:B0-----:R-:W-:-:S05]  /*0ce0*/  FADD R5, R4, R3 ;  /* 0x0000000304057221 */ /* 0x001fca0000000000 */
[----:B------:R-:W0:Y:S02]  /*0cf0*/  SHFL.DOWN PT, R2, R5, 0x4, 0x1f ;  /* 0x08801f0005027f89 */ /* 0x000e2400000e0000 */
[----:B0-----:R-:W-:-:S05]  /*0d00*/  FADD R6, R5, R2 ;  /* 0x0000000205067221 */ /* 0x001fca0000000000 */
[----:B------:R-:W3:Y:S02]  /*0d10*/  SHFL.DOWN PT, R3, R6, 0x2, 0x1f ;  /* 0x08401f0006037f89 */ /* 0x000ee400000e0000 */
[----:B---3--:R-:W-:Y:S02]  /*0d20*/  FADD R7, R6, R3 ;  /* 0x0000000306077221 */ /* 0x008fe40000000000 */
[----:B------:R-:W0:Y:S03]  /*0d30*/  @!P0 LDC.64 R2, c[0x0][0x3e0] ;  /* 0x0000f800ff028b82 */ /* 0x000e260000000a00 */
[----:B------:R-:W2:Y:S01]  /*0d40*/  SHFL.DOWN PT, R8, R7, 0x1, 0x1f ;  /* 0x08201f0007087f89 */ /* 0x000ea200000e0000 */
[----:B0-----:R-:W-:-:S04]  /*0d50*/  @!P0 IMAD.WIDE.U32 R2, R9, 0x4, R2 ;  /* 0x0000000409028825 */ /* 0x001fc800078e0002 */
[----:B--2---:R-:W-:-:S05]  /*0d60*/  FADD R5, R7, R8 ;  /* 0x0000000807057221 */ /* 0x004fca0000000000 */
[----:B------:R0:W-:Y:S01]  /*0d70*/  @!P0 STG.E desc[UR6][R2.64], R5 ;  /* 0x0000000502008986 */ /* 0x0001e2000c101906 */
[----:B-1----:R-:W-:-:S13]  /*0d80*/  ISETP.GE.AND P0, PT, R15, UR14, PT ;  /* 0x0000000e0f007c0c */ /* 0x002fda000bf06270 */
[----:B0-----:R-:W-:Y:S05]  /*0d90*/  @!P0 BRA `(.L_x_224) ;  /* 0xfffffff800708947 */ /* 0x001fea000383ffff */
.L_x_220:
[----:B------:R-:W1:Y:S01]  /*0da0*/  LDCU UR12, c[0x0][0x388] ;  /* 0x00007100ff0c77ac */ /* 0x000e620008000800 */
[----:B0-----:R-:W-:-:S04]  /*0db0*/  IADD3 R13, PT, PT, R13, UR10, RZ ;  /* 0x0000000a0d0d7c10 */ /* 0x001fc8000fffe0ff */
[----:B-1----:R-:W-:-:S13]  /*0dc0*/  ISETP.GE.AND P0, PT, R13, UR12, PT ;  /* 0x0000000c0d007c0c */ /* 0x002fda000bf06270 */
[----:B------:R-:W-:Y:S05]  /*0dd0*/  @!P0 BRA `(.L_x_225) ;  /* 0xfffffff800508947 */ /* 0x000fea000383ffff */
.L_x_219:
        /* <DEDUP_REMOVED lines=11> */
.L_x_232:
[----:B------:R-:W1:Y:S02]  /*0e90*/  LDCU UR14, c[0x0][0x390] ;  /* 0x00007200ff0e77ac */ /* 0x000e640008000800 */
[----:B-1----:R-:W-:-:S09]  /*0ea0*/  UISETP.GE.AND UP0, UPT, UR11, UR14, UPT ;  /* 0x0000000e0b00728c */ /* 0x002fd2000bf06270 */
[----:B------:R-:W-:Y:S05]  /*0eb0*/  BRA.U UP0, `(.L_x_227) ;  /* 0x0000000500587547 */ /* 0x000fea000b800000 */
[----:B------:R-:W-:-:S07]  /*0ec0*/  MOV R13, UR11 ;  /* 0x0000000b000d7c02 */ /* 0x000fce0008000f00 */
.L_x_231:
[----:B------:R-:W0:Y:S01]  /*0ed0*/  LDCU UR12, c[0x0][0x380] ;  /* 0x00007000ff0c77ac */ /* 0x000e220008000800 */
[----:B------:R-:W-:Y:S01]  /*0ee0*/  BSSY.RECONVERGENT B0, `(.L_x_228) ;  /* 0x000003e000007945 */ /* 0x000fe20003800200 */
[----:B------:R-:W-:Y:S01]  /*0ef0*/  HFMA2 R12, -RZ, RZ, 0, 0 ;  /* 0x00000000ff0c7431 */ /* 0x000fe200000001ff */
[----:B------:R-:W1:Y:S01]  /*0f00*/  LDCU UR15, c[0x0][0x390] ;  /* 0x00007200ff0f77ac */ /* 0x000e620008000800 */
[----:B------:R-:W1:Y:S01]  /*0f10*/  LDCU UR13, c[0x0][0x384] ;  /* 0x00007080ff0d77ac */ /* 0x000e620008000800 */
[----:B------:R-:W1:Y:S01]  /*0f20*/  LDCU UR14, c[0x0][0x38c] ;  /* 0x00007180ff0e77ac */ /* 0x000e620008000800 */
[----:B0-----:R-:W-:-:S13]  /*0f30*/  ISETP.GE.AND P0, PT, R0, UR12, PT ;  /* 0x0000000c00007c0c */ /* 0x001fda000bf06270 */
[----:B-1----:R-:W-:Y:S05]  /*0f40*/  @P0 BRA `(.L_x_229) ;  /* 0x0000000000dc0947 */ /* 0x002fea0003800000 */
[----:B------:R-:W-:Y:S02]  /*0f50*/  MOV R12, RZ ;  /* 0x000000ff000c7202 */ /* 0x000fe40000000f00 */
[----:B------:R-:W-:-:S07]  /*0f60*/  MOV R14, R0 ;  /* 0x00000000000e7202 */ /* 0x000fce0000000f00 */
.L_x_230:
[----:B------:R-:W0:Y:S01]  /*0f70*/  LDC.64 R4, c[0x0][0x3c8] ;  /* 0x0000f200ff047b82 */ /* 0x000e220000000a00 */
[C---:B------:R-:W-:Y:S02]  /*0f80*/  IMAD R15, R14.reuse, UR13, R10 ;  /* 0x0000000d0e0f7c24 */ /* 0x040fe4000f8e020a */
[C---:B------:R-:W-:Y:S02]  /*0f90*/  IMAD R6, R14.reuse, UR14, R11 ;  /* 0x0000000e0e067c24 */ /* 0x040fe4000f8e020b */
[----:B------:R-:W-:Y:S01]  /*0fa0*/  IMAD R16, R14, UR15, R13 ;  /* 0x0000000f0e107c24 */ /* 0x000fe2000f8e020d */
[----:B------:R-:W-:Y:S02]  /*0fb0*/  LEA R15, R15, R15, 0x1 ;  /* 0x0000000f0f0f7211 */ /* 0x000fe400078e08ff */
[----:B------:R-:W1:Y:S01]  /*0fc0*/  LDC.64 R8, c[0x0][0x3a0] ;  /* 0x0000e800ff087b82 */ /* 0x000e620000000a00 */
[----:B---3--:R-:W-:Y:S02]  /*0fd0*/  LEA R7, R6, R6, 0x1 ;  /* 0x0000000606077211 */ /* 0x008fe400078e08ff */
[----:B------:R-:W-:-:S05]  /*0fe0*/  LEA R17, R16, R16, 0x3 ;  /* 0x0000001010117211 */ /* 0x000fca00078e18ff */
[----:B------:R-:W3:Y:S01]  /*0ff0*/  LDC.64 R2, c[0x0][0x3b0] ;  /* 0x0000ec00ff027b82 */ /* 0x000ee20000000a00 */
[----:B0-----:R-:W-:-:S05]  /*1000*/  IMAD.WIDE.U32 R24, R15, 0x4, R4 ;  /* 0x000000040f187825 */ /* 0x001fca00078e0004 */
[----:B------:R0:W5:Y:S01]  /*1010*/  LDG.E R19, desc[UR6][R24.64] ;  /* 0x0000000618137981 */ /* 0x000162000c1e1900 */
[----:B-1----:R-:W-:Y:S01]  /*1020*/  IMAD.WIDE R8, R7, 0x4, R8 ;  /* 0x0000000407087825 */ /* 0x002fe200078e0208 */
[----:B------:R-:W-:-:S04]  /*1030*/  IADD3 R7, PT, PT, R15, 0x1, RZ ;  /* 0x000000010f077810 */ /* 0x000fc80007ffe0ff */
[----:B------:R-:W5:Y:S01]  /*1040*/  LDG.E R16, desc[UR6][R8.64+0x4] ;  /* 0x0000040608107981 */ /* 0x000f62000c1e1900 */
[----:B---3--:R-:W-:-:S03]  /*1050*/  IMAD.WIDE R2, R17, 0x4, R2 ;  /* 0x0000000411027825 */ /* 0x008fc600078e0202 */
[----:B------:R-:W3:Y:S04]  /*1060*/  LDG.E R18, desc[UR6][R8.64] ;  /* 0x0000000608127981 */ /* 0x000ee8000c1e1900 */
[----:B------:R-:W2:Y:S01]  /*1070*/  LDG.E R17, desc[UR6][R2.64+0x4] ;  /* 0x0000040602117981 */ /* 0x000ea2000c1e1900 */
[----:B------:R-:W-:-:S03]  /*1080*/  IMAD.WIDE.U32 R6, R7, 0x4, R4 ;  /* 0x0000000407067825 */ /* 0x000fc600078e0004 */
[----:B------:R-:W4:Y:S04]  /*1090*/  LDG.E R20, desc[UR6][R8.64+0x8] ;  /* 0x0000080608147981 */ /* 0x000f28000c1e1900 */
[----:B------:R-:W4:Y:S01]  /*10a0*/  LDG.E R22, desc[UR6][R2.64] ;  /* 0x0000000602167981 */ /* 0x000f22000c1e1900 */
[----:B0-----:R-:W-:-:S03]  /*10b0*/  IADD3 R25, PT, PT, R15, 0x2, RZ ;  /* 0x000000020f197810 */ /* 0x001fc60007ffe0ff */
[----:B------:R-:W4:Y:S04]  /*10c0*/  LDG.E R21, desc[UR6][R2.64+0x8] ;  /* 0x0000080602157981 */ /* 0x000f28000c1e1900 */
[----:B------:R-:W4:Y:S01]  /*10d0*/  LDG.E R7, desc[UR6][R6.64] ;  /* 0x0000000606077981 */ /* 0x000f22000c1e1900 */
[----:B------:R-:W-:-:S03]  /*10e0*/  IMAD.WIDE.U32 R4, R25, 0x4, R4 ;  /* 0x0000000419047825 */ /* 0x000fc600078e0004 */
[----:B------:R-:W4:Y:S04]  /*10f0*/  LDG.E R23, desc[UR6][R2.64+0xc] ;  /* 0x00000c0602177981 */ /* 0x000f28000c1e1900 */
[----:B------:R-:W4:Y:S04]  /*1100*/  LDG.E R15, desc[UR6][R2.64+0x10] ;  /* 0x00001006020f7981 */ /* 0x000f28000c1e1900 */
[----:B------:R-:W4:Y:S04]  /*1110*/  LDG.E R24, desc[UR6][R2.64+0x14] ;  /* 0x0000140602187981 */ /* 0x000f28000c1e1900 */
[----:B------:R-:W4:Y:S04]  /*1120*/  LDG.E R5, desc[UR6][R4.64] ;  /* 0x0000000604057981 */ /* 0x000f28000c1e1900 */
[----:B------:R-:W4:Y:S04]  /*1130*/  LDG.E R9, desc[UR6][R2.64+0x18] ;  /* 0x0000180602097981 */ /* 0x000f28000c1e1900 */
[----:B------:R-:W4:Y:S04]  /*1140*/  LDG.E R8, desc[UR6][R2.64+0x1c] ;  /* 0x00001c0602087981 */ /* 0x000f28000c1e1900 */
[----:B------:R0:W4:Y:S01]  /*1150*/  LDG.E R25, desc[UR6][R2.64+0x20] ;  /* 0x0000200602197981 */ /* 0x000122000c1e1900 */
[----:B------:R-:W-:-:S04]  /*1160*/  IADD3 R14, PT, PT, R14, UR4, RZ ;  /* 0x000000040e0e7c10 */ /* 0x000fc8000fffe0ff */
[----:B------:R-:W-:Y:S01]  /*1170*/  ISETP.GE.AND P0, PT, R14, UR12, PT ;  /* 0x0000000c0e007c0c */ /* 0x000fe2000bf06270 */
[----:B-----5:R-:W-:-:S04]  /*1180*/  FMUL R26, R19, R16 ;  /* 0x00000010131a7220 */ /* 0x020fc80000400000 */
[----:B--2---:R-:W-:Y:S01]  /*1190*/  FMUL R26, R26, R17 ;  /* 0x000000111a1a7220 */ /* 0x004fe20000400000 */
[C---:B---3--:R-:W-:Y:S01]  /*11a0*/  FMUL R17, R19.reuse, R18 ;  /* 0x0000001213117220 */ /* 0x048fe20000400000 */
[----:B----4-:R-:W-:-:S03]  /*11b0*/  FMUL R19, R19, R20 ;  /* 0x0000001413137220 */ /* 0x010fc60000400000 */
[----:B------:R-:W-:-:S04]  /*11c0*/  FFMA R22, R17, R22, R26 ;  /* 0x0000001611167223 */ /* 0x000fc8000000001a */
[----:B------:R-:W-:Y:S01]  /*11d0*/  FFMA R22, R19, R21, R22 ;  /* 0x0000001513167223 */ /* 0x000fe20000000016 */
[----:B------:R-:W-:-:S04]  /*11e0*/  FMUL R17, R18, R7 ;  /* 0x0000000712117220 */ /* 0x000fc80000400000 */
[----:B------:R-:W-:Y:S01]  /*11f0*/  FFMA R22, R17, R23, R22 ;  /* 0x0000001711167223 */ /* 0x000fe20000000016 */
[-C--:B------:R-:W-:Y:S01]  /*1200*/  FMUL R17, R16, R7.reuse ;  /* 0x0000000710117220 */ /* 0x080fe20000400000 */
[----:B0-----:R-:W-:-:S03]  /*1210*/  FMUL R2, R20, R7 ;  /* 0x0000000714027220 */ /* 0x001fc60000400000 */
[----:B------:R-:W-:-:S04]  /*1220*/  FFMA R15, R17, R15, R22 ;  /* 0x0000000f110f7223 */ /* 0x000fc80000000016 */
[----:B------:R-:W-:Y:S01]  /*1230*/  FFMA R2, R2, R24, R15 ;  /* 0x0000001802027223 */ /* 0x000fe2000000000f */
[-C--:B------:R-:W-:Y:S01]  /*1240*/  FMUL R3, R18, R5.reuse ;  /* 0x0000000512037220 */ /* 0x080fe20000400000 */
[----:B------:R-:W-:-:S03]  /*1250*/  FMUL R16, R16, R5 ;  /* 0x0000000510107220 */ /* 0x000fc60000400000 */
[----:B------:R-:W-:Y:S01]  /*1260*/  FFMA R3, R3, R9, R2 ;  /* 0x0000000903037223 */ /* 0x000fe20000000002 */
[----:B------:R-:W-:-:S03]  /*1270*/  FMUL R5, R20, R5 ;  /* 0x0000000514057220 */ /* 0x000fc60000400000 */
[----:B------:R-:W-:-:S04]  /*1280*/  FFMA R8, R16, R8, R3 ;  /* 0x0000000810087223 */ /* 0x000fc80000000003 */
[----:B------:R-:W-:-:S04]  /*1290*/  FFMA R5, R5, R25, R8 ;  /* 0x0000001905057223 */ /* 0x000fc80000000008 */
[----:B------:R-:W-:Y:S01]  /*12a0*/  FADD R12, R5, R12 ;  /* 0x0000000c050c7221 */ /* 0x000fe20000000000 */
[----:B------:R-:W-:Y:S06]  /*12b0*/  @!P0 BRA `(.L_x_230) ;  /* 0xfffffffc002c8947 */ /* 0x000fec000383ffff */
.L_x_229:
[----:B--2-4-:R-:W-:Y:S05]  /*12c0*/  BSYNC.RECONVERGENT B0 ;  /* 0x0000000000007941 */ /* 0x014fea0003800200 */
.L_x_228:
[----:B------:R-:W0:Y:S01]  /*12d0*/  SHFL.DOWN PT, R3, R12, 0x10, 0x1f ;  /* 0x0a001f000c037f89 */ /* 0x000e2200000e0000 */
[----:B------:R-:W-:Y:S01]  /*12e0*/  ISETP.NE.AND P0, PT, R0, RZ, PT ;  /* 0x000000ff0000720c */ /* 0x000fe20003f05270 */
[----:B------:R-:W1:-:S12]  /*12f0*/  LDCU UR14, c[0x0][0x390] ;  /* 0x00007200ff0e77ac */ /* 0x000e580008000800 */
[----:B------:R-:W2:Y:S01]  /*1300*/  @!P0 LDC R9, c[0x0][0x38c] ;  /* 0x0000e300ff098b82 */ /* 0x000ea20000000800 */
[----:B0-----:R-:W-:Y:S01]  /*1310*/  FADD R4, R3, R12 ;  /* 0x0000000c03047221 */ /* 0x001fe20000000000 */
[C---:B------:R-:W-:Y:S01]  /*1320*/  @!P0 IMAD R12, R13.reuse, UR5, R10 ;  /* 0x000000050d0c8c24 */ /* 0x040fe2000f8e020a */
[----:B------:R-:W-:-:S03]  /*1330*/  IADD3 R13, PT, PT, R13, UR9, RZ ;  /* 0x000000090d0d7c10 */ /* 0x000fc6000fffe0ff */
        /* <DEDUP_REMOVED lines=14> */
.L_x_227:
[----:B------:R-:W1:Y:S01]  /*1420*/  LDCU UR12, c[0x0][0x38c] ;  /* 0x00007180ff0c77ac */ /* 0x000e620008000800 */
[----:B0-----:R-:W-:-:S04]  /*1430*/  IADD3 R11, PT, PT, R11, UR10, RZ ;  /* 0x0000000a0b0b7c10 */ /* 0x001fc8000fffe0ff */
[----:B-1----:R-:W-:-:S13]  /*1440*/  ISETP.GE.AND P0, PT, R11, UR12, PT ;  /* 0x0000000c0b007c0c */ /* 0x002fda000bf06270 */
[----:B------:R-:W-:Y:S05]  /*1450*/  @!P0 BRA `(.L_x_232) ;  /* 0xfffffff8008c8947 */ /* 0x000fea000383ffff */
.L_x_226:
[----:B------:R-:W-:-:S06]  /*1460*/  UISETP.GE.AND UP0, UPT, UR8, UR14, UPT ;  /* 0x0000000e0800728c */ /* 0x000fcc000bf06270 */
[----:B------:R-:W-:-:S13]  /*1470*/  PLOP3.LUT P0, PT, PT, PT, UP0, 0x80, 0x8 ;  /* 0x000000000008781c */ /* 0x000fda0003f0f008 */
[----:B--2-4-:R-:W-:Y:S05]  /*1480*/  @P0 EXIT ;  /* 0x000000000000094d */ /* 0x014fea0003800000 */
[----:B------:R-:W0:Y:S01]  /*1490*/  S2R R0, SR_TID.X ;  /* 0x0000000000007919 */ /* 0x000e220000002100 */
[----:B------:R-:W1:Y:S01]  /*14a0*/  LDCU UR4, c[0x0][0x384] ;  /* 0x00007080ff0477ac */ /* 0x000e620008000800 */
[----:B------:R-:W2:Y:S01]  /*14b0*/  S2UR UR5, SR_CTAID.Y ;  /* 0x00000000000579c3 */ /* 0x000ea20000002600 */
[----:B------:R-:W-:Y:S01]  /*14c0*/  MOV R5, 0x9 ;  /* 0x0000000900057802 */ /* 0x000fe20000000f00 */
[----:B------:R-:W0:Y:S01]  /*14d0*/  S2R R3, SR_TID.Y ;  /* 0x0000000000037919 */ /* 0x000e220000002200 */
[----:B------:R-:W4:Y:S01]  /*14e0*/  LDCU UR11, c[0x0][0x360] ;  /* 0x00006c00ff0b77ac */ /* 0x000f220008000800 */
[----:B------:R-:W0:Y:S01]  /*14f0*/  LDCU UR12, c[0x0][0x374] ;  /* 0x00006e80ff0c77ac */ /* 0x000e220008000800 */
[----:B------:R-:W0:Y:S01]  /*1500*/  LDCU UR13, c[0x0][0x370] ;  /* 0x00006e00ff0d77ac */ /* 0x000e220008000800 */
[----:B----4-:R-:W-:Y:S02]  /*1510*/  UIMAD UR9, UR11, UR14, URZ ;  /* 0x0000000e0b0972a4 */ /* 0x010fe4000f8e02ff */
[----:B-1----:R-:W-:-:S02]  /*1520*/  UIMAD UR10, UR11, UR4, URZ ;  /* 0x000000040b0a72a4 */ /* 0x002fc4000f8e02ff */
[----:B0-----:R-:W-:-:S04]  /*1530*/  IMAD R2, R0, UR4, R3 ;  /* 0x0000000400027c24 */ /* 0x001fc8000f8e0203 */
[----:B--2---:R-:W-:-:S07]  /*1540*/  IMAD R2, R2, R5, 0x4 ;  /* 0x0000000402027424 */ /* 0x004fce00078e0205 */
.L_x_238:
[----:B0-----:R-:W0:Y:S02]  /*1550*/  LDCU UR14, c[0x0][0x390] ;  /* 0x00007200ff0e77ac */ /* 0x001e240008000800 */
[----:B0-----:R-:W-:-:S09]  /*1560*/  UISETP.GE.U32.AND UP0, UPT, UR5, UR14, UPT ;  /* 0x0000000e0500728c */ /* 0x001fd2000bf06070 */
[----:B------:R-:W-:Y:S05]  /*1570*/  BRA.U UP0, `(.L_x_233) ;  /* 0x00000009005c7547 */ /* 0x000fea000b800000 */
[----:B------:R-:W-:-:S05]  /*1580*/  UMOV UR4, UR5 ;  /* 0x0000000500047c82 */ /* 0x000fca0008000000 */
.L_x_237:
[----:B0-----:R-:W0:Y:S01]  /*1590*/  LDCU UR14, c[0x0][0x380] ;  /* 0x00007000ff0e77ac */ /* 0x001e220008000800 */
[----:B------:R-:W-:Y:S01]  /*15a0*/  BSSY.RECONVERGENT B0, `(.L_x_234) ;  /* 0x000007e000007945 */ /* 0x000fe20003800200 */
[----:B------:R-:W-:Y:S01]  /*15b0*/  HFMA2 R4, -RZ, RZ, 0, 0 ;  /* 0x00000000ff047431 */ /* 0x000fe200000001ff */
[----:B0-----:R-:W-:-:S13]  /*15c0*/  ISETP.GE.AND P0, PT, R0, UR14, PT ;  /* 0x0000000e00007c0c */ /* 0x001fda000bf06270 */
[----:B------:R-:W-:Y:S05]  /*15d0*/  @P0 BRA `(.L_x_235) ;  /* 0x0000000400e80947 */ /* 0x000fea0003800000 */
[----:B------:R-:W3:Y:S01]  /*15e0*/  LDCU UR15, c[0x0][0x390] ;  /* 0x00007200ff0f77ac */ /* 0x000ee20008000800 */
[----:B------:R-:W-:Y:S02]  /*15f0*/  MOV R4, RZ ;  /* 0x000000ff00047202 */ /* 0x000fe40000000f00 */
[----:B------:R-:W-:Y:S02]  /*1600*/  MOV R9, R0 ;  /* 0x0000000000097202 */ /* 0x000fe40000000f00 */
[----:B---3--:R-:W-:-:S05]  /*1610*/  MOV R7, UR15 ;  /* 0x0000000f00077c02 */ /* 0x008fca0008000f00 */
[CC--:B------:R-:W-:Y:S02]  /*1620*/  IMAD R5, R0.reuse, R7.reuse, UR8 ;  /* 0x0000000800057e24 */ /* 0x0c0fe4000f8e0207 */
[----:B------:R-:W-:Y:S01]  /*1630*/  IMAD R6, R0, R7, UR4 ;  /* 0x0000000400067e24 */ /* 0x000fe2000f8e0207 */
[----:B------:R-:W-:Y:S02]  /*1640*/  MOV R7, R2 ;  /* 0x0000000200077202 */ /* 0x000fe40000000f00 */
[----:B------:R-:W-:Y:S02]  /*1650*/  LEA R5, R5, R5, 0x3 ;  /* 0x0000000505057211 */ /* 0x000fe400078e18ff */
[----:B------:R-:W-:-:S07]  /*1660*/  LEA R6, R6, R6, 0x3 ;  /* 0x0000000606067211 */ /* 0x000fce00078e18ff */
.L_x_236:
        /* <DEDUP_REMOVED lines=9> */
[----:B-1----:R-:W-:Y:S02]  /*1700*/  IMAD.WIDE R16, R5, 0x4, R16 ;  /* 0x0000000405107825 */ /* 0x002fe400078e0210 */
[----:B------:R-:W4:Y:S04]  /*1710*/  LDG.E R25, desc[UR6][R24.64] ;  /* 0x0000000618197981 */ /* 0x000f28000c1e1900 */
[----:B------:R-:W3:Y:S01]  /*1720*/  LDG.E R23, desc[UR6][R16.64+0x4] ;  /* 0x0000040610177981 */ /* 0x000ee2000c1e1900 */
[----:B--2---:R-:W-:-:S03]  /*1730*/  IMAD.WIDE R14, R6, 0x4, R14 ;  /* 0x00000004060e7825 */ /* 0x004fc600078e020e */
[----:B------:R-:W4:Y:S01]  /*1740*/  LDG.E R8, desc[UR6][R16.64] ;  /* 0x0000000610087981 */ /* 0x000f22000c1e1900 */
[----:B------:R-:W-:-:S03]  /*1750*/  IMAD.WIDE.U32 R18, R19, 0x4, R12 ;  /* 0x0000000413127825 */ /* 0x000fc600078e000c */
[----:B------:R-:W2:Y:S04]  /*1760*/  LDG.E R11, desc[UR6][R14.64] ;  /* 0x000000060e0b7981 */ /* 0x000ea8000c1e1900 */
[----:B------:R-:W5:Y:S04]  /*1770*/  LDG.E R28, desc[UR6][R18.64] ;  /* 0x00000006121c7981 */ /* 0x000f68000c1e1900 */
[----:B------:R-:W5:Y:S04]  /*1780*/  LDG.E R10, desc[UR6][R16.64+0x8] ;  /* 0x00000806100a7981 */ /* 0x000f68000c1e1900 */
[----:B------:R-:W5:Y:S04]  /*1790*/  LDG.E R21, desc[UR6][R16.64+0xc] ;  /* 0x00000c0610157981 */ /* 0x000f68000c1e1900 */
[----:B------:R-:W5:Y:S04]  /*17a0*/  LDG.E R27, desc[UR6][R14.64+0x4] ;  /* 0x000004060e1b7981 */ /* 0x000f68000c1e1900 */
[----:B------:R-:W5:Y:S04]  /*17b0*/  LDG.E R26, desc[UR6][R14.64+0x8] ;  /* 0x000008060e1a7981 */ /* 0x000f68000c1e1900 */
[----:B------:R-:W5:Y:S01]  /*17c0*/  LDG.E R24, desc[UR6][R16.64+0x1c] ;  /* 0x00001c0610187981 */ /* 0x000f62000c1e1900 */
[----:B---3--:R-:W-:-:S04]  /*17d0*/  FMUL R20, R29, R23 ;  /* 0x000000171d147220 */ /* 0x008fc80000400000 */
[----:B--2---:R-:W-:Y:S01]  /*17e0*/  FMUL R22, R11, R20 ;  /* 0x000000140b167220 */ /* 0x004fe20000400000 */
[----:B----4-:R-:W-:-:S04]  /*17f0*/  FMUL R20, R25, R8 ;  /* 0x0000000819147220 */ /* 0x010fc80000400000 */
[----:B------:R-:W-:Y:S01]  /*1800*/  FFMA R20, R20, R11, R22 ;  /* 0x0000000b14147223 */ /* 0x000fe20000000016 */
[----:B-----5:R-:W-:-:S04]  /*1810*/  FMUL R22, R28, R10 ;  /* 0x0000000a1c167220 */ /* 0x020fc80000400000 */
[----:B------:R-:W-:Y:S02]  /*1820*/  FFMA R20, R11, R22, R20 ;  /* 0x000000160b147223 */ /* 0x000fe40000000014 */
[----:B------:R-:W2:Y:S01]  /*1830*/  LDG.E R22, desc[UR6][R16.64+0x10] ;  /* 0x0000100610167981 */ /* 0x000ea2000c1e1900 */
[----:B------:R-:W-:-:S03]  /*1840*/  FMUL R19, R25, R21 ;  /* 0x0000001519137220 */ /* 0x000fc60000400000 */
[----:B------:R-:W3:Y:S01]  /*1850*/  LDG.E R11, desc[UR6][R16.64+0x14] ;  /* 0x00001406100b7981 */ /* 0x000ee2000c1e1900 */
[----:B------:R-:W-:-:S03]  /*1860*/  FFMA R18, R19, R27, R20 ;  /* 0x0000001b13127223 */ /* 0x000fc60000000014 */
[----:B------:R-:W4:Y:S01]  /*1870*/  LDG.E R20, desc[UR6][R16.64+0x18] ;  /* 0x0000180610147981 */ /* 0x000f22000c1e1900 */
[----:B--2---:R-:W-:-:S04]  /*1880*/  FMUL R19, R29, R22 ;  /* 0x000000161d137220 */ /* 0x004fc80000400000 */
[----:B------:R-:W-:Y:S01]  /*1890*/  FFMA R18, R27, R19, R18 ;  /* 0x000000131b127223 */ /* 0x000fe20000000012 */
[----:B---3--:R-:W-:-:S04]  /*18a0*/  FMUL R19, R28, R11 ;  /* 0x0000000b1c137220 */ /* 0x008fc80000400000 */
[----:B------:R-:W-:Y:S01]  /*18b0*/  FFMA R27, R27, R19, R18 ;  /* 0x000000131b1b7223 */ /* 0x000fe20000000012 */
[----:B----4-:R-:W-:Y:S01]  /*18c0*/  FMUL R18, R25, R20 ;  /* 0x0000001419127220 */ /* 0x010fe20000400000 */
[----:B------:R-:W-:Y:S01]  /*18d0*/  IADD3 R19, PT, PT, R7, -0x1, RZ ;  /* 0xffffffff07137810 */ /* 0x000fe20007ffe0ff */
[----:B------:R-:W2:Y:S02]  /*18e0*/  LDG.E R25, desc[UR6][R16.64+0x20] ;  /* 0x0000200610197981 */ /* 0x000ea4000c1e1900 */
[----:B------:R-:W-:Y:S02]  /*18f0*/  FFMA R27, R18, R26, R27 ;  /* 0x0000001a121b7223 */ /* 0x000fe4000000001b */
[----:B------:R-:W-:-:S06]  /*1900*/  IMAD.WIDE.U32 R18, R19, 0x4, R12 ;  /* 0x0000000413127825 */ /* 0x000fcc00078e000c */
[----:B------:R-:W3:Y:S04]  /*1910*/  LDG.E R19, desc[UR6][R18.64] ;  /* 0x0000000612137981 */ /* 0x000ee8000c1e1900 */
[----:B------:R-:W4:Y:S01]  /*1920*/  LDG.E R18, desc[UR6][R14.64+0xc] ;  /* 0x00000c060e127981 */ /* 0x000f22000c1e1900 */
[----:B------:R-:W-:-:S04]  /*1930*/  FMUL R29, R29, R24 ;  /* 0x000000181d1d7220 */ /* 0x000fc80000400000 */
[----:B------:R-:W-:Y:S01]  /*1940*/  FFMA R27, R26, R29, R27 ;  /* 0x0000001d1a1b7223 */ /* 0x000fe2000000001b */
[----:B--2---:R-:W-:-:S04]  /*1950*/  FMUL R28, R28, R25 ;  /* 0x000000191c1c7220 */ /* 0x004fc80000400000 */
[----:B------:R-:W-:Y:S01]  /*1960*/  FFMA R27, R26, R28, R27 ;  /* 0x0000001c1a1b7223 */ /* 0x000fe2000000001b */
[----:B---3--:R-:W-:-:S04]  /*1970*/  FMUL R26, R8, R19 ;  /* 0x00000013081a7220 */ /* 0x008fc80000400000 */
[----:B----4-:R-:W-:Y:S01]  /*1980*/  FFMA R29, R26, R18, R27 ;  /* 0x000000121a1d7223 */ /* 0x010fe2000000001b */
[----:B------:R-:W-:-:S06]  /*1990*/  IMAD.WIDE.U32 R26, R7, 0x4, R12 ;  /* 0x00000004071a7825 */ /* 0x000fcc00078e000c */
[----:B------:R-:W2:Y:S01]  /*19a0*/  LDG.E R27, desc[UR6][R26.64] ;  /* 0x000000061a1b7981 */ /* 0x000ea2000c1e1900 */
[----:B------:R-:W-:Y:S01]  /*19b0*/  IADD3 R17, PT, PT, R7, 0x1, RZ ;  /* 0x0000000107117810 */ /* 0x000fe20007ffe0ff */
[----:B--2---:R-:W-:-:S04]  /*19c0*/  FMUL R16, R23, R27 ;  /* 0x0000001b17107220 */ /* 0x004fc80000400000 */
[----:B------:R-:W-:Y:S01]  /*19d0*/  FFMA R29, R18, R16, R29 ;  /* 0x00000010121d7223 */ /* 0x000fe2000000001d */
[----:B------:R-:W-:-:S06]  /*19e0*/  IMAD.WIDE.U32 R16, R17, 0x4, R12 ;  /* 0x0000000411107825 */ /* 0x000fcc00078e000c */
[----:B------:R-:W2:Y:S02]  /*19f0*/  LDG.E R16, desc[UR6][R16.64] ;  /* 0x0000000610107981 */ /* 0x000ea4000c1e1900 */
[----:B--2---:R-:W-:-:S04]  /*1a00*/  FMUL R28, R10, R16 ;  /* 0x000000100a1c7220 */ /* 0x004fc80000400000 */
[----:B------:R-:W-:Y:S02]  /*1a10*/  FFMA R29, R18, R28, R29 ;  /* 0x0000001c121d7223 */ /* 0x000fe4000000001d */
[----:B------:R-:W2:Y:S01]  /*1a20*/  LDG.E R18, desc[UR6][R14.64+0x10] ;  /* 0x000010060e127981 */ /* 0x000ea2000c1e1900 */
[----:B------:R-:W-:Y:S01]  /*1a30*/  FMUL R28, R21, R19 ;  /* 0x00000013151c7220 */ /* 0x000fe20000400000 */
[----:B------:R-:W-:-:S03]  /*1a40*/  FMUL R26, R22, R27 ;  /* 0x0000001b161a7220 */ /* 0x000fc60000400000 */
[----:B--2---:R-:W-:Y:S01]  /*1a50*/  FFMA R29, R28, R18, R29 ;  /* 0x000000121c1d7223 */ /* 0x004fe2000000001d */
[----:B------:R-:W-:Y:S01]  /*1a60*/  FMUL R27, R24, R27 ;  /* 0x0000001b181b7220 */ /* 0x000fe20000400000 */
[----:B------:R-:W-:Y:S01]  /*1a70*/  IADD3 R17, PT, PT, R7, 0x3, RZ ;  /* 0x0000000307117810 */ /* 0x000fe20007ffe0ff */
[----:B------:R-:W2:Y:S01]  /*1a80*/  LDG.E R28, desc[UR6][R14.64+0x1c] ;  /* 0x00001c060e1c7981 */ /* 0x000ea2000c1e1900 */
[----:B------:R-:W-:Y:S01]  /*1a90*/  FFMA R29, R18, R26, R29 ;  /* 0x0000001a121d7223 */ /* 0x000fe2000000001d */
[----:B------:R-:W-:-:S04]  /*1aa0*/  FMUL R26, R11, R16 ;  /* 0x000000100b1a7220 */ /* 0x000fc80000400000 */
[----:B------:R-:W-:Y:S02]  /*1ab0*/  FFMA R29, R18, R26, R29 ;  /* 0x0000001a121d7223 */ /* 0x000fe4000000001d */
[----:B------:R-:W3:Y:S01]  /*1ac0*/  LDG.E R26, desc[UR6][R14.64+0x14] ;  /* 0x000014060e1a7981 */ /* 0x000ee2000c1e1900 */
[----:B------:R-:W-:Y:S01]  /*1ad0*/  FMUL R18, R20, R19 ;  /* 0x0000001314127220 */ /* 0x000fe20000400000 */
[----:B------:R-:W-:Y:S01]  /*1ae0*/  IADD3 R19, PT, PT, R7, 0x2, RZ ;  /* 0x0000000207137810 */ /* 0x000fe20007ffe0ff */
[----:B------:R-:W-:Y:S02]  /*1af0*/  FMUL R16, R25, R16 ;  /* 0x0000001019107220 */ /* 0x000fe40000400000 */
[----:B---3--:R-:W-:Y:S02]  /*1b00*/  FFMA R29, R18, R26, R29 ;  /* 0x0000001a121d7223 */ /* 0x008fe4000000001d */
[----:B------:R-:W-:-:S04]  /*1b10*/  IMAD.WIDE.U32 R18, R19, 0x4, R12 ;  /* 0x0000000413127825 */ /* 0x000fc800078e000c */
[C---:B------:R-:W-:Y:S02]  /*1b20*/  FFMA R27, R26.reuse, R27, R29 ;  /* 0x0000001b1a1b7223 */ /* 0x040fe4000000001d */
[----:B------:R-:W3:Y:S02]  /*1b30*/  LDG.E R29, desc[UR6][R14.64+0x20] ;  /* 0x000020060e1d7981 */ /* 0x000ee4000c1e1900 */
[----:B------:R-:W-:Y:S01]  /*1b40*/  FFMA R26, R26, R16, R27 ;  /* 0x000000101a1a7223 */ /* 0x000fe2000000001b */
[--C-:B------:R-:W-:Y:S01]  /*1b50*/  IMAD.WIDE.U32 R16, R17, 0x4, R12.reuse ;  /* 0x0000000411107825 */ /* 0x100fe200078e000c */
[----:B------:R-:W-:Y:S01]  /*1b60*/  IADD3 R27, PT, PT, R7, 0x4, RZ ;  /* 0x00000004071b7810 */ /* 0x000fe20007ffe0ff */
[----:B------:R-:W4:Y:S04]  /*1b70*/  LDG.E R19, desc[UR6][R18.64] ;  /* 0x0000000612137981 */ /* 0x000f28000c1e1900 */
[----:B------:R-:W-:Y:S01]  /*1b80*/  IMAD.WIDE.U32 R12, R27, 0x4, R12 ;  /* 0x000000041b0c7825 */ /* 0x000fe200078e000c */
[----:B------:R-:W5:Y:S04]  /*1b90*/  LDG.E R17, desc[UR6][R16.64] ;  /* 0x0000000610117981 */ /* 0x000f68000c1e1900 */
[----:B------:R0:W2:Y:S04]  /*1ba0*/  LDG.E R27, desc[UR6][R14.64+0x18] ;  /* 0x000018060e1b7981 */ /* 0x0000a8000c1e1900 */
[----:B------:R-:W3:Y:S01]  /*1bb0*/  LDG.E R12, desc[UR6][R12.64] ;  /* 0x000000060c0c7981 */ /* 0x000ee2000c1e1900 */
[----:B------:R-:W-:-:S04]  /*1bc0*/  IADD3 R9, PT, PT, R9, UR11, RZ ;  /* 0x0000000b09097c10 */ /* 0x000fc8000fffe0ff */
[----:B------:R-:W-:Y:S02]  /*1bd0*/  ISETP.GE.AND P0, PT, R9, UR14, PT ;  /* 0x0000000e09007c0c */ /* 0x000fe4000bf06270 */
[----:B0-----:R-:W-:-:S05]  /*1be0*/  MOV R14, UR10 ;  /* 0x0000000a000e7c02 */ /* 0x001fca0008000f00 */
[----:B------:R-:W-:Y:S02]  /*1bf0*/  IMAD R7, R14, 0x9, R7 ;  /* 0x000000090e077824 */ /* 0x000fe400078e0207 */
[----:B----4-:R-:W-:Y:S01]  /*1c00*/  FMUL R8, R8, R19 ;  /* 0x0000001308087220 */ /* 0x010fe20000400000 */
[----:B-----5:R-:W-:-:S03]  /*1c10*/  FMUL R23, R23, R17 ;  /* 0x0000001117177220 */ /* 0x020fc60000400000 */
[----:B--2---:R-:W-:-:S04]  /*1c20*/  FFMA R8, R8, R27, R26 ;  /* 0x0000001b08087223 */ /* 0x004fc8000000001a */
[----:B------:R-:W-:Y:S01]  /*1c30*/  FFMA R8, R27, R23, R8 ;  /* 0x000000171b087223 */ /* 0x000fe20000000008 */
[----:B---3--:R-:W-:-:S04]  /*1c40*/  FMUL R23, R10, R12 ;  /* 0x0000000c0a177220 */ /* 0x008fc80000400000 */
[----:B------:R-:W-:Y:S01]  /*1c50*/  FFMA R23, R27, R23, R8 ;  /* 0x000000171b177223 */ /* 0x000fe20000000008 */
[----:B------:R-:W-:Y:S01]  /*1c60*/  FMUL R8, R21, R19 ;  /* 0x0000001315087220 */ /* 0x000fe20000400000 */
[----:B------:R-:W-:-:S03]  /*1c70*/  FMUL R22, R22, R17 ;  /* 0x0000001116167220 */ /* 0x000fc60000400000 */
[----:B------:R-:W-:Y:S01]  /*1c80*/  FFMA R23, R8, R28, R23 ;  /* 0x0000001c08177223 */ /* 0x000fe20000000017 */
[----:B------:R-:W-:-:S03]  /*1c90*/  FMUL R8, R11, R12 ;  /* 0x0000000c0b087220 */ /* 0x000fc60000400000 */
[----:B------:R-:W-:Y:S01]  /*1ca0*/  FFMA R23, R28, R22, R23 ;  /* 0x000000161c177223 */ /* 0x000fe20000000017 */
[----:B------:R-:W-:-:S03]  /*1cb0*/  FMUL R19, R20, R19 ;  /* 0x0000001314137220 */ /* 0x000fc60000400000 */
[----:B------:R-:W-:Y:S01]  /*1cc0*/  FFMA R8, R28, R8, R23 ;  /* 0x000000081c087223 */ /* 0x000fe20000000017 */
[----:B------:R-:W-:-:S03]  /*1cd0*/  FMUL R17, R24, R17 ;  /* 0x0000001118117220 */ /* 0x000fc60000400000 */
[----:B------:R-:W-:Y:S01]  /*1ce0*/  FFMA R8, R19, R29, R8 ;  /* 0x0000001d13087223 */ /* 0x000fe20000000008 */
[----:B------:R-:W-:-:S03]  /*1cf0*/  FMUL R12, R25, R12 ;  /* 0x0000000c190c7220 */ /* 0x000fc60000400000 */
[C---:B------:R-:W-:Y:S01]  /*1d00*/  FFMA R8, R29.reuse, R17, R8 ;  /* 0x000000111d087223 */ /* 0x040fe20000000008 */
[----:B------:R-:W-:Y:S02]  /*1d10*/  MOV R11, UR9 ;  /* 0x00000009000b7c02 */ /* 0x000fe40008000f00 */
[----:B------:R-:W-:Y:S01]  /*1d20*/  MOV R10, UR9 ;  /* 0x00000009000a7c02 */ /* 0x000fe20008000f00 */
[----:B------:R-:W-:Y:S02]  /*1d30*/  FFMA R29, R29, R12, R8 ;  /* 0x0000000c1d1d7223 */ /* 0x000fe40000000008 */
[----:B------:R-:W-:Y:S02]  /*1d40*/  IMAD R6, R11, 0x9, R6 ;  /* 0x000000090b067824 */ /* 0x000fe400078e0206 */
[----:B------:R-:W-:Y:S02]  /*1d50*/  IMAD R5, R10, 0x9, R5 ;  /* 0x000000090a057824 */ /* 0x000fe400078e0205 */
[----:B------:R-:W-:Y:S01]  /*1d60*/  FADD R4, R29, R4 ;  /* 0x000000041d047221 */ /* 0x000fe20000000000 */
[----:B------:R-:W-:Y:S06]  /*1d70*/  @!P0 BRA `(.L_x_236) ;  /* 0xfffffff8003c8947 */ /* 0x000fec000383ffff */
.L_x_235:
[----:B------:R-:W-:Y:S05]  /*1d80*/  BSYNC.RECONVERGENT B0 ;  /* 0x0000000000007941 */ /* 0x000fea0003800200 */
.L_x_234:
[----:B------:R-:W0:Y:S01]  /*1d90*/  SHFL.DOWN PT, R5, R4, 0x10, 0x1f ;  /* 0x0a001f0004057f89 */ /* 0x000e2200000e0000 */
[----:B------:R-:W-:Y:S01]  /*1da0*/  ISETP.NE.AND P0, PT, R0, RZ, PT ;  /* 0x000000ff0000720c */ /* 0x000fe20003f05270 */
[----:B------:R-:W1:Y:S01]  /*1db0*/  LDC R12, c[0x0][0x364] ;  /* 0x0000d900ff0c7b82 */ /* 0x000e620000000800 */
[----:B------:R-:W2:Y:S02]  /*1dc0*/  LDCU UR14, c[0x0][0x390] ;  /* 0x00007200ff0e77ac */ /* 0x000ea40008000800 */
[----:B--2---:R-:W-:Y:S01]  /*1dd0*/  MOV R11, UR14 ;  /* 0x0000000e000b7c02 */ /* 0x004fe20008000f00 */
[----:B0-----:R-:W-:-:S05]  /*1de0*/  FADD R6, R5, R4 ;  /* 0x0000000405067221 */ /* 0x001fca0000000000 */
[----:B------:R-:W3:Y:S02]  /*1df0*/  SHFL.DOWN PT, R5, R6, 0x8, 0x1f ;  /* 0x09001f0006057f89 */ /* 0x000ee400000e0000 */
[----:B---3--:R-:W-:Y:S01]  /*1e00*/  FADD R7, R6, R5 ;  /* 0x0000000506077221 */ /* 0x008fe20000000000 */
[----:B-1----:R-:W-:Y:S01]  /*1e10*/  @!P0 IMAD R6, R12, UR4, R3 ;  /* 0x000000040c068c24 */ /* 0x002fe2000f8e0203 */
[----:B------:R-:W-:-:S03]  /*1e20*/  UIADD3 UR4, UPT, UPT, UR12, UR4, URZ ;  /* 0x000000040c047290 */ /* 0x000fc6000fffe0ff */
[----:B------:R-:W0:Y:S01]  /*1e30*/  SHFL.DOWN PT, R8, R7, 0x4, 0x1f ;  /* 0x08801f0007087f89 */ /* 0x000e2200000e0000 */
[----:B------:R-:W-:Y:S01]  /*1e40*/  UISETP.GE.AND UP0, UPT, UR4, UR14, UPT ;  /* 0x0000000e0400728c */ /* 0x000fe2000bf06270 */
[----:B0-----:R-:W-:Y:S01]  /*1e50*/  FADD R8, R7, R8 ;  /* 0x0000000807087221 */ /* 0x001fe20000000000 */
[----:B------:R-:W-:-:S04]  /*1e60*/  @!P0 IMAD R7, R6, R11, UR8 ;  /* 0x0000000806078e24 */ /* 0x000fc8000f8e020b */
[----:B------:R-:W0:Y:S02]  /*1e70*/  SHFL.DOWN PT, R5, R8, 0x2, 0x1f ;  /* 0x08401f0008057f89 */ /* 0x000e2400000e0000 */
[----:B0-----:R-:W-:Y:S02]  /*1e80*/  FADD R9, R8, R5 ;  /* 0x0000000508097221 */ /* 0x001fe40000000000 */
[----:B------:R-:W0:Y:S03]  /*1e90*/  @!P0 LDC.64 R4, c[0x0][0x3f0] ;  /* 0x0000fc00ff048b82 */ /* 0x000e260000000a00 */
[----:B------:R-:W1:Y:S01]  /*1ea0*/  SHFL.DOWN PT, R10, R9, 0x1, 0x1f ;  /* 0x08201f00090a7f89 */ /* 0x000e6200000e0000 */
[----:B0-----:R-:W-:-:S04]  /*1eb0*/  @!P0 IMAD.WIDE.U32 R4, R7, 0x4, R4 ;  /* 0x0000000407048825 */ /* 0x001fc800078e0004 */
[----:B-1----:R-:W-:-:S05]  /*1ec0*/  FADD R7, R9, R10 ;  /* 0x0000000a09077221 */ /* 0x002fca0000000000 */
[----:B------:R0:W-:Y:S01]  /*1ed0*/  @!P0 STG.E desc[UR6][R4.64], R7 ;  /* 0x0000000704008986 */ /* 0x0001e2000c101906 */
[----:B------:R-:W-:Y:S05]  /*1ee0*/  BRA.U !UP0, `(.L_x_237) ;  /* 0xfffffff508a87547 */ /* 0x000fea000b83ffff */
.L_x_233:
[----:B------:R-:W-:-:S04]  /*1ef0*/  UIADD3 UR8, UPT, UPT, UR13, UR8, URZ ;  /* 0x000000080d087290 */ /* 0x000fc8000fffe0ff */
[----:B------:R-:W-:-:S09]  /*1f00*/  UISETP.GE.AND UP0, UPT, UR8, UR14, UPT ;  /* 0x0000000e0800728c */ /* 0x000fd2000bf06270 */
[----:B------:R-:W-:Y:S05]  /*1f10*/  BRA.U !UP0, `(.L_x_238) ;  /* 0xfffffff5088c7547 */ /* 0x000fea000b83ffff */
[----:B------:R-:W-:Y:S05]  /*1f20*/  EXIT ;  /* 0x000000000000794d */ /* 0x000fea0003800000 */
.L_x_239:
        /* <DEDUP_REMOVED lines=13> */
.L_x_1894:


//--------------------- .text._Z22ant16_o2_backleft_kerniiiiiPKfS0_S0_S0_S0_S0_S0_S0_PfS1_S1_S1_ --------------------------
	.section	.text._Z22ant16_o2_backleft_kerniiiiiPKfS0_S0_S0_S0_S0_S0_S0_PfS1_S1_S1_,"ax",@progbits
	.align	128
        .global         _Z22ant16_o2_backleft_kerniiiiiPKfS0_S0_S0_S0_S0_S0_S0_PfS1_S1_S1_
        .type           _Z22ant16_o2_backleft_kerniiiiiPKfS0_S0_S0_S0_S0_S0_S0_PfS1_S1_S1_,@function
        .size           _Z22ant16_o2_backleft_kerniiiiiPKfS0_S0_S0_S0_S0_S0_S0_PfS1_S1_S1_,(.L_x_1895 - _Z22ant16_o2_backleft_kerniiiiiPKfS0_S0_S0_S0_S0_S0_S0_PfS1_S1_S1_)
        .other          _Z22ant16_o2_backleft_kerniiiiiPKfS0_S0_S0_S0_S0_S0_S0_PfS1_S1_S1_,@"STO_CUDA_ENTRY STV_DEFAULT"
_Z22ant16_o2_backleft_kerniiiiiPKfS0_S0_S0_S0_S0_S0_S0_PfS1_S1_S1_:
.text._Z22ant16_o2_backleft_kerniiiiiPKfS0_S0_S0_S0_S0_S0_S0_PfS1_S1_S1_:
[----:B------:R-:W-:Y:S08]  /*0000*/  LDC R1, c[0x0][0x37c] ;  /* 0x0000df00ff017b82 */ /* 0x000ff00000000800 */
[----:B------:R-:W0:Y:S08]  /*0010*/  S2UR UR4, SR_CTAID.X ;  /* 0x00000000000479c3 */ /* 0x000e300000002500 */
[----:B------:R-:W0:Y:S02]  /*0020*/  LDC R0, c[0x0][0x380] ;  /* 0x0000e000ff007b82 */ /* 0x000e240000000800 */
[----:B0-----:R-:W-:-:S13]  /*0030*/  ISETP.LE.AND P0, PT, R0, UR4, PT ;  /* 0x0000000400007c0c */ /* 0x001fda000bf03270 */
[----:B------:R-:W-:Y:S05]  /*0040*/  @P0 EXIT ;  /* 0x000000000000094d */ /* 0x000fea0003800000 */
[----:B------:R-:W0:Y:S01]  /*0050*/  LDC R2, c[0x0][0x390] ;  /* 0x0000e400ff027b82 */ /* 0x000e220000000800 */
[----:B------:R-:W1:Y:S01]  /*0060*/  S2R R3, SR_TID.Y ;  /* 0x0000000000037919 */ /* 0x000e620000002200 */
[----:B------:R-:W2:Y:S01]  /*0070*/  LDCU UR6, c[0x0][0x364] ;  /* 0x00006c80ff0677ac */ /* 0x000ea20008000800 */
[----:B------:R-:W3:Y:S01]  /*0080*/  LDCU.64 UR8, c[0x0][0x358] ;  /* 0x00006b00ff0877ac */ /* 0x000ee20008000a00 */
[----:B------:R-:W4:Y:S01]  /*0090*/  LDCU UR7, c[0x0][0x360] ;  /* 0x00006c00ff0777ac */ /* 0x000f220008000800 */
[C---:B0-----:R-:W-:Y:S01]  /*00a0*/  LOP3.LUT R5, R2.reuse, 0x7ffffffe, RZ, 0xc0, !PT ;  /* 0x7ffffffe02057812 */ /* 0x041fe200078ec0ff */
[----:B-1234-:R-:W-:-:S07]  /*00b0*/  IMAD R2, R2, UR6, RZ ;  /* 0x0000000602027c24 */ /* 0x01efce000f8e02ff */
.L_x_268:
[----:B------:R-:W0:Y:S01]  /*00c0*/  S2R R4, SR_TID.X ;  /* 0x0000000000047919 */ /* 0x000e220000002100 */
[----:B-1----:R-:W1:Y:S01]  /*00d0*/  LDCU UR5, c[0x0][0x390] ;  /* 0x00007200ff0577ac */ /* 0x002e620008000800 */
[----:B------:R-:W-:Y:S01]  /*00e0*/  BSSY.RECONVERGENT B0, `(.L_x_240) ;  /* 0x0000077000007945 */ /* 0x000fe20003800200 */
[----:B------:R-:W-:Y:S01]  /*00f0*/  HFMA2 R24, -RZ, RZ, 0, 0 ;  /* 0x00000000ff187431 */ /* 0x000fe200000001ff */
[----:B-1----:R-:W-:-:S04]  /*0100*/  MOV R0, UR5 ;  /* 0x0000000500007c02 */ /* 0x002fc80008000f00 */
[----:B0-----:R-:W-:-:S13]  /*0110*/  ISETP.GE.AND P0, PT, R4, R0, PT ;  /* 0x000000000400720c */ /* 0x001fda0003f06270 */
[----:B------:R-:W-:Y:S05]  /*0120*/  @P0 BRA `(.L_x_241) ;  /* 0x0000000400c80947 */ /* 0x000fea0003800000 */
[----:B------:R-:W-:Y:S02]  /*0130*/  MOV R24, RZ ;  /* 0x000000ff00187202 */ /* 0x000fe40000000f00 */
[----:B------:R-:W-:-:S07]  /*0140*/  MOV R15, R4 ;  /* 0x00000004000f7202 */ /* 0x000fce0000000f00 */
.L_x_245:
[----:B------:R-:W0:Y:S01]  /*0150*/  LDCU UR5, c[0x0][0x390] ;  /* 0x00007200ff0577ac */ /* 0x000e220008000800 */
[----:B------:R-:W1:Y:S08]  /*0160*/  LDC.64 R6, c[0x0][0x3a8] ;  /* 0x0000ea00ff067b82 */ /* 0x000e700000000a00 */
[----:B------:R-:W2:Y:S01]  /*0170*/  LDC R23, c[0x0][0x390] ;  /* 0x0000e400ff177b82 */ /* 0x000ea20000000800 */
[----:B0-----:R-:W-:-:S05]  /*0180*/  MOV R0, UR5 ;  /* 0x0000000500007c02 */ /* 0x001fca0008000f00 */
[----:B------:R-:W-:-:S05]  /*0190*/  IMAD R8, R0, UR4, R15 ;  /* 0x0000000400087c24 */ /* 0x000fca000f8e020f */
[----:B------:R-:W-:-:S05]  /*01a0*/  LEA R9, R8, R8, 0x3 ;  /* 0x0000000808097211 */ /* 0x000fca00078e18ff */
[----:B-1----:R-:W-:-:S05]  /*01b0*/  IMAD.WIDE R6, R9, 0x4, R6 ;  /* 0x0000000409067825 */ /* 0x002fca00078e0206 */
[----:B-----5:R0:W5:Y:S04]  /*01c0*/  LDG.E R12, desc[UR8][R6.64] ;  /* 0x00000008060c7981 */ /* 0x020168000c1e1900 */
[----:B------:R0:W5:Y:S04]  /*01d0*/  LDG.E R14, desc[UR8][R6.64+0x4] ;  /* 0x00000408060e7981 */ /* 0x000168000c1e1900 */
[----:B------:R0:W5:Y:S04]  /*01e0*/  LDG.E R16, desc[UR8][R6.64+0x8] ;  /* 0x0000080806107981 */ /* 0x000168000c1e1900 */
[----:B------:R0:W5:Y:S04]  /*01f0*/  LDG.E R17, desc[UR8][R6.64+0xc] ;  /* 0x00000c0806117981 */ /* 0x000168000c1e1900 */
[----:B------:R0:W5:Y:S04]  /*0200*/  LDG.E R18, desc[UR8][R6.64+0x10] ;  /* 0x0000100806127981 */ /* 0x000168000c1e1900 */
[----:B------:R0:W5:Y:S04]  /*0210*/  LDG.E R19, desc[UR8][R6.64+0x14] ;  /* 0x0000140806137981 */ /* 0x000168000c1e1900 */
[----:B------:R0:W5:Y:S04]  /*0220*/  LDG.E R20, desc[UR8][R6.64+0x18] ;  /* 0x0000180806147981 */ /* 0x000168000c1e1900 */
[----:B------:R0:W5:Y:S04]  /*0230*/  LDG.E R21, desc[UR8][R6.64+0x1c] ;  /* 0x00001c0806157981 */ /* 0x000168000c1e1900 */
[----:B------:R0:W5:Y:S01]  /*0240*/  LDG.E R22, desc[UR8][R6.64+0x20] ;  /* 0x0000200806167981 */ /* 0x000162000c1e1900 */
[----:B--2---:R-:W-:-:S02]  /*0250*/  IADD3 R8, PT, PT, R23, -0x1, RZ ;  /* 0xffffffff17087810 */ /* 0x004fc40007ffe0ff */
[----:B------:R-:W-:Y:S02]  /*0260*/  MOV R10, RZ ;  /* 0x000000ff000a7202 */ /* 0x000fe40000000f00 */
[----:B------:R-:W-:-:S13]  /*0270*/  ISETP.NE.AND P0, PT, R8, RZ, PT ;  /* 0x000000ff0800720c */ /* 0x000fda0003f05270 */
[----:B0-----:R-:W-:Y:S05]  /*0280*/  @!P0 BRA `(.L_x_242) ;  /* 0x0000000000e88947 */ /* 0x001fea0003800000 */
[----:B------:R-:W-:Y:S01]  /*0290*/  IMAD R27, R0, UR4, RZ ;  /* 0x00000004001b7c24 */ /* 0x000fe2000f8e02ff */
[C---:B------:R-:W-:Y:S01]  /*02a0*/  IADD3 R13, PT, PT, R3.reuse, UR6, RZ ;  /* 0x00000006030d7c10 */ /* 0x040fe2000fffe0ff */
[-CC-:B------:R-:W-:Y:S01]  /*02b0*/  IMAD R25, R3, R0.reuse, R15.reuse ;  /* 0x0000000003197224 */ /* 0x180fe200078e020f */
[----:B------:R-:W-:Y:S02]  /*02c0*/  IADD3 R26, PT, PT, -R5, RZ, RZ ;  /* 0x000000ff051a7210 */ /* 0x000fe40007ffe1ff */
[----:B------:R-:W-:Y:S01]  /*02d0*/  LEA R27, R27, R27, 0x3 ;  /* 0x0000001b1b1b7211 */ /* 0x000fe200078e18ff */
[----:B------:R-:W-:-:S07]  /*02e0*/  IMAD R13, R13, R0, R15 ;  /* 0x000000000d0d7224 */ /* 0x000fce00078e020f */
.L_x_243:
[----:B------:R-:W0:Y:S02]  /*02f0*/  LDC.64 R8, c[0x0][0x3b0] ;  /* 0x0000ec00ff087b82 */ /* 0x000e240000000a00 */
[----:B0-----:R-:W-:-:S05]  /*0300*/  IMAD.WIDE R8, R27, 0x4, R8 ;  /* 0x000000041b087825 */ /* 0x001fca00078e0208 */
[----:B------:R-:W2:Y:S04]  /*0310*/  LDG.E R35, desc[UR8][R8.64+0x4] ;  /* 0x0000040808237981 */ /* 0x000ea8000c1e1900 */
[----:B------:R-:W3:Y:S04]  /*0320*/  LDG.E R33, desc[UR8][R8.64] ;  /* 0x0000000808217981 */ /* 0x000ee8000c1e1900 */
[----:B------:R-:W4:Y:S04]  /*0330*/  LDG.E R37, desc[UR8][R8.64+0x28] ;  /* 0x0000280808257981 */ /* 0x000f28000c1e1900 */
[----:B------:R-:W4:Y:S04]  /*0340*/  LDG.E R6, desc[UR8][R8.64+0x8] ;  /* 0x0000080808067981 */ /* 0x000f28000c1e1900 */
[----:B------:R-:W4:Y:S04]  /*0350*/  LDG.E R7, desc[UR8][R8.64+0x24] ;  /* 0x0000240808077981 */ /* 0x000f28000c1e1900 */
[----:B------:R-:W4:Y:S04]  /*0360*/  LDG.E R11, desc[UR8][R8.64+0x2c] ;  /* 0x00002c08080b7981 */ /* 0x000f28000c1e1900 */
[----:B------:R-:W4:Y:S04]  /*0370*/  LDG.E R30, desc[UR8][R8.64+0xc] ;  /* 0x00000c08081e7981 */ /* 0x000f28000c1e1900 */
[----:B------:R-:W4:Y:S04]  /*0380*/  LDG.E R28, desc[UR8][R8.64+0x30] ;  /* 0x00003008081c7981 */ /* 0x000f28000c1e1900 */
[----:B------:R-:W4:Y:S04]  /*0390*/  LDG.E R31, desc[UR8][R8.64+0x10] ;  /* 0x00001008081f7981 */ /* 0x000f28000c1e1900 */
[----:B------:R-:W4:Y:S04]  /*03a0*/  LDG.E R29, desc[UR8][R8.64+0x34] ;  /* 0x00003408081d7981 */ /* 0x000f28000c1e1900 */
[----:B------:R-:W4:Y:S01]  /*03b0*/  LDG.E R10, desc[UR8][R8.64+0x14] ;  /* 0x00001408080a7981 */ /* 0x000f22000c1e1900 */
[----:B--2--5:R-:W-:-:S04]  /*03c0*/  FMUL R35, R14, R35 ;  /* 0x000000230e237220 */ /* 0x024fc80000400000 */
[----:B---3--:R-:W-:Y:S02]  /*03d0*/  FFMA R33, R12, R33, R35 ;  /* 0x000000210c217223 */ /* 0x008fe40000000023 */
[----:B------:R-:W2:Y:S01]  /*03e0*/  LDG.E R35, desc[UR8][R8.64+0x38] ;  /* 0x0000380808237981 */ /* 0x000ea2000c1e1900 */
[----:B----4-:R-:W-:-:S03]  /*03f0*/  FMUL R34, R14, R37 ;  /* 0x000000250e227220 */ /* 0x010fc60000400000 */
[----:B------:R-:W3:Y:S01]  /*0400*/  LDG.E R37, desc[UR8][R8.64+0x44] ;  /* 0x0000440808257981 */ /* 0x000ee2000c1e1900 */
[----:B------:R-:W-:Y:S01]  /*0410*/  FFMA R32, R16, R6, R33 ;  /* 0x0000000610207223 */ /* 0x000fe20000000021 */
[----:B------:R-:W-:Y:S02]  /*0420*/  FFMA R34, R12, R7, R34 ;  /* 0x000000070c227223 */ /* 0x000fe40000000022 */
[----:B------:R-:W0:Y:S02]  /*0430*/  LDC.64 R6, c[0x0][0x3b8] ;  /* 0x0000ee00ff067b82 */ /* 0x000e240000000a00 */
[----:B------:R-:W-:Y:S02]  /*0440*/  FFMA R33, R16, R11, R34 ;  /* 0x0000000b10217223 */ /* 0x000fe40000000022 */
[----:B------:R-:W4:Y:S01]  /*0450*/  LDG.E R34, desc[UR8][R8.64+0x18] ;  /* 0x0000180808227981 */ /* 0x000f22000c1e1900 */
[----:B------:R-:W-:-:S03]  /*0460*/  FFMA R11, R17, R30, R32 ;  /* 0x0000001e110b7223 */ /* 0x000fc60000000020 */
[----:B------:R-:W3:Y:S01]  /*0470*/  LDG.E R32, desc[UR8][R8.64+0x1c] ;  /* 0x00001c0808207981 */ /* 0x000ee2000c1e1900 */
[----:B------:R-:W-:-:S03]  /*0480*/  FFMA R28, R17, R28, R33 ;  /* 0x0000001c111c7223 */ /* 0x000fc60000000021 */
[----:B------:R-:W3:Y:S01]  /*0490*/  LDG.E R33, desc[UR8][R8.64+0x3c] ;  /* 0x00003c0808217981 */ /* 0x000ee2000c1e1900 */
[----:B------:R-:W-:-:S03]  /*04a0*/  FFMA R30, R18, R31, R11 ;  /* 0x0000001f121e7223 */ /* 0x000fc6000000000b */
[----:B------:R-:W3:Y:S01]  /*04b0*/  LDG.E R31, desc[UR8][R8.64+0x20] ;  /* 0x00002008081f7981 */ /* 0x000ee2000c1e1900 */
[----:B------:R-:W-:Y:S01]  /*04c0*/  FFMA R28, R18, R29, R28 ;  /* 0x0000001d121c7223 */ /* 0x000fe2000000001c */
[----:B------:R-:W-:Y:S01]  /*04d0*/  FFMA R29, R19, R10, R30 ;  /* 0x0000000a131d7223 */ /* 0x000fe2000000001e */
[--C-:B0-----:R-:W-:Y:S01]  /*04e0*/  IMAD.WIDE.U32 R10, R25, 0x4, R6.reuse ;  /* 0x00000004190a7825 */ /* 0x101fe200078e0006 */
[----:B------:R-:W3:Y:S03]  /*04f0*/  LDG.E R30, desc[UR8][R8.64+0x40] ;  /* 0x00004008081e7981 */ /* 0x000ee6000c1e1900 */
[----:B------:R-:W-:Y:S02]  /*0500*/  IMAD.WIDE.U32 R6, R13, 0x4, R6 ;  /* 0x000000040d067825 */ /* 0x000fe400078e0006 */
[----:B------:R-:W3:Y:S04]  /*0510*/  LDG.E R11, desc[UR8][R10.64] ;  /* 0x000000080a0b7981 */ /* 0x000ee8000c1e1900 */
[----:B------:R-:W3:Y:S01]  /*0520*/  LDG.E R6, desc[UR8][R6.64] ;  /* 0x0000000806067981 */ /* 0x000ee2000c1e1900 */
[----:B------:R-:W-:-:S04]  /*0530*/  IADD3 R26, PT, PT, R26, 0x2, RZ ;  /* 0x000000021a1a7810 */ /* 0x000fc80007ffe0ff */
[----:B------:R-:W-:Y:S02]  /*0540*/  ISETP.NE.AND P0, PT, R26, RZ, PT ;  /* 0x000000ff1a00720c */ /* 0x000fe40003f05270 */
[----:B------:R-:W-:Y:S02]  /*0550*/  IADD3 R27, PT, PT, R27, 0x12, RZ ;  /* 0x000000121b1b7810 */ /* 0x000fe40007ffe0ff */
[C---:B------:R-:W-:Y:S02]  /*0560*/  LEA R13, R2.reuse, R13, 0x1 ;  /* 0x0000000d020d7211 */ /* 0x040fe400078e08ff */
[----:B------:R-:W-:Y:S01]  /*0570*/  LEA R25, R2, R25, 0x1 ;  /* 0x0000001902197211 */ /* 0x000fe200078e08ff */
[----:B--2---:R-:W-:Y:S01]  /*0580*/  FFMA R28, R19, R35, R28 ;  /* 0x00000023131c7223 */ /* 0x004fe2000000001c */
[----:B----4-:R-:W-:-:S04]  /*0590*/  FFMA R34, R20, R34, R29 ;  /* 0x0000002214227223 */ /* 0x010fc8000000001d */
[----:B---3--:R-:W-:Y:S01]  /*05a0*/  FFMA R29, R21, R32, R34 ;  /* 0x00000020151d7223 */ /* 0x008fe20000000022 */
[----:B------:R-:W-:-:S03]  /*05b0*/  FFMA R33, R20, R33, R28 ;  /* 0x0000002114217223 */ /* 0x000fc6000000001c */
[----:B------:R-:W-:Y:S01]  /*05c0*/  FFMA R29, R22, R31, R29 ;  /* 0x0000001f161d7223 */ /* 0x000fe2000000001d */
[----:B------:R-:W-:-:S04]  /*05d0*/  FFMA R30, R21, R30, R33 ;  /* 0x0000001e151e7223 */ /* 0x000fc80000000021 */
[----:B------:R-:W-:Y:S01]  /*05e0*/  FFMA R30, R22, R37, R30 ;  /* 0x00000025161e7223 */ /* 0x000fe2000000001e */
[----:B------:R-:W-:-:S04]  /*05f0*/  FFMA R11, R29, R11, R24 ;  /* 0x0000000b1d0b7223 */ /* 0x000fc80000000018 */
[----:B------:R-:W-:Y:S01]  /*0600*/  FFMA R24, R30, R6, R11 ;  /* 0x000000061e187223 */ /* 0x000fe2000000000b */
[----:B------:R-:W-:Y:S06]  /*0610*/  @P0 BRA `(.L_x_243) ;  /* 0xfffffffc00340947 */ /* 0x000fec000383ffff */
[----:B------:R-:W-:-:S07]  /*0620*/  MOV R10, R5 ;  /* 0x00000005000a7202 */ /* 0x000fce0000000f00 */
.L_x_242:
[----:B------:R-:W-:-:S04]  /*0630*/  LOP3.LUT R23, R23, 0x1, RZ, 0xc0, !PT ;  /* 0x0000000117177812 */ /* 0x000fc800078ec0ff */
[----:B------:R-:W-:-:S13]  /*0640*/  ISETP.NE.AND P0, PT, R23, RZ, PT ;  /* 0x000000ff1700720c */ /* 0x000fda0003f05270 */
[----:B------:R-:W-:Y:S05]  /*0650*/  @!P0 BRA `(.L_x_244) ;  /* 0x0000000000708947 */ /* 0x000fea0003800000 */
[----:B------:R-:W0:Y:S01]  /*0660*/  LDC.64 R6, c[0x0][0x3b0] ;  /* 0x0000ec00ff067b82 */ /* 0x000e220000000a00 */
[----:B------:R-:W-:-:S05]  /*0670*/  IMAD R8, R0, UR4, R10 ;  /* 0x0000000400087c24 */ /* 0x000fca000f8e020a */
[----:B------:R-:W-:-:S05]  /*0680*/  LEA R9, R8, R8, 0x3 ;  /* 0x0000000808097211 */ /* 0x000fca00078e18ff */
[----:B0-----:R-:W-:Y:S02]  /*0690*/  IMAD.WIDE R6, R9, 0x4, R6 ;  /* 0x0000000409067825 */ /* 0x001fe400078e0206 */
[----:B------:R-:W0:Y:S03]  /*06a0*/  LDC.64 R8, c[0x0][0x3b8] ;  /* 0x0000ee00ff087b82 */ /* 0x000e260000000a00 */
[----:B------:R-:W2:Y:S04]  /*06b0*/  LDG.E R25, desc[UR8][R6.64+0x4] ;  /* 0x0000040806197981 */ /* 0x000ea8000c1e1900 */
[----:B------:R-:W3:Y:S04]  /*06c0*/  LDG.E R23, desc[UR8][R6.64] ;  /* 0x0000000806177981 */ /* 0x000ee8000c1e1900 */
[----:B------:R-:W4:Y:S04]  /*06d0*/  LDG.E R27, desc[UR8][R6.64+0x8] ;  /* 0x00000808061b7981 */ /* 0x000f28000c1e1900 */
[----:B------:R-:W4:Y:S04]  /*06e0*/  LDG.E R28, desc[UR8][R6.64+0xc] ;  /* 0x00000c08061c7981 */ /* 0x000f28000c1e1900 */
[----:B------:R-:W4:Y:S01]  /*06f0*/  LDG.E R13, desc[UR8][R6.64+0x10] ;  /* 0x00001008060d7981 */ /* 0x000f22000c1e1900 */
[----:B------:R-:W-:-:S03]  /*0700*/  IMAD R10, R10, UR6, R3 ;  /* 0x000000060a0a7c24 */ /* 0x000fc6000f8e0203 */
[----:B------:R-:W4:Y:S01]  /*0710*/  LDG.E R26, desc[UR8][R6.64+0x14] ;  /* 0x00001408061a7981 */ /* 0x000f22000c1e1900 */
[----:B------:R-:W-:-:S03]  /*0720*/  IMAD R29, R10, R0, R15 ;  /* 0x000000000a1d7224 */ /* 0x000fc600078e020f */
[----:B------:R-:W4:Y:S01]  /*0730*/  LDG.E R11, desc[UR8][R6.64+0x18] ;  /* 0x00001808060b7981 */ /* 0x000f22000c1e1900 */
[----:B0-----:R-:W-:-:S03]  /*0740*/  IMAD.WIDE.U32 R8, R29, 0x4, R8 ;  /* 0x000000041d087825 */ /* 0x001fc600078e0008 */
[----:B------:R-:W4:Y:S04]  /*0750*/  LDG.E R10, desc[UR8][R6.64+0x1c] ;  /* 0x00001c08060a7981 */ /* 0x000f28000c1e1900 */
[----:B------:R-:W4:Y:S04]  /*0760*/  LDG.E R29, desc[UR8][R6.64+0x20] ;  /* 0x00002008061d7981 */ /* 0x000f28000c1e1900 */
[----:B------:R-:W4:Y:S01]  /*0770*/  LDG.E R8, desc[UR8][R8.64] ;  /* 0x0000000808087981 */ /* 0x000f22000c1e1900 */
[----:B--2--5:R-:W-:-:S04]  /*0780*/  FMUL R25, R14, R25 ;  /* 0x000000190e197220 */ /* 0x024fc80000400000 */
[----:B---3--:R-:W-:-:S04]  /*0790*/  FFMA R23, R12, R23, R25 ;  /* 0x000000170c177223 */ /* 0x008fc80000000019 */
[----:B----4-:R-:W-:-:S04]  /*07a0*/  FFMA R16, R16, R27, R23 ;  /* 0x0000001b10107223 */ /* 0x010fc80000000017 */
[----:B------:R-:W-:-:S04]  /*07b0*/  FFMA R17, R17, R28, R16 ;  /* 0x0000001c11117223 */ /* 0x000fc80000000010 */
[----:B------:R-:W-:-:S04]  /*07c0*/  FFMA R18, R18, R13, R17 ;  /* 0x0000000d12127223 */ /* 0x000fc80000000011 */
[----:B------:R-:W-:-:S04]  /*07d0*/  FFMA R19, R19, R26, R18 ;  /* 0x0000001a13137223 */ /* 0x000fc80000000012 */
[----:B------:R-:W-:-:S04]  /*07e0*/  FFMA R20, R20, R11, R19 ;  /* 0x0000000b14147223 */ /* 0x000fc80000000013 */
[----:B------:R-:W-:-:S04]  /*07f0*/  FFMA R21, R21, R10, R20 ;  /* 0x0000000a15157223 */ /* 0x000fc80000000014 */
[----:B------:R-:W-:-:S04]  /*0800*/  FFMA R21, R22, R29, R21 ;  /* 0x0000001d16157223 */ /* 0x000fc80000000015 */
[----:B------:R-:W-:-:S07]  /*0810*/  FFMA R24, R21, R8, R24 ;  /* 0x0000000815187223 */ /* 0x000fce0000000018 */
.L_x_244:
[----:B------:R-:W-:-:S04]  /*0820*/  IADD3 R15, PT, PT, R15, UR7, RZ ;  /* 0x000000070f0f7c10 */ /* 0x000fc8000fffe0ff */
[----:B------:R-:W-:-:S13]  /*0830*/  ISETP.GE.AND P0, PT, R15, R0, PT ;  /* 0x000000000f00720c */ /* 0x000fda0003f06270 */
[----:B------:R-:W-:Y:S05]  /*0840*/  @!P0 BRA `(.L_x_245) ;  /* 0xfffffff800408947 */ /* 0x000fea000383ffff */
.L_x_241:
[----:B------:R-:W-:Y:S05]  /*0850*/  BSYNC.RECONVERGENT B0 ;  /* 0x0000000000007941 */ /* 0x000fea0003800200 */
.L_x_240:
[----:B------:R-:W0:Y:S01]  /*0860*/  SHFL.DOWN PT, R7, R24, 0x10, 0x1f ;  /* 0x0a001f0018077f89 */ /* 0x000e2200000e0000 */
[----:B------:R-:W-:Y:S01]  /*0870*/  ISETP.NE.AND P0, PT, R4, RZ, PT ;  /* 0x000000ff0400720c */ /* 0x000fe20003f05270 */
[----:B------:R-:W1:Y:S01]  /*0880*/  LDCU UR5, c[0x0][0x388] ;  /* 0x00007100ff0577ac */ /* 0x000e620008000800 */
[----:B------:R-:W-:Y:S01]  /*0890*/  BSSY.RECONVERGENT B0, `(.L_x_246) ;  /* 0x00000a1000007945 */ /* 0x000fe20003800200 */
[----:B-----5:R-:W-:Y:S01]  /*08a0*/  HFMA2 R22, -RZ, RZ, 0, 0 ;  /* 0x00000000ff167431 */ /* 0x020fe200000001ff */
[----:B------:R-:W-:Y:S01]  /*08b0*/  MOV R16, RZ ;  /* 0x000000ff00107202 */ /* 0x000fe20000000f00 */
[----:B------:R-:W-:Y:S02]  /*08c0*/  HFMA2 R26, -RZ, RZ, 0, 0 ;  /* 0x00000000ff1a7431 */ /* 0x000fe400000001ff */
[----:B------:R-:W-:-:S06]  /*08d0*/  HFMA2 R34, -RZ, RZ, 0, 0 ;  /* 0x00000000ff227431 */ /* 0x000fcc00000001ff */
[----:B------:R-:W2:Y:S01]  /*08e0*/  @!P0 LDC R14, c[0x0][0x384] ;  /* 0x0000e100ff0e8b82 */ /* 0x000ea20000000800 */
[----:B0-----:R-:W-:Y:S01]  /*08f0*/  FADD R7, R7, R24 ;  /* 0x0000001807077221 */ /* 0x001fe20000000000 */
[----:B------:R-:W-:-:S04]  /*0900*/  MOV R24, RZ ;  /* 0x000000ff00187202 */ /* 0x000fc80000000f00 */
[----:B------:R-:W0:Y:S01]  /*0910*/  SHFL.DOWN PT, R6, R7, 0x8, 0x1f ;  /* 0x09001f0007067f89 */ /* 0x000e2200000e0000 */
[----:B--2---:R-:W-:Y:S02]  /*0920*/  @!P0 IMAD R13, R14, UR4, R3 ;  /* 0x000000040e0d8c24 */ /* 0x004fe4000f8e0203 */
[----:B------:R-:W-:Y:S02]  /*0930*/  HFMA2 R14, -RZ, RZ, 0, 0 ;  /* 0x00000000ff0e7431 */ /* 0x000fe400000001ff */
[----:B0-----:R-:W-:-:S05]  /*0940*/  FADD R6, R7, R6 ;  /* 0x0000000607067221 */ /* 0x001fca0000000000 */
[----:B------:R-:W0:Y:S02]  /*0950*/  SHFL.DOWN PT, R9, R6, 0x4, 0x1f ;  /* 0x08801f0006097f89 */ /* 0x000e2400000e0000 */
[----:B0-----:R-:W-:Y:S01]  /*0960*/  FADD R10, R6, R9 ;  /* 0x00000009060a7221 */ /* 0x001fe20000000000 */
[----:B------:R-:W-:-:S04]  /*0970*/  CS2R R6, SRZ ;  /* 0x0000000000067805 */ /* 0x000fc8000001ff00 */
[----:B------:R-:W0:Y:S02]  /*0980*/  SHFL.DOWN PT, R9, R10, 0x2, 0x1f ;  /* 0x08401f000a097f89 */ /* 0x000e2400000e0000 */
[----:B0-----:R-:W-:Y:S02]  /*0990*/  FADD R11, R10, R9 ;  /* 0x000000090a0b7221 */ /* 0x001fe40000000000 */
[----:B------:R-:W0:Y:S03]  /*09a0*/  @!P0 LDC.64 R8, c[0x0][0x3d8] ;  /* 0x0000f600ff088b82 */ /* 0x000e260000000a00 */
[----:B------:R-:W2:Y:S01]  /*09b0*/  SHFL.DOWN PT, R12, R11, 0x1, 0x1f ;  /* 0x08201f000b0c7f89 */ /* 0x000ea200000e0000 */
[----:B0-----:R-:W-:-:S04]  /*09c0*/  @!P0 IMAD.WIDE.U32 R8, R13, 0x4, R8 ;  /* 0x000000040d088825 */ /* 0x001fc800078e0008 */
[----:B--2---:R-:W-:Y:S01]  /*09d0*/  FADD R13, R11, R12 ;  /* 0x0000000c0b0d7221 */ /* 0x004fe20000000000 */
[----:B------:R-:W-:-:S04]  /*09e0*/  MOV R12, RZ ;  /* 0x000000ff000c7202 */ /* 0x000fc80000000f00 */
[----:B------:R0:W-:Y:S01]  /*09f0*/  @!P0 STG.E desc[UR8][R8.64], R13 ;  /* 0x0000000d08008986 */ /* 0x0001e2000c101908 */
[----:B------:R-:W-:-:S04]  /*0a00*/  ISETP.GE.AND P0, PT, R0, 0x1, PT ;  /* 0x000000010000780c */ /* 0x000fc80003f06270 */
[----:B-1----:R-:W-:-:S13]  /*0a10*/  ISETP.GE.OR P0, PT, R4, UR5, !P0 ;  /* 0x0000000504007c0c */ /* 0x002fda000c706670 */
[----:B0-----:R-:W-:Y:S05]  /*0a20*/  @P0 BRA `(.L_x_247) ;  /* 0x00000008001c0947 */ /* 0x001fea0003800000 */
[----:B------:R-:W-:Y:S02]  /*0a30*/  MOV R34, RZ ;  /* 0x000000ff00227202 */ /* 0x000fe40000000f00 */
[----:B------:R-:W-:Y:S02]  /*0a40*/  CS2R R6, SRZ ;  /* 0x0000000000067805 */ /* 0x000fe4000001ff00 */
[----:B------:R-:W-:Y:S02]  /*0a50*/  MOV R8, R4 ;  /* 0x0000000400087202 */ /* 0x000fe40000000f00 */
[----:B------:R-:W-:Y:S02]  /*0a60*/  MOV R24, RZ ;  /* 0x000000ff00187202 */ /* 0x000fe40000000f00 */
[----:B------:R-:W-:Y:S02]  /*0a70*/  MOV R26, RZ ;  /* 0x000000ff001a7202 */ /* 0x000fe40000000f00 */
[----:B------:R-:W-:-:S02]  /*0a80*/  MOV R16, RZ ;  /* 0x000000ff00107202 */ /* 0x000fc40000000f00 */
[----:B------:R-:W-:Y:S02]  /*0a90*/  MOV R22, RZ ;  /* 0x000000ff00167202 */ /* 0x000fe40000000f00 */
[----:B------:R-:W-:Y:S02]  /*0aa0*/  MOV R12, RZ ;  /* 0x000000ff000c7202 */ /* 0x000fe40000000f00 */
[----:B------:R-:W-:-:S07]  /*0ab0*/  MOV R14, RZ ;  /* 0x000000ff000e7202 */ /* 0x000fce0000000f00 */
.L_x_251:
[----:B------:R-:W0:Y:S08]  /*0ac0*/  LDC R9, c[0x0][0x388] ;  /* 0x0000e200ff097b82 */ /* 0x000e300000000800 */
[----:B------:R-:W1:Y:S01]  /*0ad0*/  LDC.64 R18, c[0x0][0x398] ;  /* 0x0000e600ff127b82 */ /* 0x000e620000000a00 */
[----:B0-----:R-:W-:-:S04]  /*0ae0*/  IMAD R11, R9, UR4, R8 ;  /* 0x00000004090b7c24 */ /* 0x001fc8000f8e0208 */
[----:B-1----:R-:W-:-:S03]  /*0af0*/  IMAD.WIDE R18, R11, 0x4, R18 ;  /* 0x000000040b127825 */ /* 0x002fc600078e0212 */
[----:B------:R-:W0:Y:S02]  /*0b00*/  LDC R11, c[0x0][0x390] ;  /* 0x0000e400ff0b7b82 */ /* 0x000e240000000800 */
[----:B-----5:R1:W5:Y:S01]  /*0b10*/  LDG.E R10, desc[UR8][R18.64] ;  /* 0x00000008120a7981 */ /* 0x020362000c1e1900 */
[----:B0-----:R-:W-:-:S04]  /*0b20*/  IADD3 R0, PT, PT, R11, -0x1, RZ ;  /* 0xffffffff0b007810 */ /* 0x001fc80007ffe0ff */
[----:B------:R-:W-:Y:S02]  /*0b30*/  ISETP.NE.AND P0, PT, R0, RZ, PT ;  /* 0x000000ff0000720c */ /* 0x000fe40003f05270 */
[----:B------:R-:W-:-:S11]  /*0b40*/  MOV R0, RZ ;  /* 0x000000ff00007202 */ /* 0x000fd60000000f00 */
[----:B-1----:R-:W-:Y:S05]  /*0b50*/  @!P0 BRA `(.L_x_248) ;  /* 0x0000000400248947 */ /* 0x002fea0003800000 */
[----:B------:R-:W-:-:S07]  /*0b60*/  HFMA2 R0, -RZ, RZ, 0, 0 ;  /* 0x00000000ff007431 */ /* 0x000fce00000001ff */
.L_x_249:
[----:B------:R-:W0:Y:S01]  /*0b70*/  LDC R13, c[0x0][0x390] ;  /* 0x0000e400ff0d7b82 */ /* 0x000e220000000800 */
[----:B------:R-:W-:-:S04]  /*0b80*/  IMAD R23, R0, UR6, R3 ;  /* 0x0000000600177c24 */ /* 0x000fc8000f8e0203 */
[----:B------:R-:W-:-:S03]  /*0b90*/  IMAD R31, R23, R9, R8 ;  /* 0x00000009171f7224 */ /* 0x000fc600078e0208 */
[----:B------:R-:W1:Y:S08]  /*0ba0*/  LDC.64 R18, c[0x0][0x3b0] ;  /* 0x0000ec00ff127b82 */ /* 0x000e700000000a00 */
[----:B------:R-:W2:Y:S01]  /*0bb0*/  LDC.64 R20, c[0x0][0x3c0] ;  /* 0x0000f000ff147b82 */ /* 0x000ea20000000a00 */
[----:B0-----:R-:W-:-:S05]  /*0bc0*/  IMAD R13, R13, UR4, R0 ;  /* 0x000000040d0d7c24 */ /* 0x001fca000f8e0200 */
[----:B------:R-:W-:-:S05]  /*0bd0*/  LEA R13, R13, R13, 0x3 ;  /* 0x0000000d0d0d7211 */ /* 0x000fca00078e18ff */
[----:B-1----:R-:W-:-:S05]  /*0be0*/  IMAD.WIDE R18, R13, 0x4, R18 ;  /* 0x000000040d127825 */ /* 0x002fca00078e0212 */
[----:B------:R-:W3:Y:S01]  /*0bf0*/  LDG.E R25, desc[UR8][R18.64+0x4] ;  /* 0x0000040812197981 */ /* 0x000ee2000c1e1900 */
[----:B--2---:R-:W-:-:S03]  /*0c00*/  IMAD.WIDE.U32 R30, R31, 0x4, R20 ;  /* 0x000000041f1e7825 */ /* 0x004fc600078e0014 */
[----:B------:R-:W2:Y:S04]  /*0c10*/  LDG.E R15, desc[UR8][R18.64] ;  /* 0x00000008120f7981 */ /* 0x000ea8000c1e1900 */
[----:B------:R-:W4:Y:S04]  /*0c20*/  LDG.E R17, desc[UR8][R30.64] ;  /* 0x000000081e117981 */ /* 0x000f28000c1e1900 */
[----:B------:R-:W4:Y:S04]  /*0c30*/  LDG.E R33, desc[UR8][R18.64+0x8] ;  /* 0x0000080812217981 */ /* 0x000f28000c1e1900 */
[----:B------:R-:W4:Y:S04]  /*0c40*/  LDG.E R27, desc[UR8][R18.64+0xc] ;  /* 0x00000c08121b7981 */ /* 0x000f28000c1e1900 */
[----:B------:R-:W4:Y:S01]  /*0c50*/  LDG.E R29, desc[UR8][R18.64+0x10] ;  /* 0x00001008121d7981 */ /* 0x000f22000c1e1900 */
[----:B------:R-:W-:-:S03]  /*0c60*/  IADD3 R23, PT, PT, R23, UR6, RZ ;  /* 0x0000000617177c10 */ /* 0x000fc6000fffe0ff */
[----:B------:R-:W4:Y:S02]  /*0c70*/  LDG.E R13, desc[UR8][R18.64+0x14] ;  /* 0x00001408120d7981 */ /* 0x000f24000c1e1900 */
[----:B------:R-:W-:Y:S02]  /*0c80*/  IMAD R23, R23, R9, R8 ;  /* 0x0000000917177224 */ /* 0x000fe400078e0208 */
[----:B------:R-:W4:Y:S02]  /*0c90*/  LDG.E R35, desc[UR8][R18.64+0x20] ;  /* 0x0000200812237981 */ /* 0x000f24000c1e1900 */
[----:B------:R-:W-:Y:S02]  /*0ca0*/  IMAD.WIDE.U32 R20, R23, 0x4, R20 ;  /* 0x0000000417147825 */ /* 0x000fe400078e0014 */
[----:B------:R-:W4:Y:S04]  /*0cb0*/  LDG.E R31, desc[UR8][R18.64+0x28] ;  /* 0x00002808121f7981 */ /* 0x000f28000c1e1900 */
[----:B------:R-:W4:Y:S04]  /*0cc0*/  LDG.E R20, desc[UR8][R20.64] ;  /* 0x0000000814147981 */ /* 0x000f28000c1e1900 */
[----:B------:R-:W4:Y:S04]  /*0cd0*/  LDG.E R28, desc[UR8][R18.64+0x30] ;  /* 0x00003008121c7981 */ /* 0x000f28000c1e1900 */
[----:B------:R-:W4:Y:S04]  /*0ce0*/  LDG.E R30, desc[UR8][R18.64+0x34] ;  /* 0x00003408121e7981 */ /* 0x000f28000c1e1900 */
[----:B------:R-:W4:Y:S04]  /*0cf0*/  LDG.E R21, desc[UR8][R18.64+0x38] ;  /* 0x0000380812157981 */ /* 0x000f28000c1e1900 */
[----:B------:R-:W4:Y:S01]  /*0d00*/  LDG.E R32, desc[UR8][R18.64+0x44] ;  /* 0x0000440812207981 */ /* 0x000f22000c1e1900 */
[C---:B---3-5:R-:W-:Y:S01]  /*0d10*/  FMUL R25, R10.reuse, R25 ;  /* 0x000000190a197220 */ /* 0x068fe20000400000 */
[----:B--2---:R-:W-:-:S02]  /*0d20*/  FMUL R23, R10, R15 ;  /* 0x0000000f0a177220 */ /* 0x004fc40000400000 */
[----:B------:R-:W2:Y:S01]  /*0d30*/  LDG.E R15, desc[UR8][R18.64+0x18] ;  /* 0x00001808120f7981 */ /* 0x000ea2000c1e1900 */
[----:B----4-:R-:W-:-:S03]  /*0d40*/  FFMA R24, R25, R17, R24 ;  /* 0x0000001119187223 */ /* 0x010fc60000000018 */
[----:B------:R-:W3:Y:S01]  /*0d50*/  LDG.E R25, desc[UR8][R18.64+0x1c] ;  /* 0x00001c0812197981 */ /* 0x000ee2000c1e1900 */
[----:B------:R-:W-:-:S03]  /*0d60*/  FMUL R37, R10, R33 ;  /* 0x000000210a257220 */ /* 0x000fc60000400000 */
[----:B------:R-:W4:Y:S01]  /*0d70*/  LDG.E R33, desc[UR8][R18.64+0x24] ;  /* 0x0000240812217981 */ /* 0x000f22000c1e1900 */
[C---:B------:R-:W-:Y:S01]  /*0d80*/  FMUL R27, R10.reuse, R27 ;  /* 0x0000001b0a1b7220 */ /* 0x040fe20000400000 */
[----:B------:R-:W-:Y:S01]  /*0d90*/  FMUL R29, R10, R29 ;  /* 0x0000001d0a1d7220 */ /* 0x000fe20000400000 */
[-C--:B------:R-:W-:Y:S02]  /*0da0*/  FFMA R37, R37, R17.reuse, R26 ;  /* 0x0000001125257223 */ /* 0x080fe4000000001a */
[-C--:B------:R-:W-:Y:S01]  /*0db0*/  FFMA R16, R27, R17.reuse, R16 ;  /* 0x000000111b107223 */ /* 0x080fe20000000010 */
[----:B------:R-:W4:Y:S01]  /*0dc0*/  LDG.E R26, desc[UR8][R18.64+0x2c] ;  /* 0x00002c08121a7981 */ /* 0x000f22000c1e1900 */
[----:B------:R-:W-:-:S03]  /*0dd0*/  FFMA R22, R29, R17, R22 ;  /* 0x000000111d167223 */ /* 0x000fc60000000016 */
[----:B------:R-:W4:Y:S04]  /*0de0*/  LDG.E R29, desc[UR8][R18.64+0x3c] ;  /* 0x00003c08121d7981 */ /* 0x000f28000c1e1900 */
[----:B------:R0:W4:Y:S01]  /*0df0*/  LDG.E R27, desc[UR8][R18.64+0x40] ;  /* 0x00004008121b7981 */ /* 0x000122000c1e1900 */
[----:B------:R-:W-:Y:S01]  /*0e00*/  IADD3 R0, PT, PT, R0, 0x2, RZ ;  /* 0x0000000200007810 */ /* 0x000fe20007ffe0ff */
[----:B------:R-:W-:Y:S01]  /*0e10*/  FFMA R23, R23, R17, R34 ;  /* 0x0000001117177223 */ /* 0x000fe20000000022 */
[----:B------:R-:W-:Y:S02]  /*0e20*/  FMUL R34, R10, R13 ;  /* 0x0000000d0a227220 */ /* 0x000fe40000400000 */
[----:B------:R-:W-:Y:S01]  /*0e30*/  ISETP.NE.AND P0, PT, R0, R5, PT ;  /* 0x000000050000720c */ /* 0x000fe20003f05270 */
[----:B------:R-:W-:Y:S01]  /*0e40*/  FMUL R35, R10, R35 ;  /* 0x000000230a237220 */ /* 0x000fe20000400000 */
[----:B------:R-:W-:Y:S01]  /*0e50*/  FFMA R7, R34, R17, R7 ;  /* 0x0000001122077223 */ /* 0x000fe20000000007 */
[C---:B------:R-:W-:Y:S01]  /*0e60*/  FMUL R31, R10.reuse, R31 ;  /* 0x0000001f0a1f7220 */ /* 0x040fe20000400000 */
[----:B0-----:R-:W-:-:S03]  /*0e70*/  FMUL R19, R10, R28 ;  /* 0x0000001c0a137220 */ /* 0x001fc60000400000 */
[-C--:B------:R-:W-:Y:S01]  /*0e80*/  FFMA R24, R31, R20.reuse, R24 ;  /* 0x000000141f187223 */ /* 0x080fe20000000018 */
[----:B------:R-:W-:Y:S01]  /*0e90*/  FFMA R16, R19, R20, R16 ;  /* 0x0000001413107223 */ /* 0x000fe20000000010 */
[C---:B------:R-:W-:Y:S01]  /*0ea0*/  FMUL R32, R10.reuse, R32 ;  /* 0x000000200a207220 */ /* 0x040fe20000400000 */
[C---:B--2---:R-:W-:Y:S01]  /*0eb0*/  FMUL R13, R10.reuse, R15 ;  /* 0x0000000f0a0d7220 */ /* 0x044fe20000400000 */
[----:B---3--:R-:W-:-:S03]  /*0ec0*/  FMUL R15, R10, R25 ;  /* 0x000000190a0f7220 */ /* 0x008fc60000400000 */
[----:B------:R-:W-:Y:S01]  /*0ed0*/  FFMA R13, R13, R17, R12 ;  /* 0x000000110d0d7223 */ /* 0x000fe2000000000c */
[C---:B----4-:R-:W-:Y:S01]  /*0ee0*/  FMUL R34, R10.reuse, R33 ;  /* 0x000000210a227220 */ /* 0x050fe20000400000 */
[-C--:B------:R-:W-:Y:S01]  /*0ef0*/  FFMA R15, R15, R17.reuse, R14 ;  /* 0x000000110f0f7223 */ /* 0x080fe2000000000e */
[----:B------:R-:W-:Y:S01]  /*0f00*/  FFMA R17, R35, R17, R6 ;  /* 0x0000001123117223 */ /* 0x000fe20000000006 */
[----:B------:R-:W-:Y:S01]  /*0f10*/  FMUL R6, R10, R21 ;  /* 0x000000150a067220 */ /* 0x000fe20000400000 */
[----:B------:R-:W-:Y:S01]  /*0f20*/  FFMA R34, R34, R20, R23 ;  /* 0x0000001422227223 */ /* 0x000fe20000000017 */
[C---:B------:R-:W-:Y:S01]  /*0f30*/  FMUL R23, R10.reuse, R30 ;  /* 0x0000001e0a177220 */ /* 0x040fe20000400000 */
[----:B------:R-:W-:Y:S01]  /*0f40*/  FMUL R26, R10, R26 ;  /* 0x0000001a0a1a7220 */ /* 0x000fe20000400000 */
[-C--:B------:R-:W-:Y:S01]  /*0f50*/  FFMA R7, R6, R20.reuse, R7 ;  /* 0x0000001406077223 */ /* 0x080fe20000000007 */
[C---:B------:R-:W-:Y:S01]  /*0f60*/  FMUL R12, R10.reuse, R29 ;  /* 0x0000001d0a0c7220 */ /* 0x040fe20000400000 */
[----:B------:R-:W-:Y:S01]  /*0f70*/  FMUL R14, R10, R27 ;  /* 0x0000001b0a0e7220 */ /* 0x000fe20000400000 */
[-C--:B------:R-:W-:Y:S01]  /*0f80*/  FFMA R26, R26, R20.reuse, R37 ;  /* 0x000000141a1a7223 */ /* 0x080fe20000000025 */
[-C--:B------:R-:W-:Y:S01]  /*0f90*/  FFMA R22, R23, R20.reuse, R22 ;  /* 0x0000001417167223 */ /* 0x080fe20000000016 */
[-C--:B------:R-:W-:Y:S01]  /*0fa0*/  FFMA R12, R12, R20.reuse, R13 ;  /* 0x000000140c0c7223 */ /* 0x080fe2000000000d */
[-C--:B------:R-:W-:Y:S01]  /*0fb0*/  FFMA R14, R14, R20.reuse, R15 ;  /* 0x000000140e0e7223 */ /* 0x080fe2000000000f */
[----:B------:R-:W-:Y:S01]  /*0fc0*/  FFMA R6, R32, R20, R17 ;  /* 0x0000001420067223 */ /* 0x000fe20000000011 */
[----:B------:R-:W-:Y:S06]  /*0fd0*/  @P0 BRA `(.L_x_249) ;  /* 0xfffffff800e40947 */ /* 0x000fec000383ffff */
[----:B------:R-:W-:-:S07]  /*0fe0*/  MOV R0, R5 ;  /* 0x0000000500007202 */ /* 0x000fce0000000f00 */
.L_x_248:
[----:B------:R-:W-:-:S04]  /*0ff0*/  LOP3.LUT R11, R11, 0x1, RZ, 0xc0, !PT ;  /* 0x000000010b0b7812 */ /* 0x000fc800078ec0ff */
[----:B------:R-:W-:-:S13]  /*1000*/  ISETP.NE.AND P0, PT, R11, RZ, PT ;  /* 0x000000ff0b00720c */ /* 0x000fda0003f05270 */
[----:B------:R-:W-:Y:S05]  /*1010*/  @!P0 BRA `(.L_x_250) ;  /* 0x0000000000948947 */ /* 0x000fea0003800000 */
[----:B------:R-:W0:Y:S08]  /*1020*/  LDC R11, c[0x0][0x390] ;  /* 0x0000e400ff0b7b82 */ /* 0x000e300000000800 */
[----:B------:R-:W1:Y:S08]  /*1030*/  LDC.64 R20, c[0x0][0x3b0] ;  /* 0x0000ec00ff147b82 */ /* 0x000e700000000a00 */
[----:B------:R-:W2:Y:S01]  /*1040*/  LDC.64 R18, c[0x0][0x3c0] ;  /* 0x0000f000ff127b82 */ /* 0x000ea20000000a00 */
[----:B0-----:R-:W-:-:S02]  /*1050*/  IMAD R11, R11, UR4, R0 ;  /* 0x000000040b0b7c24 */ /* 0x001fc4000f8e0200 */
[----:B------:R-:W-:-:S03]  /*1060*/  IMAD R0, R0, UR6, R3 ;  /* 0x0000000600007c24 */ /* 0x000fc6000f8e0203 */
[----:B------:R-:W-:Y:S01]  /*1070*/  LEA R11, R11, R11, 0x3 ;  /* 0x0000000b0b0b7211 */ /* 0x000fe200078e18ff */
[----:B------:R-:W-:-:S04]  /*1080*/  IMAD R13, R0, R9, R8 ;  /* 0x00000009000d7224 */ /* 0x000fc800078e0208 */
[----:B-1----:R-:W-:-:S05]  /*1090*/  IMAD.WIDE R20, R11, 0x4, R20 ;  /* 0x000000040b147825 */ /* 0x002fca00078e0214 */
[----:B------:R-:W3:Y:S01]  /*10a0*/  LDG.E R11, desc[UR8][R20.64] ;  /* 0x00000008140b7981 */ /* 0x000ee2000c1e1900 */
[----:B--2---:R-:W-:-:S03]  /*10b0*/  IMAD.WIDE.U32 R18, R13, 0x4, R18 ;  /* 0x000000040d127825 */ /* 0x004fc600078e0012 */
[----:B------:R-:W2:Y:S04]  /*10c0*/  LDG.E R13, desc[UR8][R20.64+0x4] ;  /* 0x00000408140d7981 */ /* 0x000ea8000c1e1900 */
        /* <DEDUP_REMOVED lines=8> */
[C---:B---3-5:R-:W-:Y:S01]  /*1150*/  FMUL R11, R10.reuse, R11 ;  /* 0x0000000b0a0b7220 */ /* 0x068fe20000400000 */
[C---:B--2---:R-:W-:Y:S01]  /*1160*/  FMUL R13, R10.reuse, R13 ;  /* 0x0000000d0a0d7220 */ /* 0x044fe20000400000 */
[C---:B----4-:R-:W-:Y:S01]  /*1170*/  FMUL R15, R10.reuse, R15 ;  /* 0x0000000f0a0f7220 */ /* 0x050fe20000400000 */
[C---:B------:R-:W-:Y:S01]  /*1180*/  FMUL R17, R10.reuse, R17 ;  /* 0x000000110a117220 */ /* 0x040fe20000400000 */
[C---:B------:R-:W-:Y:S01]  /*1190*/  FMUL R23, R10.reuse, R23 ;  /* 0x000000170a177220 */ /* 0x040fe20000400000 */
[C---:B------:R-:W-:Y:S01]  /*11a0*/  FMUL R0, R10.reuse, R25 ;  /* 0x000000190a007220 */ /* 0x040fe20000400000 */
[C---:B------:R-:W-:Y:S01]  /*11b0*/  FMUL R27, R10.reuse, R27 ;  /* 0x0000001b0a1b7220 */ /* 0x040fe20000400000 */
[C---:B------:R-:W-:Y:S01]  /*11c0*/  FMUL R29, R10.reuse, R29 ;  /* 0x0000001d0a1d7220 */ /* 0x040fe20000400000 */
[----:B------:R-:W-:Y:S01]  /*11d0*/  FMUL R31, R10, R31 ;  /* 0x0000001f0a1f7220 */ /* 0x000fe20000400000 */
[-C--:B------:R-:W-:Y:S01]  /*11e0*/  FFMA R34, R11, R18.reuse, R34 ;  /* 0x000000120b227223 */ /* 0x080fe20000000022 */
[-C--:B------:R-:W-:Y:S01]  /*11f0*/  FFMA R24, R13, R18.reuse, R24 ;  /* 0x000000120d187223 */ /* 0x080fe20000000018 */
[-C--:B------:R-:W-:Y:S01]  /*1200*/  FFMA R26, R15, R18.reuse, R26 ;  /* 0x000000120f1a7223 */ /* 0x080fe2000000001a */
[-C--:B------:R-:W-:Y:S01]  /*1210*/  FFMA R16, R17, R18.reuse, R16 ;  /* 0x0000001211107223 */ /* 0x080fe20000000010 */
[-C--:B------:R-:W-:Y:S01]  /*1220*/  FFMA R22, R23, R18.reuse, R22 ;  /* 0x0000001217167223 */ /* 0x080fe20000000016 */
[-C--:B------:R-:W-:Y:S01]  /*1230*/  FFMA R7, R0, R18.reuse, R7 ;  /* 0x0000001200077223 */ /* 0x080fe20000000007 */
[-C--:B------:R-:W-:Y:S01]  /*1240*/  FFMA R12, R27, R18.reuse, R12 ;  /* 0x000000121b0c7223 */ /* 0x080fe2000000000c */
[-C--:B------:R-:W-:Y:S01]  /*1250*/  FFMA R14, R29, R18.reuse, R14 ;  /* 0x000000121d0e7223 */ /* 0x080fe2000000000e */
[----:B------:R-:W-:-:S07]  /*1260*/  FFMA R6, R31, R18, R6 ;  /* 0x000000121f067223 */ /* 0x000fce0000000006 */
.L_x_250:
[----:B------:R-:W-:-:S04]  /*1270*/  IADD3 R8, PT, PT, R8, UR7, RZ ;  /* 0x0000000708087c10 */ /* 0x000fc8000fffe0ff */
[----:B------:R-:W-:-:S13]  /*1280*/  ISETP.GE.AND P0, PT, R8, R9, PT ;  /* 0x000000090800720c */ /* 0x000fda0003f06270 */
[----:B------:R-:W-:Y:S05]  /*1290*/  @!P0 BRA `(.L_x_251) ;  /* 0xfffffff800088947 */ /* 0x000fea000383ffff */
.L_x_247:
[----:B------:R-:W-:Y:S05]  /*12a0*/  BSYNC.RECONVERGENT B0 ;  /* 0x0000000000007941 */ /* 0x000fea0003800200 */
.L_x_246:
[----:B------:R-:W0:Y:S01]  /*12b0*/  SHFL.DOWN PT, R9, R34, 0x10, 0x1f ;  /* 0x0a001f0022097f89 */ /* 0x000e2200000e0000 */
[----:B------:R-:W-:Y:S01]  /*12c0*/  ISETP.NE.AND P0, PT, R4, RZ, PT ;  /* 0x000000ff0400720c */ /* 0x000fe20003f05270 */
[----:B------:R-:W-:Y:S02]  /*12d0*/  BSSY.RECONVERGENT B0, `(.L_x_252) ;  /* 0x000007a000007945 */ /* 0x000fe40003800200 */
[----:B------:R-:W1:Y:S04]  /*12e0*/  SHFL.DOWN PT, R11, R24, 0x10, 0x1f ;  /* 0x0a001f00180b7f89 */ /* 0x000e6800000e0000 */
[----:B------:R-:W2:Y:S04]  /*12f0*/  SHFL.DOWN PT, R13, R26, 0x10, 0x1f ;  /* 0x0a001f001a0d7f89 */ /* 0x000ea800000e0000 */
[----:B------:R-:W3:Y:S04]  /*1300*/  SHFL.DOWN PT, R15, R16, 0x10, 0x1f ;  /* 0x0a001f00100f7f89 */ /* 0x000ee800000e0000 */
[----:B------:R-:W4:Y:S04]  /*1310*/  SHFL.DOWN PT, R17, R22, 0x10, 0x1f ;  /* 0x0a001f0016117f89 */ /* 0x000f2800000e0000 */
        /* <DEDUP_REMOVED lines=8> */
[----:B-----5:R-:W2:Y:S01]  /*13a0*/  SHFL.DOWN PT, R10, R11, 0x8, 0x1f ;  /* 0x09001f000b0a7f89 */ /* 0x020ea200000e0000 */
[----:B----4-:R-:W-:Y:S01]  /*13b0*/  FADD R17, R17, R22 ;  /* 0x0000001611117221 */ /* 0x010fe20000000000 */
[----:B------:R-:W-:-:S04]  /*13c0*/  FADD R8, R8, R7 ;  /* 0x0000000708087221 */ /* 0x000fc80000000000 */
[----:B------:R-:W3:Y:S01]  /*13d0*/  SHFL.DOWN PT, R16, R17, 0x8, 0x1f ;  /* 0x09001f0011107f89 */ /* 0x000ee200000e0000 */
[----:B------:R-:W-:-:S03]  /*13e0*/  FADD R19, R19, R12 ;  /* 0x0000000c13137221 */ /* 0x000fc60000000000 */
[----:B------:R-:W4:Y:S01]  /*13f0*/  SHFL.DOWN PT, R7, R0, 0x8, 0x1f ;  /* 0x09001f0000077f89 */ /* 0x000f2200000e0000 */
[----:B0-----:R-:W-:-:S03]  /*1400*/  FADD R21, R21, R14 ;  /* 0x0000000e15157221 */ /* 0x001fc60000000000 */
[----:B------:R-:W0:Y:S01]  /*1410*/  SHFL.DOWN PT, R12, R13, 0x8, 0x1f ;  /* 0x09001f000d0c7f89 */ /* 0x000e2200000e0000 */
[----:B-1----:R-:W-:-:S03]  /*1420*/  FADD R23, R23, R6 ;  /* 0x0000000617177221 */ /* 0x002fc60000000000 */
[----:B------:R-:W1:Y:S04]  /*1430*/  SHFL.DOWN PT, R14, R15, 0x8, 0x1f ;  /* 0x09001f000f0e7f89 */ /* 0x000e6800000e0000 */
[----:B------:R-:W1:Y:S01]  /*1440*/  SHFL.DOWN PT, R9, R8, 0x8, 0x1f ;  /* 0x09001f0008097f89 */ /* 0x000e6200000e0000 */
[----:B--2---:R-:W-:-:S03]  /*1450*/  FADD R10, R11, R10 ;  /* 0x0000000a0b0a7221 */ /* 0x004fc60000000000 */
[----:B------:R-:W2:Y:S04]  /*1460*/  SHFL.DOWN PT, R18, R19, 0x8, 0x1f ;  /* 0x09001f0013127f89 */ /* 0x000ea800000e0000 */
[----:B------:R-:W2:Y:S01]  /*1470*/  SHFL.DOWN PT, R20, R21, 0x8, 0x1f ;  /* 0x09001f0015147f89 */ /* 0x000ea200000e0000 */
[----:B---3--:R-:W-:-:S03]  /*1480*/  FADD R16, R17, R16 ;  /* 0x0000001011107221 */ /* 0x008fc60000000000 */
[----:B------:R-:W3:Y:S01]  /*1490*/  SHFL.DOWN PT, R22, R23, 0x8, 0x1f ;  /* 0x09001f0017167f89 */ /* 0x000ee200000e0000 */
[----:B----4-:R-:W-:Y:S01]  /*14a0*/  FADD R6, R0, R7 ;  /* 0x0000000700067221 */ /* 0x010fe20000000000 */
[----:B0-----:R-:W-:Y:S02]  /*14b0*/  FADD R12, R13, R12 ;  /* 0x0000000c0d0c7221 */ /* 0x001fe40000000000 */
[----:B------:R-:W0:Y:S01]  /*14c0*/  SHFL.DOWN PT, R11, R10, 0x4, 0x1f ;  /* 0x08801f000a0b7f89 */ /* 0x000e2200000e0000 */
[----:B-1----:R-:W-:-:S03]  /*14d0*/  FADD R14, R15, R14 ;  /* 0x0000000e0f0e7221 */ /* 0x002fc60000000000 */
[----:B------:R-:W1:Y:S01]  /*14e0*/  SHFL.DOWN PT, R7, R6, 0x4, 0x1f ;  /* 0x08801f0006077f89 */ /* 0x000e6200000e0000 */
[----:B------:R-:W-:-:S03]  /*14f0*/  FADD R9, R8, R9 ;  /* 0x0000000908097221 */ /* 0x000fc60000000000 */
[----:B------:R-:W4:Y:S01]  /*1500*/  SHFL.DOWN PT, R13, R12, 0x4, 0x1f ;  /* 0x08801f000c0d7f89 */ /* 0x000f2200000e0000 */
[----:B--2---:R-:W-:-:S03]  /*1510*/  FADD R18, R19, R18 ;  /* 0x0000001213127221 */ /* 0x004fc60000000000 */
[----:B------:R-:W2:Y:S01]  /*1520*/  SHFL.DOWN PT, R15, R14, 0x4, 0x1f ;  /* 0x08801f000e0f7f89 */ /* 0x000ea200000e0000 */
[----:B------:R-:W-:-:S03]  /*1530*/  FADD R20, R21, R20 ;  /* 0x0000001415147221 */ /* 0x000fc60000000000 */
[----:B------:R-:W2:Y:S01]  /*1540*/  SHFL.DOWN PT, R17, R16, 0x4, 0x1f ;  /* 0x08801f0010117f89 */ /* 0x000ea200000e0000 */
[----:B---3--:R-:W-:-:S03]  /*1550*/  FADD R22, R23, R22 ;  /* 0x0000001617167221 */ /* 0x008fc60000000000 */
[----:B------:R-:W3:Y:S04]  /*1560*/  SHFL.DOWN PT, R8, R9, 0x4, 0x1f ;  /* 0x08801f0009087f89 */ /* 0x000ee800000e0000 */
[----:B------:R-:W3:Y:S01]  /*1570*/  SHFL.DOWN PT, R19, R18, 0x4, 0x1f ;  /* 0x08801f0012137f89 */ /* 0x000ee200000e0000 */
[----:B0-----:R-:W-:-:S03]  /*1580*/  FADD R11, R10, R11 ;  /* 0x0000000b0a0b7221 */ /* 0x001fc60000000000 */
[----:B------:R-:W0:Y:S01]  /*1590*/  SHFL.DOWN PT, R21, R20, 0x4, 0x1f ;  /* 0x08801f0014157f89 */ /* 0x000e2200000e0000 */
[----:B-1----:R-:W-:-:S03]  /*15a0*/  FADD R0, R6, R7 ;  /* 0x0000000706007221 */ /* 0x002fc60000000000 */
[----:B------:R-:W1:Y:S01]  /*15b0*/  SHFL.DOWN PT, R23, R22, 0x4, 0x1f ;  /* 0x08801f0016177f89 */ /* 0x000e6200000e0000 */
[----:B----4-:R-:W-:Y:S01]  /*15c0*/  FADD R13, R12, R13 ;  /* 0x0000000d0c0d7221 */ /* 0x010fe20000000000 */
[----:B--2---:R-:W-:Y:S02]  /*15d0*/  FADD R15, R14, R15 ;  /* 0x0000000f0e0f7221 */ /* 0x004fe40000000000 */
[----:B------:R-:W2:Y:S01]  /*15e0*/  SHFL.DOWN PT, R10, R11, 0x2, 0x1f ;  /* 0x08401f000b0a7f89 */ /* 0x000ea200000e0000 */
[----:B------:R-:W-:-:S03]  /*15f0*/  FADD R17, R16, R17 ;  /* 0x0000001110117221 */ /* 0x000fc60000000000 */
[----:B------:R-:W4:Y:S01]  /*1600*/  SHFL.DOWN PT, R12, R13, 0x2, 0x1f ;  /* 0x08401f000d0c7f89 */ /* 0x000f2200000e0000 */
[----:B---3--:R-:W-:-:S03]  /*1610*/  FADD R8, R9, R8 ;  /* 0x0000000809087221 */ /* 0x008fc60000000000 */
[----:B------:R-:W3:Y:S01]  /*1620*/  SHFL.DOWN PT, R14, R15, 0x2, 0x1f ;  /* 0x08401f000f0e7f89 */ /* 0x000ee200000e0000 */
[----:B------:R-:W-:-:S03]  /*1630*/  FADD R19, R18, R19 ;  /* 0x0000001312137221 */ /* 0x000fc60000000000 */
[----:B------:R-:W3:Y:S01]  /*1640*/  SHFL.DOWN PT, R9, R0, 0x2, 0x1f ;  /* 0x08401f0000097f89 */ /* 0x000ee200000e0000 */
[----:B0-----:R-:W-:-:S03]  /*1650*/  FADD R21, R20, R21 ;  /* 0x0000001514157221 */ /* 0x001fc60000000000 */
[----:B------:R-:W0:Y:S01]  /*1660*/  SHFL.DOWN PT, R16, R17, 0x2, 0x1f ;  /* 0x08401f0011107f89 */ /* 0x000e2200000e0000 */
[----:B-1----:R-:W-:-:S03]  /*1670*/  FADD R7, R22, R23 ;  /* 0x0000001716077221 */ /* 0x002fc60000000000 */
[----:B------:R-:W1:Y:S04]  /*1680*/  SHFL.DOWN PT, R25, R8, 0x2, 0x1f ;  /* 0x08401f0008197f89 */ /* 0x000e6800000e0000 */
[----:B------:R-:W1:Y:S01]  /*1690*/  SHFL.DOWN PT, R18, R19, 0x2, 0x1f ;  /* 0x08401f0013127f89 */ /* 0x000e6200000e0000 */
[----:B--2---:R-:W-:-:S03]  /*16a0*/  FADD R23, R11, R10 ;  /* 0x0000000a0b177221 */ /* 0x004fc60000000000 */
[----:B------:R-:W2:Y:S01]  /*16b0*/  SHFL.DOWN PT, R20, R21, 0x2, 0x1f ;  /* 0x08401f0015147f89 */ /* 0x000ea200000e0000 */
[----:B----4-:R-:W-:-:S03]  /*16c0*/  FADD R12, R13, R12 ;  /* 0x0000000c0d0c7221 */ /* 0x010fc60000000000 */
[----:B------:R-:W4:Y:S01]  /*16d0*/  SHFL.DOWN PT, R22, R7, 0x2, 0x1f ;  /* 0x08401f0007167f89 */ /* 0x000f2200000e0000 */
[----:B---3--:R-:W-:Y:S01]  /*16e0*/  FADD R14, R15, R14 ;  /* 0x0000000e0f0e7221 */ /* 0x008fe20000000000 */
[----:B------:R-:W-:-:S04]  /*16f0*/  FADD R6, R0, R9 ;  /* 0x0000000900067221 */ /* 0x000fc80000000000 */
[----:B------:R-:W3:Y:S01]  /*1700*/  SHFL.DOWN PT, R27, R14, 0x1, 0x1f ;  /* 0x08201f000e1b7f89 */ /* 0x000ee200000e0000 */
[----:B------:R-:W3:Y:S01]  /*1710*/  LDC R0, c[0x0][0x390] ;  /* 0x0000e400ff007b82 */ /* 0x000ee20000000800 */
[----:B0-----:R-:W-:Y:S02]  /*1720*/  FADD R16, R17, R16 ;  /* 0x0000001011107221 */ /* 0x001fe40000000000 */
[----:B------:R-:W0:Y:S01]  /*1730*/  SHFL.DOWN PT, R17, R6, 0x1, 0x1f ;  /* 0x08201f0006117f89 */ /* 0x000e2200000e0000 */
[----:B-1----:R-:W-:-:S03]  /*1740*/  FADD R31, R8, R25 ;  /* 0x00000019081f7221 */ /* 0x002fc60000000000 */
[----:B------:R-:W1:Y:S01]  /*1750*/  SHFL.DOWN PT, R8, R23, 0x1, 0x1f ;  /* 0x08201f0017087f89 */ /* 0x000e6200000e0000 */
[----:B------:R-:W-:-:S03]  /*1760*/  FADD R18, R19, R18 ;  /* 0x0000001213127221 */ /* 0x000fc60000000000 */
[----:B------:R-:W1:Y:S01]  /*1770*/  SHFL.DOWN PT, R25, R12, 0x1, 0x1f ;  /* 0x08201f000c197f89 */ /* 0x000e6200000e0000 */
[----:B--2---:R-:W-:-:S03]  /*1780*/  FADD R20, R21, R20 ;  /* 0x0000001415147221 */ /* 0x004fc60000000000 */
[----:B------:R-:W2:Y:S01]  /*1790*/  SHFL.DOWN PT, R29, R16, 0x1, 0x1f ;  /* 0x08201f00101d7f89 */ /* 0x000ea200000e0000 */
[----:B----4-:R-:W-:-:S03]  /*17a0*/  FADD R22, R7, R22 ;  /* 0x0000001607167221 */ /* 0x010fc60000000000 */
[----:B------:R-:W4:Y:S04]  /*17b0*/  SHFL.DOWN PT, R10, R31, 0x1, 0x1f ;  /* 0x08201f001f0a7f89 */ /* 0x000f2800000e0000 */
[----:B------:R-:W4:Y:S01]  /*17c0*/  SHFL.DOWN PT, R33, R18, 0x1, 0x1f ;  /* 0x08201f0012217f89 */ /* 0x000f2200000e0000 */
[----:B---3--:R-:W-:-:S03]  /*17d0*/  FADD R27, R14, R27 ;  /* 0x0000001b0e1b7221 */ /* 0x008fc60000000000 */
[----:B------:R-:W3:Y:S01]  /*17e0*/  SHFL.DOWN PT, R35, R20, 0x1, 0x1f ;  /* 0x08201f0014237f89 */ /* 0x000ee200000e0000 */
[----:B0-----:R-:W-:-:S03]  /*17f0*/  FADD R17, R6, R17 ;  /* 0x0000001106117221 */ /* 0x001fc60000000000 */
[----:B------:R-:W0:Y:S01]  /*1800*/  SHFL.DOWN PT, R37, R22, 0x1, 0x1f ;  /* 0x08201f0016257f89 */ /* 0x000e2200000e0000 */
[----:B-1----:R-:W-:Y:S01]  /*1810*/  FADD R23, R23, R8 ;  /* 0x0000000817177221 */ /* 0x002fe20000000000 */
[----:B------:R-:W-:Y:S01]  /*1820*/  FADD R25, R12, R25 ;  /* 0x000000190c197221 */ /* 0x000fe20000000000 */
[----:B--2---:R-:W-:Y:S01]  /*1830*/  FADD R29, R16, R29 ;  /* 0x0000001d101d7221 */ /* 0x004fe20000000000 */
[----:B----4-:R-:W-:Y:S01]  /*1840*/  FADD R31, R31, R10 ;  /* 0x0000000a1f1f7221 */ /* 0x010fe20000000000 */
[----:B------:R-:W-:Y:S01]  /*1850*/  FADD R33, R18, R33 ;  /* 0x0000002112217221 */ /* 0x000fe20000000000 */
[----:B---3--:R-:W-:Y:S01]  /*1860*/  FADD R35, R20, R35 ;  /* 0x0000002314237221 */ /* 0x008fe20000000000 */
[----:B0-----:R-:W-:Y:S01]  /*1870*/  FADD R37, R22, R37 ;  /* 0x0000002516257221 */ /* 0x001fe20000000000 */
[----:B------:R-:W-:Y:S06]  /*1880*/  @P0 BRA `(.L_x_253) ;  /* 0x0000000000780947 */ /* 0x000fec0003800000 */
[----:B------:R-:W0:Y:S08]  /*1890*/  LDC R6, c[0x0][0x384] ;  /* 0x0000e100ff067b82 */ /* 0x000e300000000800 */
[----:B------:R-:W1:Y:S01]  /*18a0*/  LDC.64 R20, c[0x0][0x3e0] ;  /* 0x0000f800ff147b82 */ /* 0x000e620000000a00 */
[----:B0-----:R-:W-:-:S05]  /*18b0*/  IMAD R6, R6, UR4, R3 ;  /* 0x0000000406067c24 */ /* 0x001fca000f8e0203 */
[----:B------:R-:W-:-:S04]  /*18c0*/  LEA R7, R6, R6, 0x3 ;  /* 0x0000000606077211 */ /* 0x000fc800078e18ff */
[C---:B------:R-:W-:Y:S01]  /*18d0*/  IADD3 R9, PT, PT, R7.reuse, 0x1, RZ ;  /* 0x0000000107097810 */ /* 0x040fe20007ffe0ff */
[C---:B-1----:R-:W-:Y:S01]  /*18e0*/  IMAD.WIDE.U32 R14, R7.reuse, 0x4, R20 ;  /* 0x00000004070e7825 */ /* 0x042fe200078e0014 */
[C---:B------:R-:W-:Y:S02]  /*18f0*/  IADD3 R11, PT, PT, R7.reuse, 0x2, RZ ;  /* 0x00000002070b7810 */ /* 0x040fe40007ffe0ff */
[C---:B------:R-:W-:Y:S02]  /*1900*/  IADD3 R13, PT, PT, R7.reuse, 0x3, RZ ;  /* 0x00000003070d7810 */ /* 0x040fe40007ffe0ff */
[C---:B------:R-:W-:Y:S01]  /*1910*/  IADD3 R19, PT, PT, R7.reuse, 0x4, RZ ;  /* 0x0000000407137810 */ /* 0x040fe20007ffe0ff */
[----:B------:R0:W-:Y:S01]  /*1920*/  STG.E desc[UR8][R14.64], R17 ;  /* 0x000000110e007986 */ /* 0x0001e2000c101908 */
[C---:B------:R-:W-:Y:S02]  /*1930*/  IADD3 R16, PT, PT, R7.reuse, 0x5, RZ ;  /* 0x0000000507107810 */ /* 0x040fe40007ffe0ff */
[----:B------:R-:W-:-:S02]  /*1940*/  IADD3 R18, PT, PT, R7, 0x6, RZ ;  /* 0x0000000607127810 */ /* 0x000fc40007ffe0ff */
[C---:B------:R-:W-:Y:S02]  /*1950*/  IADD3 R22, PT, PT, R7.reuse, 0x7, RZ ;  /* 0x0000000707167810 */ /* 0x040fe40007ffe0ff */
[----:B------:R-:W-:Y:S01]  /*1960*/  IADD3 R24, PT, PT, R7, 0x8, RZ ;  /* 0x0000000807187810 */ /* 0x000fe20007ffe0ff */
[----:B------:R-:W-:-:S04]  /*1970*/  IMAD.WIDE.U32 R6, R9, 0x4, R20 ;  /* 0x0000000409067825 */ /* 0x000fc800078e0014 */
[--C-:B------:R-:W-:Y:S01]  /*1980*/  IMAD.WIDE.U32 R8, R11, 0x4, R20.reuse ;  /* 0x000000040b087825 */ /* 0x100fe200078e0014 */
[----:B------:R1:W-:Y:S03]  /*1990*/  STG.E desc[UR8][R6.64], R23 ;  /* 0x0000001706007986 */ /* 0x0003e6000c101908 */
        /* <DEDUP_REMOVED lines=8> */
[--C-:B------:R-:W-:Y:S01]  /*1a20*/  IMAD.WIDE.U32 R18, R22, 0x4, R20.reuse ;  /* 0x0000000416127825 */ /* 0x100fe200078e0014 */
[----:B------:R1:W-:Y:S03]  /*1a30*/  STG.E desc[UR8][R16.64], R33 ;  /* 0x0000002110007986 */ /* 0x0003e6000c101908 */
[----:B------:R-:W-:Y:S01]  /*1a40*/  IMAD.WIDE.U32 R20, R24, 0x4, R20 ;  /* 0x0000000418147825 */ /* 0x000fe200078e0014 */
[----:B------:R1:W-:Y:S04]  /*1a50*/  STG.E desc[UR8][R18.64], R35 ;  /* 0x0000002312007986 */ /* 0x0003e8000c101908 */
[----:B------:R1:W-:Y:S02]  /*1a60*/  STG.E desc[UR8][R20.64], R37 ;  /* 0x0000002514007986 */ /* 0x0003e4000c101908 */
.L_x_253:
[----:B------:R-:W-:Y:S05]  /*1a70*/  BSYNC.RECONVERGENT B0 ;  /* 0x0000000000007941 */ /* 0x000fea0003800200 */
.L_x_252:
[----:B------:R-:W0:Y:S01]  /*1a80*/  LDCU UR5, c[0x0][0x38c] ;  /* 0x00007180ff0577ac */ /* 0x000e220008000800 */
[----:B------:R-:W-:Y:S01]  /*1a90*/  ISETP.GE.AND P0, PT, R0, 0x1, PT ;  /* 0x000000010000780c */ /* 0x000fe20003f06270 */
[----:B------:R-:W-:Y:S01]  /*1aa0*/  BSSY.RECONVERGENT B0, `(.L_x_254) ;  /* 0x0000077000007945 */ /* 0x000fe20003800200 */
[----:B-1----:R-:W-:Y:S01]  /*1ab0*/  HFMA2 R21, -RZ, RZ, 0, 0 ;  /* 0x00000000ff157431 */ /* 0x002fe200000001ff */
[----:B------:R-:W-:Y:S02]  /*1ac0*/  CS2R R18, SRZ ;  /* 0x0000000000127805 */ /* 0x000fe4000001ff00 */
[----:B0-----:R-:W-:-:S13]  /*1ad0*/  ISETP.GE.OR P0, PT, R4, UR5, !P0 ;  /* 0x0000000504007c0c */ /* 0x001fda000c706670 */
[----:B------:R-:W-:Y:S05]  /*1ae0*/  @P0 BRA `(.L_x_255) ;  /* 0x0000000400c80947 */ /* 0x000fea0003800000 */
[----:B------:R-:W-:Y:S02]  /*1af0*/  MOV R21, RZ ;  /* 0x000000ff00157202 */ /* 0x000fe40000000f00 */
[----:B------:R-:W-:Y:S02]  /*1b00*/  CS2R R18, SRZ ;  /* 0x0000000000127805 */ /* 0x000fe4000001ff00 */
[----:B------:R-:W-:-:S07]  /*1b10*/  MOV R12, R4 ;  /* 0x00000004000c7202 */ /* 0x000fce0000000f00 */
.L_x_259:
[----:B------:R-:W0:Y:S08]  /*1b20*/  LDC R13, c[0x0][0x38c] ;  /* 0x0000e300ff0d7b82 */ /* 0x000e300000000800 */
[----:B------:R-:W1:Y:S08]  /*1b30*/  LDC.64 R6, c[0x0][0x3a0] ;  /* 0x0000e800ff067b82 */ /* 0x000e700000000a00 */
[----:B------:R-:W2:Y:S01]  /*1b40*/  LDC R17, c[0x0][0x390] ;  /* 0x0000e400ff117b82 */ /* 0x000ea20000000800 */
[----:B0-----:R-:W-:-:S05]  /*1b50*/  IMAD R0, R13, UR4, R12 ;  /* 0x000000040d007c24 */ /* 0x001fca000f8e020c */
[----:B------:R-:W-:-:S05]  /*1b60*/  LEA R9, R0, R0, 0x1 ;  /* 0x0000000000097211 */ /* 0x000fca00078e08ff */
[----:B-1----:R-:W-:-:S05]  /*1b70*/  IMAD.WIDE R6, R9, 0x4, R6 ;  /* 0x0000000409067825 */ /* 0x002fca00078e0206 */
[----:B-----5:R0:W5:Y:S04]  /*1b80*/  LDG.E R14, desc[UR8][R6.64] ;  /* 0x00000008060e7981 */ /* 0x020168000c1e1900 */
[----:B------:R0:W5:Y:S04]  /*1b90*/  LDG.E R15, desc[UR8][R6.64+0x4] ;  /* 0x00000408060f7981 */ /* 0x000168000c1e1900 */
[----:B------:R0:W5:Y:S01]  /*1ba0*/  LDG.E R16, desc[UR8][R6.64+0x8] ;  /* 0x0000080806107981 */ /* 0x000162000c1e1900 */
[----:B--2---:R-:W-:-:S04]  /*1bb0*/  IADD3 R0, PT, PT, R17, -0x1, RZ ;  /* 0xffffffff11007810 */ /* 0x004fc80007ffe0ff */
[----:B------:R-:W-:Y:S02]  /*1bc0*/  ISETP.NE.AND P0, PT, R0, RZ, PT ;  /* 0x000000ff0000720c */ /* 0x000fe40003f05270 */
[----:B------:R-:W-:-:S11]  /*1bd0*/  MOV R0, RZ ;  /* 0x000000ff00007202 */ /* 0x000fd60000000f00 */
[----:B0-----:R-:W-:Y:S05]  /*1be0*/  @!P0 BRA `(.L_x_256) ;  /* 0x0000000000f48947 */ /* 0x001fea0003800000 */
[----:B------:R-:W-:-:S07]  /*1bf0*/  HFMA2 R0, -RZ, RZ, 0, 0 ;  /* 0x00000000ff007431 */ /* 0x000fce00000001ff */
.L_x_257:
[----:B------:R-:W0:Y:S08]  /*1c00*/  LDC R9, c[0x0][0x390] ;  /* 0x0000e400ff097b82 */ /* 0x000e300000000800 */
[----:B------:R-:W1:Y:S08]  /*1c10*/  LDC.64 R6, c[0x0][0x3b0] ;  /* 0x0000ec00ff067b82 */ /* 0x000e700000000a00 */
[----:B------:R-:W2:Y:S01]  /*1c20*/  LDC.64 R10, c[0x0][0x3c8] ;  /* 0x0000f200ff0a7b82 */ /* 0x000ea20000000a00 */
[----:B0-----:R-:W-:-:S05]  /*1c30*/  IMAD R8, R9, UR4, R0 ;  /* 0x0000000409087c24 */ /* 0x001fca000f8e0200 */
[----:B------:R-:W-:-:S05]  /*1c40*/  LEA R9, R8, R8, 0x3 ;  /* 0x0000000808097211 */ /* 0x000fca00078e18ff */
[----:B-1----:R-:W-:-:S05]  /*1c50*/  IMAD.WIDE R6, R9, 0x4, R6 ;  /* 0x0000000409067825 */ /* 0x002fca00078e0206 */
[----:B------:R-:W3:Y:S04]  /*1c60*/  LDG.E R26, desc[UR8][R6.64+0x4] ;  /* 0x00000408061a7981 */ /* 0x000ee8000c1e1900 */
[----:B------:R-:W4:Y:S01]  /*1c70*/  LDG.E R33, desc[UR8][R6.64] ;  /* 0x0000000806217981 */ /* 0x000f22000c1e1900 */
[----:B------:R-:W-:-:S03]  /*1c80*/  IMAD R8, R0, UR6, R3 ;  /* 0x0000000600087c24 */ /* 0x000fc6000f8e0203 */
[----:B------:R-:W4:Y:S02]  /*1c90*/  LDG.E R20, desc[UR8][R6.64+0x10] ;  /* 0x0000100806147981 */ /* 0x000f24000c1e1900 */
[C---:B------:R-:W-:Y:S01]  /*1ca0*/  IADD3 R22, PT, PT, R8.reuse, UR6, RZ ;  /* 0x0000000608167c10 */ /* 0x040fe2000fffe0ff */
[-CC-:B------:R-:W-:Y:S01]  /*1cb0*/  IMAD R9, R8, R13.reuse, R12.reuse ;  /* 0x0000000d08097224 */ /* 0x180fe200078e020c */
[----:B------:R-:W4:Y:S03]  /*1cc0*/  LDG.E R23, desc[UR8][R6.64+0xc] ;  /* 0x00000c0806177981 */ /* 0x000f26000c1e1900 */
[----:B------:R-:W-:Y:S01]  /*1cd0*/  IMAD R25, R22, R13, R12 ;  /* 0x0000000d16197224 */ /* 0x000fe200078e020c */
[----:B------:R-:W4:Y:S01]  /*1ce0*/  LDG.E R24, desc[UR8][R6.64+0x28] ;  /* 0x0000280806187981 */ /* 0x000f22000c1e1900 */
[----:B--2---:R-:W-:-:S03]  /*1cf0*/  IMAD.WIDE.U32 R8, R9, 0x4, R10 ;  /* 0x0000000409087825 */ /* 0x004fc600078e000a */
[----:B------:R-:W2:Y:S01]  /*1d00*/  LDG.E R22, desc[UR8][R6.64+0x1c] ;  /* 0x00001c0806167981 */ /* 0x000ea2000c1e1900 */
[----:B------:R-:W-:-:S03]  /*1d10*/  IMAD.WIDE.U32 R10, R25, 0x4, R10 ;  /* 0x00000004190a7825 */ /* 0x000fc600078e000a */
[----:B------:R-:W2:Y:S04]  /*1d20*/  LDG.E R25, desc[UR8][R6.64+0x18] ;  /* 0x0000180806197981 */ /* 0x000ea8000c1e1900 */
        /* <DEDUP_REMOVED lines=9> */
[----:B------:R-:W2:Y:S01]  /*1dc0*/  LDG.E R11, desc[UR8][R6.64+0x44] ;  /* 0x00004408060b7981 */ /* 0x000ea2000c1e1900 */
[----:B---3-5:R-:W-:-:S03]  /*1dd0*/  FMUL R37, R15, R26 ;  /* 0x0000001a0f257220 */ /* 0x028fc60000400000 */
[----:B------:R-:W3:Y:S01]  /*1de0*/  LDG.E R26, desc[UR8][R6.64+0x34] ;  /* 0x00003408061a7981 */ /* 0x000ee2000c1e1900 */
[----:B----4-:R-:W-:-:S03]  /*1df0*/  FFMA R32, R14, R33, R37 ;  /* 0x000000210e207223 */ /* 0x010fc60000000025 */
[----:B------:R-:W4:Y:S04]  /*1e00*/  LDG.E R37, desc[UR8][R6.64+0x3c] ;  /* 0x00003c0806257981 */ /* 0x000f28000c1e1900 */
[----:B------:R3:W4:Y:S01]  /*1e10*/  LDG.E R33, desc[UR8][R6.64+0x2c] ;  /* 0x00002c0806217981 */ /* 0x000722000c1e1900 */
[----:B------:R-:W-:Y:S01]  /*1e20*/  IADD3 R0, PT, PT, R0, 0x2, RZ ;  /* 0x0000000200007810 */ /* 0x000fe20007ffe0ff */
[----:B------:R-:W-:-:S03]  /*1e30*/  FMUL R20, R15, R20 ;  /* 0x000000140f147220 */ /* 0x000fc60000400000 */
[----:B------:R-:W-:Y:S01]  /*1e40*/  ISETP.NE.AND P0, PT, R0, R5, PT ;  /* 0x000000050000720c */ /* 0x000fe20003f05270 */
[----:B------:R-:W-:Y:S01]  /*1e50*/  FFMA R20, R14, R23, R20 ;  /* 0x000000170e147223 */ /* 0x000fe20000000014 */
[C---:B--2---:R-:W-:Y:S01]  /*1e60*/  FMUL R22, R15.reuse, R22 ;  /* 0x000000160f167220 */ /* 0x044fe20000400000 */
[----:B------:R-:W-:-:S03]  /*1e70*/  FMUL R23, R15, R24 ;  /* 0x000000180f177220 */ /* 0x000fc60000400000 */
[----:B------:R-:W-:Y:S01]  /*1e80*/  FFMA R22, R14, R25, R22 ;  /* 0x000000190e167223 */ /* 0x000fe20000000016 */
[----:B------:R-:W-:Y:S01]  /*1e90*/  FMUL R28, R15, R28 ;  /* 0x0000001c0f1c7220 */ /* 0x000fe20000400000 */
[C---:B------:R-:W-:Y:S01]  /*1ea0*/  FFMA R32, R16.reuse, R31, R32 ;  /* 0x0000001f10207223 */ /* 0x040fe20000000020 */
[C---:B------:R-:W-:Y:S01]  /*1eb0*/  FFMA R29, R16.reuse, R29, R20 ;  /* 0x0000001d101d7223 */ /* 0x040fe20000000014 */
[----:B------:R-:W-:Y:S01]  /*1ec0*/  FFMA R22, R16, R27, R22 ;  /* 0x0000001b10167223 */ /* 0x000fe20000000016 */
[----:B------:R-:W-:Y:S01]  /*1ed0*/  FFMA R23, R14, R35, R23 ;  /* 0x000000230e177223 */ /* 0x000fe20000000017 */
[-C--:B------:R-:W-:Y:S01]  /*1ee0*/  FFMA R21, R32, R8.reuse, R21 ;  /* 0x0000000820157223 */ /* 0x080fe20000000015 */
[-C--:B------:R-:W-:Y:S01]  /*1ef0*/  FFMA R29, R29, R8.reuse, R18 ;  /* 0x000000081d1d7223 */ /* 0x080fe20000000012 */
[----:B------:R-:W-:Y:S01]  /*1f00*/  FFMA R19, R22, R8, R19 ;  /* 0x0000000816137223 */ /* 0x000fe20000000013 */
[----:B---3--:R-:W-:-:S04]  /*1f10*/  FMUL R7, R15, R26 ;  /* 0x0000001a0f077220 */ /* 0x008fc80000400000 */
[C---:B------:R-:W-:Y:S01]  /*1f20*/  FFMA R30, R14.reuse, R30, R7 ;  /* 0x0000001e0e1e7223 */ /* 0x040fe20000000007 */
[----:B----4-:R-:W-:Y:S01]  /*1f30*/  FFMA R28, R14, R37, R28 ;  /* 0x000000250e1c7223 */ /* 0x010fe2000000001c */
[C---:B------:R-:W-:Y:S02]  /*1f40*/  FFMA R6, R16.reuse, R33, R23 ;  /* 0x0000002110067223 */ /* 0x040fe40000000017 */
[C---:B------:R-:W-:Y:S01]  /*1f50*/  FFMA R30, R16.reuse, R9, R30 ;  /* 0x00000009101e7223 */ /* 0x040fe2000000001e */
[----:B------:R-:W-:Y:S01]  /*1f60*/  FFMA R28, R16, R11, R28 ;  /* 0x0000000b101c7223 */ /* 0x000fe2000000001c */
[-C--:B------:R-:W-:Y:S02]  /*1f70*/  FFMA R21, R6, R10.reuse, R21 ;  /* 0x0000000a06157223 */ /* 0x080fe40000000015 */
[-C--:B------:R-:W-:Y:S01]  /*1f80*/  FFMA R18, R30, R10.reuse, R29 ;  /* 0x0000000a1e127223 */ /* 0x080fe2000000001d */
[----:B------:R-:W-:Y:S01]  /*1f90*/  FFMA R19, R28, R10, R19 ;  /* 0x0000000a1c137223 */ /* 0x000fe20000000013 */
[----:B------:R-:W-:Y:S06]  /*1fa0*/  @P0 BRA `(.L_x_257) ;  /* 0xfffffffc00140947 */ /* 0x000fec000383ffff */
[----:B------:R-:W-:-:S07]  /*1fb0*/  MOV R0, R5 ;  /* 0x0000000500007202 */ /* 0x000fce0000000f00 */
.L_x_256:
[----:B------:R-:W-:-:S04]  /*1fc0*/  LOP3.LUT R17, R17, 0x1, RZ, 0xc0, !PT ;  /* 0x0000000111117812 */ /* 0x000fc800078ec0ff */
[----:B------:R-:W-:-:S13]  /*1fd0*/  ISETP.NE.AND P0, PT, R17, RZ, PT ;  /* 0x000000ff1100720c */ /* 0x000fda0003f05270 */
[----:B------:R-:W-:Y:S05]  /*1fe0*/  @!P0 BRA `(.L_x_258) ;  /* 0x00000000007c8947 */ /* 0x000fea0003800000 */
[----:B------:R-:W0:Y:S08]  /*1ff0*/  LDC R11, c[0x0][0x390] ;  /* 0x0000e400ff0b7b82 */ /* 0x000e300000000800 */
[----:B------:R-:W1:Y:S08]  /*2000*/  LDC.64 R8, c[0x0][0x3b0] ;  /* 0x0000ec00ff087b82 */ /* 0x000e700000000a00 */
[----:B------:R-:W2:Y:S01]  /*2010*/  LDC.64 R6, c[0x0][0x3c8] ;  /* 0x0000f200ff067b82 */ /* 0x000ea20000000a00 */
[----:B0-----:R-:W-:-:S05]  /*2020*/  IMAD R10, R11, UR4, R0 ;  /* 0x000000040b0a7c24 */ /* 0x001fca000f8e0200 */
[----:B------:R-:W-:Y:S01]  /*2030*/  LEA R11, R10, R10, 0x3 ;  /* 0x0000000a0a0b7211 */ /* 0x000fe200078e18ff */
[----:B------:R-:W-:-:S04]  /*2040*/  IMAD R10, R0, UR6, R3 ;  /* 0x00000006000a7c24 */ /* 0x000fc8000f8e0203 */
[----:B-1----:R-:W-:-:S05]  /*2050*/  IMAD.WIDE R8, R11, 0x4, R8 ;  /* 0x000000040b087825 */ /* 0x002fca00078e0208 */
[----:B------:R-:W3:Y:S01]  /*2060*/  LDG.E R0, desc[UR8][R8.64+0x4] ;  /* 0x0000040808007981 */ /* 0x000ee2000c1e1900 */
[----:B------:R-:W-:-:S03]  /*2070*/  IMAD R17, R10, R13, R12 ;  /* 0x0000000d0a117224 */ /* 0x000fc600078e020c */
[----:B------:R-:W4:Y:S04]  /*2080*/  LDG.E R20, desc[UR8][R8.64+0x10] ;  /* 0x0000100808147981 */ /* 0x000f28000c1e1900 */
[----:B------:R-:W4:Y:S01]  /*2090*/  LDG.E R24, desc[UR8][R8.64+0x1c] ;  /* 0x00001c0808187981 */ /* 0x000f22000c1e1900 */
[----:B--2---:R-:W-:-:S03]  /*20a0*/  IMAD.WIDE.U32 R6, R17, 0x4, R6 ;  /* 0x0000000411067825 */ /* 0x004fc600078e0006 */
[----:B------:R-:W2:Y:S04]  /*20b0*/  LDG.E R11, desc[UR8][R8.64] ;  /* 0x00000008080b7981 */ /* 0x000ea8000c1e1900 */
[----:B------:R-:W2:Y:S04]  /*20c0*/  LDG.E R23, desc[UR8][R8.64+0xc] ;  /* 0x00000c0808177981 */ /* 0x000ea8000c1e1900 */
[----:B------:R-:W2:Y:S04]  /*20d0*/  LDG.E R25, desc[UR8][R8.64+0x18] ;  /* 0x0000180808197981 */ /* 0x000ea8000c1e1900 */
[----:B------:R-:W2:Y:S04]  /*20e0*/  LDG.E R10, desc[UR8][R8.64+0x8] ;  /* 0x00000808080a7981 */ /* 0x000ea8000c1e1900 */
[----:B------:R-:W2:Y:S04]  /*20f0*/  LDG.E R22, desc[UR8][R8.64+0x14] ;  /* 0x0000140808167981 */ /* 0x000ea8000c1e1900 */
[----:B------:R-:W2:Y:S04]  /*2100*/  LDG.E R26, desc[UR8][R8.64+0x20] ;  /* 0x00002008081a7981 */ /* 0x000ea8000c1e1900 */
[----:B------:R-:W2:Y:S01]  /*2110*/  LDG.E R6, desc[UR8][R6.64] ;  /* 0x0000000806067981 */ /* 0x000ea2000c1e1900 */
[C---:B---3-5:R-:W-:Y:S01]  /*2120*/  FMUL R17, R15.reuse, R0 ;  /* 0x000000000f117220 */ /* 0x068fe20000400000 */
[C---:B----4-:R-:W-:Y:S01]  /*2130*/  FMUL R20, R15.reuse, R20 ;  /* 0x000000140f147220 */ /* 0x050fe20000400000 */
[----:B------:R-:W-:-:S02]  /*2140*/  FMUL R24, R15, R24 ;  /* 0x000000180f187220 */ /* 0x000fc40000400000 */
[C---:B--2---:R-:W-:Y:S01]  /*2150*/  FFMA R11, R14.reuse, R11, R17 ;  /* 0x0000000b0e0b7223 */ /* 0x044fe20000000011 */
[C---:B------:R-:W-:Y:S01]  /*2160*/  FFMA R23, R14.reuse, R23, R20 ;  /* 0x000000170e177223 */ /* 0x040fe20000000014 */
[----:B------:R-:W-:Y:S02]  /*2170*/  FFMA R25, R14, R25, R24 ;  /* 0x000000190e197223 */ /* 0x000fe40000000018 */
[C---:B------:R-:W-:Y:S01]  /*2180*/  FFMA R10, R16.reuse, R10, R11 ;  /* 0x0000000a100a7223 */ /* 0x040fe2000000000b */
[C---:B------:R-:W-:Y:S01]  /*2190*/  FFMA R23, R16.reuse, R22, R23 ;  /* 0x0000001610177223 */ /* 0x040fe20000000017 */
[----:B------:R-:W-:Y:S02]  /*21a0*/  FFMA R26, R16, R26, R25 ;  /* 0x0000001a101a7223 */ /* 0x000fe40000000019 */
[-C--:B------:R-:W-:Y:S01]  /*21b0*/  FFMA R21, R10, R6.reuse, R21 ;  /* 0x000000060a157223 */ /* 0x080fe20000000015 */
[-C--:B------:R-:W-:Y:S01]  /*21c0*/  FFMA R18, R23, R6.reuse, R18 ;  /* 0x0000000617127223 */ /* 0x080fe20000000012 */
[----:B------:R-:W-:-:S07]  /*21d0*/  FFMA R19, R26, R6, R19 ;  /* 0x000000061a137223 */ /* 0x000fce0000000013 */
.L_x_258:
[----:B------:R-:W-:-:S04]  /*21e0*/  IADD3 R12, PT, PT, R12, UR7, RZ ;  /* 0x000000070c0c7c10 */ /* 0x000fc8000fffe0ff */
[----:B------:R-:W-:-:S13]  /*21f0*/  ISETP.GE.AND P0, PT, R12, R13, PT ;  /* 0x0000000d0c00720c */ /* 0x000fda0003f06270 */
[----:B------:R-:W-:Y:S05]  /*2200*/  @!P0 BRA `(.L_x_259) ;  /* 0xfffffff800448947 */ /* 0x000fea000383ffff */
.L_x_255:
[----:B------:R-:W-:Y:S05]  /*2210*/  BSYNC.RECONVERGENT B0 ;  /* 0x0000000000007941 */ /* 0x000fea0003800200 */
.L_x_254:
[----:B------:R-:W0:Y:S01]  /*2220*/  SHFL.DOWN PT, R0, R21, 0x10, 0x1f ;  /* 0x0a001f0015007f89 */ /* 0x000e2200000e0000 */
[----:B------:R-:W-:Y:S01]  /*2230*/  ISETP.NE.AND P0, PT, R4, RZ, PT ;  /* 0x000000ff0400720c */ /* 0x000fe20003f05270 */
[----:B------:R-:W-:Y:S02]  /*2240*/  BSSY.RECONVERGENT B0, `(.L_x_260) ;  /* 0x000002b000007945 */ /* 0x000fe40003800200 */
        /* <DEDUP_REMOVED lines=19> */
[----:B-----5:R-:W2:Y:S01]  /*2380*/  SHFL.DOWN PT, R15, R12, 0x2, 0x1f ;  /* 0x08401f000c0f7f89 */ /* 0x020ea200000e0000 */
        /* <DEDUP_REMOVED lines=10> */
[----:B------:R-:W0:Y:S08]  /*2430*/  LDC R0, c[0x0][0x384] ;  /* 0x0000e100ff007b82 */ /* 0x000e300000000800 */
[----:B------:R-:W1:Y:S01]  /*2440*/  LDC.64 R10, c[0x0][0x3e8] ;  /* 0x0000fa00ff0a7b82 */ /* 0x000e620000000a00 */
[----:B0-----:R-:W-:-:S05]  /*2450*/  IMAD R0, R0, UR4, R3 ;  /* 0x0000000400007c24 */ /* 0x001fca000f8e0203 */
[----:B------:R-:W-:-:S04]  /*2460*/  LEA R7, R0, R0, 0x1 ;  /* 0x0000000000077211 */ /* 0x000fc800078e08ff */
[C---:B------:R-:W-:Y:S02]  /*2470*/  IADD3 R9, PT, PT, R7.reuse, 0x1, RZ ;  /* 0x0000000107097810 */ /* 0x040fe40007ffe0ff */
[C---:B------:R-:W-:Y:S01]  /*2480*/  IADD3 R13, PT, PT, R7.reuse, 0x2, RZ ;  /* 0x00000002070d7810 */ /* 0x040fe20007ffe0ff */
[----:B-1----:R-:W-:-:S04]  /*2490*/  IMAD.WIDE.U32 R6, R7, 0x4, R10 ;  /* 0x0000000407067825 */ /* 0x002fc800078e000a */
[--C-:B------:R-:W-:Y:S01]  /*24a0*/  IMAD.WIDE.U32 R8, R9, 0x4, R10.reuse ;  /* 0x0000000409087825 */ /* 0x100fe200078e000a */
[----:B------:R0:W-:Y:S03]  /*24b0*/  STG.E desc[UR8][R6.64], R17 ;  /* 0x0000001106007986 */ /* 0x0001e6000c101908 */
[----:B------:R-:W-:Y:S01]  /*24c0*/  IMAD.WIDE.U32 R10, R13, 0x4, R10 ;  /* 0x000000040d0a7825 */ /* 0x000fe200078e000a */
[----:B------:R0:W-:Y:S04]  /*24d0*/  STG.E desc[UR8][R8.64], R19 ;  /* 0x0000001308007986 */ /* 0x0001e8000c101908 */
[----:B------:R0:W-:Y:S02]  /*24e0*/  STG.E desc[UR8][R10.64], R21 ;  /* 0x000000150a007986 */ /* 0x0001e4000c101908 */
.L_x_261:
[----:B------:R-:W-:Y:S05]  /*24f0*/  BSYNC.RECONVERGENT B0 ;  /* 0x0000000000007941 */ /* 0x000fea0003800200 */
.L_x_260:
[----:B------:R-:W1:Y:S01]  /*2500*/  LDCU UR5, c[0x0][0x390] ;  /* 0x00007200ff0577ac */ /* 0x000e620008000800 */
[----:B------:R-:W-:Y:S01]  /*2510*/  BSSY.RECONVERGENT B0, `(.L_x_262) ;  /* 0x0000058000007945 */ /* 0x000fe20003800200 */
[----:B------:R-:W-:Y:S01]  /*2520*/  HFMA2 R0, -RZ, RZ, 0, 0 ;  /* 0x00000000ff007431 */ /* 0x000fe200000001ff */
[----:B0-----:R-:W-:Y:S02]  /*2530*/  CS2R R10, SRZ ;  /* 0x00000000000a7805 */ /* 0x001fe4000001ff00 */
[----:B------:R-:W-:Y:S02]  /*2540*/  CS2R R12, SRZ ;  /* 0x00000000000c7805 */ /* 0x000fe4000001ff00 */
[----:B------:R-:W-:Y:S02]  /*2550*/  CS2R R16, SRZ ;  /* 0x0000000000107805 */ /* 0x000fe4000001ff00 */
[----:B------:R-:W-:Y:S02]  /*2560*/  CS2R R14, SRZ ;  /* 0x00000000000e7805 */ /* 0x000fe4000001ff00 */
[----:B-1----:R-:W-:-:S13]  /*2570*/  ISETP.GE.AND P0, PT, R4, UR5, PT ;  /* 0x0000000504007c0c */ /* 0x002fda000bf06270 */
[----:B------:R-:W-:Y:S05]  /*2580*/  @P0 BRA `(.L_x_263) ;  /* 0x0000000400400947 */ /* 0x000fea0003800000 */
[----:B------:R-:W-:Y:S02]  /*2590*/  CS2R R14, SRZ ;  /* 0x00000000000e7805 */ /* 0x000fe4000001ff00 */
[----:B------:R-:W-:Y:S02]  /*25a0*/  CS2R R12, SRZ ;  /* 0x00000000000c7805 */ /* 0x000fe4000001ff00 */
[----:B------:R-:W-:Y:S02]  /*25b0*/  CS2R R16, SRZ ;  /* 0x0000000000107805 */ /* 0x000fe4000001ff00 */
[----:B------:R-:W-:Y:S02]  /*25c0*/  CS2R R10, SRZ ;  /* 0x00000000000a7805 */ /* 0x000fe4000001ff00 */
[----:B------:R-:W-:-:S07]  /*25d0*/  MOV R0, RZ ;  /* 0x000000ff00007202 */ /* 0x000fce0000000f00 */
.L_x_265:
[----:B------:R-:W0:Y:S08]  /*25e0*/  LDC R19, c[0x0][0x390] ;  /* 0x0000e400ff137b82 */ /* 0x000e300000000800 */
[----:B------:R-:W1:Y:S01]  /*25f0*/  LDC.64 R6, c[0x0][0x3a8] ;  /* 0x0000ea00ff067b82 */ /* 0x000e620000000a00 */
[----:B0-----:R-:W-:-:S05]  /*2600*/  IMAD R8, R19, UR4, R4 ;  /* 0x0000000413087c24 */ /* 0x001fca000f8e0204 */
[----:B------:R-:W-:-:S05]  /*2610*/  LEA R9, R8, R8, 0x3 ;  /* 0x0000000808097211 */ /* 0x000fca00078e18ff */
[----:B-1----:R-:W-:-:S05]  /*2620*/  IMAD.WIDE R6, R9, 0x4, R6 ;  /* 0x0000000409067825 */ /* 0x002fca00078e0206 */
[----:B------:R0:W5:Y:S04]  /*2630*/  LDG.E R18, desc[UR8][R6.64] ;  /* 0x0000000806127981 */ /* 0x000168000c1e1900 */
        /* <DEDUP_REMOVED lines=8> */
[----:B------:R-:W-:-:S07]  /*26c0*/  MOV R28, RZ ;  /* 0x000000ff001c7202 */ /* 0x000fce0000000f00 */
.L_x_264:
[----:B------:R-:W1:Y:S01]  /*26d0*/  LDC.64 R8, c[0x0][0x3b0] ;  /* 0x0000ec00ff087b82 */ /* 0x000e620000000a00 */
[----:B------:R-:W-:-:S05]  /*26e0*/  IMAD R29, R19, UR4, R28 ;  /* 0x00000004131d7c24 */ /* 0x000fca000f8e021c */
[----:B------:R-:W-:Y:S02]  /*26f0*/  LEA R29, R29, R29, 0x3 ;  /* 0x0000001d1d1d7211 */ /* 0x000fe400078e18ff */
[----:B0-----:R-:W0:Y:S01]  /*2700*/  LDC.64 R6, c[0x0][0x3d0] ;  /* 0x0000f400ff067b82 */ /* 0x001e220000000a00 */
[----:B------:R-:W-:Y:S02]  /*2710*/  IMAD R32, R28, UR6, R3 ;  /* 0x000000061c207c24 */ /* 0x000fe4000f8e0203 */
[----:B-1----:R-:W-:-:S05]  /*2720*/  IMAD.WIDE R8, R29, 0x4, R8 ;  /* 0x000000041d087825 */ /* 0x002fca00078e0208 */
[----:B------:R-:W2:Y:S01]  /*2730*/  LDG.E R31, desc[UR8][R8.64+0x4] ;  /* 0x00000408081f7981 */ /* 0x000ea2000c1e1900 */
[----:B------:R-:W-:-:S03]  /*2740*/  IMAD R33, R32, R19, R4 ;  /* 0x0000001320217224 */ /* 0x000fc600078e0204 */
[----:B------:R-:W3:Y:S01]  /*2750*/  LDG.E R29, desc[UR8][R8.64] ;  /* 0x00000008081d7981 */ /* 0x000ee2000c1e1900 */
[----:B0-----:R-:W-:-:S03]  /*2760*/  IMAD.WIDE.U32 R6, R33, 0x4, R6 ;  /* 0x0000000421067825 */ /* 0x001fc600078e0006 */
[----:B------:R-:W4:Y:S04]  /*2770*/  LDG.E R30, desc[UR8][R8.64+0x8] ;  /* 0x00000808081e7981 */ /* 0x000f28000c1e1900 */
[----:B------:R-:W4:Y:S04]  /*2780*/  LDG.E R7, desc[UR8][R6.64] ;  /* 0x0000000806077981 */ /* 0x000f28000c1e1900 */
[----:B------:R-:W4:Y:S04]  /*2790*/  LDG.E R37, desc[UR8][R8.64+0xc] ;  /* 0x00000c0808257981 */ /* 0x000f28000c1e1900 */
[----:B------:R-:W4:Y:S01]  /*27a0*/  LDG.E R6, desc[UR8][R8.64+0x14] ;  /* 0x0000140808067981 */ /* 0x000f22000c1e1900 */
[-C--:B--2--5:R-:W-:Y:S01]  /*27b0*/  FMUL R33, R20, R31.reuse ;  /* 0x0000001f14217220 */ /* 0x0a4fe20000400000 */
[-C--:B------:R-:W-:Y:S01]  /*27c0*/  FMUL R35, R23, R31.reuse ;  /* 0x0000001f17237220 */ /* 0x080fe20000400000 */
[----:B------:R-:W-:-:S02]  /*27d0*/  FMUL R34, R26, R31 ;  /* 0x0000001f1a227220 */ /* 0x000fc40000400000 */
[-C--:B---3--:R-:W-:Y:S01]  /*27e0*/  FFMA R32, R18, R29.reuse, R33 ;  /* 0x0000001d12207223 */ /* 0x088fe20000000021 */
[-C--:B------:R-:W-:Y:S01]  /*27f0*/  FFMA R31, R22, R29.reuse, R35 ;  /* 0x0000001d161f7223 */ /* 0x080fe20000000023 */
[----:B------:R-:W-:Y:S01]  /*2800*/  FFMA R34, R25, R29, R34 ;  /* 0x0000001d19227223 */ /* 0x000fe20000000022 */
[----:B------:R-:W2:Y:S04]  /*2810*/  LDG.E R35, desc[UR8][R8.64+0x1c] ;  /* 0x00001c0808237981 */ /* 0x000ea8000c1e1900 */
[----:B------:R-:W3:Y:S01]  /*2820*/  LDG.E R29, desc[UR8][R8.64+0x10] ;  /* 0x00001008081d7981 */ /* 0x000ee2000c1e1900 */
[-C--:B----4-:R-:W-:Y:S01]  /*2830*/  FFMA R33, R21, R30.reuse, R32 ;  /* 0x0000001e15217223 */ /* 0x090fe20000000020 */
[-C--:B------:R-:W-:Y:S01]  /*2840*/  FFMA R31, R24, R30.reuse, R31 ;  /* 0x0000001e181f7223 */ /* 0x080fe2000000001f */
[----:B------:R-:W-:-:S02]  /*2850*/  FFMA R34, R27, R30, R34 ;  /* 0x0000001e1b227223 */ /* 0x000fc40000000022 */
[-C--:B------:R-:W-:Y:S01]  /*2860*/  FFMA R0, R33, R7.reuse, R0 ;  /* 0x0000000721007223 */ /* 0x080fe20000000000 */
[----:B------:R-:W4:Y:S04]  /*2870*/  LDG.E R30, desc[UR8][R8.64+0x20] ;  /* 0x00002008081e7981 */ /* 0x000f28000c1e1900 */
[----:B------:R0:W4:Y:S01]  /*2880*/  LDG.E R33, desc[UR8][R8.64+0x18] ;  /* 0x0000180808217981 */ /* 0x000122000c1e1900 */
[-C--:B------:R-:W-:Y:S01]  /*2890*/  FFMA R10, R34, R7.reuse, R10 ;  /* 0x00000007220a7223 */ /* 0x080fe2000000000a */
[----:B------:R-:W-:Y:S01]  /*28a0*/  FFMA R12, R31, R7, R12 ;  /* 0x000000071f0c7223 */ /* 0x000fe2000000000c */
[----:B------:R-:W-:-:S04]  /*28b0*/  IADD3 R28, PT, PT, R28, 0x1, RZ ;  /* 0x000000011c1c7810 */ /* 0x000fc80007ffe0ff */
[----:B------:R-:W-:Y:S01]  /*28c0*/  ISETP.NE.AND P0, PT, R28, R19, PT ;  /* 0x000000131c00720c */ /* 0x000fe20003f05270 */
[-C--:B---3--:R-:W-:Y:S01]  /*28d0*/  FMUL R34, R23, R29.reuse ;  /* 0x0000001d17227220 */ /* 0x088fe20000400000 */
[-C--:B------:R-:W-:Y:S01]  /*28e0*/  FMUL R31, R20, R29.reuse ;  /* 0x0000001d141f7220 */ /* 0x080fe20000400000 */
[----:B------:R-:W-:Y:S02]  /*28f0*/  FMUL R36, R26, R29 ;  /* 0x0000001d1a247220 */ /* 0x000fe40000400000 */
[-C--:B------:R-:W-:Y:S01]  /*2900*/  FFMA R29, R22, R37.reuse, R34 ;  /* 0x00000025161d7223 */ /* 0x080fe20000000022 */
[-C--:B------:R-:W-:Y:S01]  /*2910*/  FFMA R32, R18, R37.reuse, R31 ;  /* 0x0000002512207223 */ /* 0x080fe2000000001f */
[----:B------:R-:W-:Y:S01]  /*2920*/  FFMA R36, R25, R37, R36 ;  /* 0x0000002519247223 */ /* 0x000fe20000000024 */
[-C--:B--2---:R-:W-:Y:S01]  /*2930*/  FMUL R31, R23, R35.reuse ;  /* 0x00000023171f7220 */ /* 0x084fe20000400000 */
[-C--:B------:R-:W-:Y:S01]  /*2940*/  FFMA R34, R24, R6.reuse, R29 ;  /* 0x0000000618227223 */ /* 0x080fe2000000001d */
[-C--:B------:R-:W-:Y:S01]  /*2950*/  FMUL R29, R20, R35.reuse ;  /* 0x00000023141d7220 */ /* 0x080fe20000400000 */
[----:B0-----:R-:W-:Y:S01]  /*2960*/  FMUL R8, R26, R35 ;  /* 0x000000231a087220 */ /* 0x001fe20000400000 */
[-C--:B------:R-:W-:Y:S01]  /*2970*/  FFMA R32, R21, R6.reuse, R32 ;  /* 0x0000000615207223 */ /* 0x080fe20000000020 */
[----:B------:R-:W-:Y:S01]  /*2980*/  FFMA R9, R27, R6, R36 ;  /* 0x000000061b097223 */ /* 0x000fe20000000024 */
[-C--:B----4-:R-:W-:Y:S01]  /*2990*/  FFMA R6, R18, R33.reuse, R29 ;  /* 0x0000002112067223 */ /* 0x090fe2000000001d */
[-C--:B------:R-:W-:Y:S01]  /*29a0*/  FFMA R31, R22, R33.reuse, R31 ;  /* 0x00000021161f7223 */ /* 0x080fe2000000001f */
[----:B------:R-:W-:-:S02]  /*29b0*/  FFMA R8, R25, R33, R8 ;  /* 0x0000002119087223 */ /* 0x000fc40000000008 */
[-C--:B------:R-:W-:Y:S01]  /*29c0*/  FFMA R6, R21, R30.reuse, R6 ;  /* 0x0000001e15067223 */ /* 0x080fe20000000006 */
[-C--:B------:R-:W-:Y:S01]  /*29d0*/  FFMA R31, R24, R30.reuse, R31 ;  /* 0x0000001e181f7223 */ /* 0x080fe2000000001f */
[----:B------:R-:W-:Y:S01]  /*29e0*/  FFMA R8, R27, R30, R8 ;  /* 0x0000001e1b087223 */ /* 0x000fe20000000008 */
[-C--:B------:R-:W-:Y:S01]  /*29f0*/  FFMA R17, R32, R7.reuse, R17 ;  /* 0x0000000720117223 */ /* 0x080fe20000000011 */
[-C--:B------:R-:W-:Y:S01]  /*2a00*/  FFMA R11, R34, R7.reuse, R11 ;  /* 0x00000007220b7223 */ /* 0x080fe2000000000b */
[-C--:B------:R-:W-:Y:S01]  /*2a10*/  FFMA R16, R9, R7.reuse, R16 ;  /* 0x0000000709107223 */ /* 0x080fe20000000010 */
[-C--:B------:R-:W-:Y:S01]  /*2a20*/  FFMA R13, R6, R7.reuse, R13 ;  /* 0x00000007060d7223 */ /* 0x080fe2000000000d */
[-C--:B------:R-:W-:Y:S01]  /*2a30*/  FFMA R14, R31, R7.reuse, R14 ;  /* 0x000000071f0e7223 */ /* 0x080fe2000000000e */
[----:B------:R-:W-:Y:S01]  /*2a40*/  FFMA R15, R8, R7, R15 ;  /* 0x00000007080f7223 */ /* 0x000fe2000000000f */
[----:B------:R-:W-:Y:S06]  /*2a50*/  @P0 BRA `(.L_x_264) ;  /* 0xfffffffc001c0947 */ /* 0x000fec000383ffff */
[----:B------:R-:W-:-:S04]  /*2a60*/  IADD3 R4, PT, PT, R4, UR7, RZ ;  /* 0x0000000704047c10 */ /* 0x000fc8000fffe0ff */
[----:B------:R-:W-:-:S13]  /*2a70*/  ISETP.GE.AND P0, PT, R4, R19, PT ;  /* 0x000000130400720c */ /* 0x000fda0003f06270 */
[----:B------:R-:W-:Y:S05]  /*2a80*/  @!P0 BRA `(.L_x_265) ;  /* 0xfffffff800d48947 */ /* 0x000fea000383ffff */
.L_x_263:
[----:B------:R-:W-:Y:S05]  /*2a90*/  BSYNC.RECONVERGENT B0 ;  /* 0x0000000000007941 */ /* 0x000fea0003800200 */
.L_x_262:
[----:B------:R-:W0:Y:S01]  /*2aa0*/  SHFL.DOWN PT, R7, R0, 0x10, 0x1f ;  /* 0x0a001f0000077f89 */ /* 0x000e2200000e0000 */
[----:B------:R-:W-:Y:S03]  /*2ab0*/  BSSY.RECONVERGENT B0, `(.L_x_266) ;  /* 0x000007b000007945 */ /* 0x000fe60003800200 */
        /* <DEDUP_REMOVED lines=22> */
[----:B------:R-:W1:Y:S04]  /*2c20*/  SHFL.DOWN PT, R14, R21, 0x8, 0x1f ;  /* 0x09001f00150e7f89 */ /* 0x000e6800000e0000 */
[----:B------:R-:W1:Y:S01]  /*2c30*/  SHFL.DOWN PT, R15, R8, 0x8, 0x1f ;  /* 0x09001f00080f7f89 */ /* 0x000e6200000e0000 */
[----:B--2---:R-:W-:-:S03]  /*2c40*/  FADD R0, R7, R0 ;  /* 0x0000000007007221 */ /* 0x004fc60000000000 */
        /* <DEDUP_REMOVED lines=10> */
[----:B------:R-:W-:-:S03]  /*2cf0*/  FADD R15, R8, R15 ;  /* 0x0000000f080f7221 */ /* 0x000fc60000000000 */
[----:B------:R-:W5:Y:S01]  /*2d00*/  SHFL.DOWN PT, R4, R11, 0x4, 0x1f ;  /* 0x08801f000b047f89 */ /* 0x000f6200000e0000 */
[----:B--2---:R-:W-:-:S03]  /*2d10*/  FADD R16, R23, R16 ;  /* 0x0000001017107221 */ /* 0x004fc60000000000 */
[----:B------:R-:W2:Y:S01]  /*2d20*/  SHFL.DOWN PT, R8, R13, 0x4, 0x1f ;  /* 0x08801f000d087f89 */ /* 0x000ea200000e0000 */
[----:B---3--:R-:W-:-:S03]  /*2d30*/  FADD R17, R18, R17 ;  /* 0x0000001112117221 */ /* 0x008fc60000000000 */
[----:B------:R-:W3:Y:S04]  /*2d40*/  SHFL.DOWN PT, R21, R14, 0x4, 0x1f ;  /* 0x08801f000e157f89 */ /* 0x000ee800000e0000 */
[----:B------:R-:W3:Y:S01]  /*2d50*/  SHFL.DOWN PT, R18, R15, 0x4, 0x1f ;  /* 0x08801f000f127f89 */ /* 0x000ee200000e0000 */
[----:B----4-:R-:W-:-:S03]  /*2d60*/  FADD R7, R0, R7 ;  /* 0x0000000700077221 */ /* 0x010fc60000000000 */
[----:B------:R-:W4:Y:S01]  /*2d70*/  SHFL.DOWN PT, R23, R16, 0x4, 0x1f ;  /* 0x08801f0010177f89 */ /* 0x000f2200000e0000 */
[----:B0-----:R-:W-:-:S03]  /*2d80*/  FADD R9, R10, R9 ;  /* 0x000000090a097221 */ /* 0x001fc60000000000 */
[----:B------:R-:W0:Y:S01]  /*2d90*/  SHFL.DOWN PT, R20, R17, 0x4, 0x1f ;  /* 0x08801f0011147f89 */ /* 0x000e2200000e0000 */
[----:B-1----:R-:W-:Y:S01]  /*2da0*/  FADD R19, R12, R19 ;  /* 0x000000130c137221 */ /* 0x002fe20000000000 */
[----:B-----5:R-:W-:Y:S02]  /*2db0*/  FADD R6, R11, R4 ;  /* 0x000000040b067221 */ /* 0x020fe40000000000 */
[----:B------:R-:W1:Y:S01]  /*2dc0*/  SHFL.DOWN PT, R0, R7, 0x2, 0x1f ;  /* 0x08401f0007007f89 */ /* 0x000e6200000e0000 */
[----:B--2---:R-:W-:-:S03]  /*2dd0*/  FADD R8, R13, R8 ;  /* 0x000000080d087221 */ /* 0x004fc60000000000 */
[----:B------:R-:W2:Y:S01]  /*2de0*/  SHFL.DOWN PT, R10, R9, 0x2, 0x1f ;  /* 0x08401f00090a7f89 */ /* 0x000ea200000e0000 */
[----:B---3--:R-:W-:-:S03]  /*2df0*/  FADD R21, R14, R21 ;  /* 0x000000150e157221 */ /* 0x008fc60000000000 */
[----:B------:R-:W3:Y:S01]  /*2e00*/  SHFL.DOWN PT, R12, R19, 0x2, 0x1f ;  /* 0x08401f00130c7f89 */ /* 0x000ee200000e0000 */
[----:B------:R-:W-:-:S03]  /*2e10*/  FADD R18, R15, R18 ;  /* 0x000000120f127221 */ /* 0x000fc60000000000 */
[----:B------:R-:W5:Y:S01]  /*2e20*/  SHFL.DOWN PT, R11, R6, 0x2, 0x1f ;  /* 0x08401f00060b7f89 */ /* 0x000f6200000e0000 */
[----:B----4-:R-:W-:-:S03]  /*2e30*/  FADD R23, R16, R23 ;  /* 0x0000001710177221 */ /* 0x010fc60000000000 */
[----:B------:R-:W4:Y:S01]  /*2e40*/  SHFL.DOWN PT, R13, R8, 0x2, 0x1f ;  /* 0x08401f00080d7f89 */ /* 0x000f2200000e0000 */
        /* <DEDUP_REMOVED lines=8> */
[----:B------:R-:W3:Y:S01]  /*2ed0*/  S2R R4, SR_TID.X ;  /* 0x0000000000047919 */ /* 0x000ee20000002100 */
[----:B-----5:R-:W-:Y:S01]  /*2ee0*/  FADD R11, R6, R11 ;  /* 0x0000000b060b7221 */ /* 0x020fe20000000000 */
[----:B----4-:R-:W-:Y:S01]  /*2ef0*/  FADD R13, R8, R13 ;  /* 0x0000000d080d7221 */ /* 0x010fe20000000000 */
[----:B------:R-:W4:Y:S01]  /*2f00*/  SHFL.DOWN PT, R7, R0, 0x1, 0x1f ;  /* 0x08201f0000077f89 */ /* 0x000f2200000e0000 */
[----:B0-----:R-:W-:-:S03]  /*2f10*/  FADD R14, R21, R14 ;  /* 0x0000000e150e7221 */ /* 0x001fc60000000000 */
[----:B------:R-:W0:Y:S01]  /*2f20*/  SHFL.DOWN PT, R25, R12, 0x1, 0x1f ;  /* 0x08201f000c197f89 */ /* 0x000e2200000e0000 */
[----:B------:R-:W-:-:S03]  /*2f30*/  FADD R15, R18, R15 ;  /* 0x0000000f120f7221 */ /* 0x000fc60000000000 */
[----:B------:R-:W5:Y:S01]  /*2f40*/  SHFL.DOWN PT, R6, R11, 0x1, 0x1f ;  /* 0x08201f000b067f89 */ /* 0x000f6200000e0000 */
[----:B-1----:R-:W-:-:S03]  /*2f50*/  FADD R16, R23, R16 ;  /* 0x0000001017107221 */ /* 0x002fc60000000000 */
[----:B------:R-:W1:Y:S01]  /*2f60*/  SHFL.DOWN PT, R8, R13, 0x1, 0x1f ;  /* 0x08201f000d087f89 */ /* 0x000e6200000e0000 */
[----:B--2---:R-:W-:-:S03]  /*2f70*/  FADD R17, R20, R17 ;  /* 0x0000001114117221 */ /* 0x004fc60000000000 */
[----:B------:R-:W2:Y:S04]  /*2f80*/  SHFL.DOWN PT, R23, R10, 0x1, 0x1f ;  /* 0x08201f000a177f89 */ /* 0x000ea800000e0000 */
[----:B------:R-:W2:Y:S04]  /*2f90*/  SHFL.DOWN PT, R31, R14, 0x1, 0x1f ;  /* 0x08201f000e1f7f89 */ /* 0x000ea800000e0000 */
[----:B------:R-:W2:Y:S01]  /*2fa0*/  SHFL.DOWN PT, R18, R15, 0x1, 0x1f ;  /* 0x08201f000f127f89 */ /* 0x000ea200000e0000 */
[----:B----4-:R-:W-:Y:S01]  /*2fb0*/  FADD R19, R0, R7 ;  /* 0x0000000700137221 */ /* 0x010fe20000000000 */
[----:B---3--:R-:W-:-:S02]  /*2fc0*/  ISETP.NE.AND P0, PT, R4, RZ, PT ;  /* 0x000000ff0400720c */ /* 0x008fc40003f05270 */
[----:B------:R-:W3:Y:S01]  /*2fd0*/  SHFL.DOWN PT, R35, R16, 0x1, 0x1f ;  /* 0x08201f0010237f89 */ /* 0x000ee200000e0000 */
[----:B0-----:R-:W-:-:S03]  /*2fe0*/  FADD R25, R12, R25 ;  /* 0x000000190c197221 */ /* 0x001fc60000000000 */
[----:B------:R-:W0:Y:S01]  /*2ff0*/  SHFL.DOWN PT, R20, R17, 0x1, 0x1f ;  /* 0x08201f0011147f89 */ /* 0x000e2200000e0000 */
[----:B-----5:R-:W-:Y:S01]  /*3000*/  FADD R27, R11, R6 ;  /* 0x000000060b1b7221 */ /* 0x020fe20000000000 */
[----:B-1----:R-:W-:Y:S01]  /*3010*/  FADD R29, R13, R8 ;  /* 0x000000080d1d7221 */ /* 0x002fe20000000000 */
[----:B--2---:R-:W-:Y:S01]  /*3020*/  FADD R23, R10, R23 ;  /* 0x000000170a177221 */ /* 0x004fe20000000000 */
[----:B------:R-:W-:Y:S01]  /*3030*/  FADD R31, R14, R31 ;  /* 0x0000001f0e1f7221 */ /* 0x000fe20000000000 */
        /* <DEDUP_REMOVED lines=34> */
.L_x_267:
[----:B------:R-:W-:Y:S05]  /*3260*/  BSYNC.RECONVERGENT B0 ;  /* 0x0000000000007941 */ /* 0x000fea0003800200 */
.L_x_266:
[----:B------:R-:W0:Y:S01]  /*3270*/  LDCU UR5, c[0x0][0x370] ;  /* 0x00006e00ff0577ac */ /* 0x000e220008000800 */
[----:B------:R-:W2:Y:S01]  /*3280*/  LDCU UR10, c[0x0][0x380] ;  /* 0x00007000ff0a77ac */ /* 0x000ea20008000800 */
[----:B0-----:R-:W-:-:S04]  /*3290*/  UIADD3 UR4, UPT, UPT, UR5, UR4, URZ ;  /* 0x0000000405047290 */ /* 0x001fc8000fffe0ff */
[----:B--2---:R-:W-:-:S09]  /*32a0*/  UISETP.GE.AND UP0, UPT, UR4, UR10, UPT ;  /* 0x0000000a0400728c */ /* 0x004fd2000bf06270 */
[----:B------:R-:W-:Y:S05]  /*32b0*/  BRA.U !UP0, `(.L_x_268) ;  /* 0xffffffcd08807547 */ /* 0x000fea000b83ffff */
[----:B------:R-:W-:Y:S05]  /*32c0*/  EXIT ;  /* 0x000000000000794d */ /* 0x000fea0003800000 */
.L_x_269:
        /* <DEDUP_REMOVED lines=11> */
.L_x_1895:


//--------------------- .text._Z22ant16_o2_backward_kerniiiiiiPKfS0_S0_S0_S0_S0_S0_S0_S0_PfS1_S1_ --------------------------
	.section	.text._Z22ant16_o2_backward_kerniiiiiiPKfS0_S0_S0_S0_S0_S0_S0_S0_PfS1_S1_,"ax",@progbits
	.align	128
        .global         _Z22ant16_o2_backward_kerniiiiiiPKfS0_S0_S0_S0_S0_S0_S0_S0_PfS1_S1_
        .type           _Z22ant16_o2_backward_kerniiiiiiPKfS0_S0_S0_S0_S0_S0_S0_S0_PfS1_S1_,@function
        .size           _Z22ant16_o2_backward_kerniiiiiiPKfS0_S0_S0_S0_S0_S0_S0_S0_PfS1_S1_,(.L_x_1896 - _Z22ant16_o2_backward_kerniiiiiiPKfS0_S0_S0_S0_S0_S0_S0_S0_PfS1_S1_)
        .other          _Z22ant16_o2_backward_kerniiiiiiPKfS0_S0_S0_S0_S0_S0_S0_S0_PfS1_S1_,@"STO_CUDA_ENTRY STV_DEFAULT"
_Z22ant16_o2_backward_kerniiiiiiPKfS0_S0_S0_S0_S0_S0_S0_S0_PfS1_S1_:
.text._Z22ant16_o2_backward_kerniiiiiiPKfS0_S0_S0_S0_S0_S0_S0_S0_PfS1_S1_:
[----:B------:R-:W-:Y:S08]  /*0000*/  LDC R1, c[0x0][0x37c] ;  /* 0x0000df00ff017b82 */ /* 0x000ff00000000800 */
[----:B------:R-:W0:Y:S08]  /*0010*/  S2UR UR9, SR_CTAID.X ;  /* 0x00000000000979c3 */ /* 0x000e300000002500 */
[----:B------:R-:W0:Y:S02]  /*0020*/  LDC R0, c[0x0][0x384] ;  /* 0x0000e100ff007b82 */ /* 0x000e240000000800 */
[----:B0-----:R-:W-:-:S13]  /*0030*/  ISETP.LE.AND P0, PT, R0, UR9, PT ;  /* 0x0000000900007c0c */ /* 0x001fda000bf03270 */
[----:B------:R-:W-:Y:S05]  /*0040*/  @P0 EXIT ;  /* 0x000000000000094d */ /* 0x000fea0003800000 */
[----:B------:R-:W0:Y:S01]  /*0050*/  S2UR UR5, SR_CgaCtaId ;  /* 0x00000000000579c3 */ /* 0x000e220000008800 */
[----:B------:R-:W1:Y:S01]  /*0060*/  LDCU UR7, c[0x0][0x380] ;  /* 0x00007000ff0777ac */ /* 0x000e620008000800 */
[----:B------:R-:W2:Y:S01]  /*0070*/  S2R R22, SR_TID.Y ;  /* 0x0000000000167919 */ /* 0x000ea20000002200 */
[----:B------:R-:W-:Y:S01]  /*0080*/  MOV R21, UR9 ;  /* 0x0000000900157c02 */ /* 0x000fe20008000f00 */
[----:B------:R-:W3:Y:S01]  /*0090*/  LDCU UR10, c[0x0][0x360] ;  /* 0x00006c00ff0a77ac */ /* 0x000ee20008000800 */
[----:B------:R-:W4:Y:S01]  /*00a0*/  S2R R23, SR_TID.X ;  /* 0x0000000000177919 */ /* 0x000f220000002100 */
[----:B------:R-:W3:Y:S01]  /*00b0*/  LDCU UR6, c[0x0][0x38c] ;  /* 0x00007180ff0677ac */ /* 0x000ee20008000800 */
[----:B------:R-:W-:Y:S01]  /*00c0*/  UMOV UR4, 0x400 ;  /* 0x0000040000047882 */ /* 0x000fe20000000000 */
[----:B------:R-:W1:Y:S01]  /*00d0*/  LDCU.64 UR12, c[0x0][0x358] ;  /* 0x00006b00ff0c77ac */ /* 0x000e620008000a00 */
[----:B------:R-:W1:Y:S01]  /*00e0*/  LDCU UR11, c[0x0][0x364] ;  /* 0x00006c80ff0b77ac */ /* 0x000e620008000800 */
[----:B0-----:R-:W-:-:S02]  /*00f0*/  ULEA UR4, UR5, UR4, 0x18 ;  /* 0x0000000405047291 */ /* 0x001fc4000f8ec0ff */
[----:B---3--:R-:W-:Y:S02]  /*0100*/  UIMAD UR6, UR10, UR6, URZ ;  /* 0x000000060a0672a4 */ /* 0x008fe4000f8e02ff */
[----:B-1----:R-:W-:-:S04]  /*0110*/  UIMAD UR4, UR7, 0x24, UR4 ;  /* 0x00000024070478a4 */ /* 0x002fc8000f8e0204 */
[----:B------:R-:W-:-:S04]  /*0120*/  ULEA UR8, UR7, UR4, 0x2 ;  /* 0x0000000407087291 */ /* 0x000fc8000f8e10ff */
[----:B--2---:R-:W-:-:S12]  /*0130*/  UIMAD UR5, UR7, 0xc, UR8 ;  /* 0x0000000c070578a4 */ /* 0x004fd8000f8e0208 */
.L_x_322:
[----:B----4-:R-:W4:Y:S01]  /*0140*/  LDC R18, c[0x0][0x394] ;  /* 0x0000e500ff127b82 */ /* 0x010f220000000800 */
[----:B------:R-:W-:Y:S07]  /*0150*/  BSSY.RECONVERGENT B0, `(.L_x_270) ;  /* 0x0000033000007945 */ /* 0x000fee0003800200 */
[----:B------:R-:W0:Y:S01]  /*0160*/  LDC R0, c[0x0][0x388] ;  /* 0x0000e200ff007b82 */ /* 0x000e220000000800 */
[----:B----4-:R-:W-:Y:S01]  /*0170*/  ISETP.GE.AND P0, PT, R23, R18, PT ;  /* 0x000000121700720c */ /* 0x010fe20003f06270 */
[----:B0-----:R-:W-:-:S04]  /*0180*/  IMAD R14, R21, R0, R22 ;  /* 0x00000000150e7224 */ /* 0x001fc800078e0216 */
[----:B------:R-:W-:-:S05]  /*0190*/  IMAD R19, R14, 0x9, RZ ;  /* 0x000000090e137824 */ /* 0x000fca00078e02ff */
[C---:B------:R-:W-:Y:S02]  /*01a0*/  IADD3 R15, PT, PT, R19.reuse, 0x1, RZ ;  /* 0x00000001130f7810 */ /* 0x040fe40007ffe0ff */
[----:B------:R-:W-:Y:S01]  /*01b0*/  IADD3 R25, PT, PT, R19, 0x2, RZ ;  /* 0x0000000213197810 */ /* 0x000fe20007ffe0ff */
[----:B-123--:R-:W-:Y:S06]  /*01c0*/  @P0 BRA `(.L_x_271) ;  /* 0x0000000000ac0947 */ /* 0x00efec0003800000 */
[----:B------:R-:W0:Y:S02]  /*01d0*/  LDC.64 R2, c[0x0][0x3a8] ;  /* 0x0000ea00ff027b82 */ /* 0x000e240000000a00 */
[----:B0-----:R-:W-:-:S05]  /*01e0*/  IMAD.WIDE.U32 R2, R14, 0x4, R2 ;  /* 0x000000040e027825 */ /* 0x001fca00078e0002 */
[----:B------:R0:W5:Y:S01]  /*01f0*/  LDG.E R4, desc[UR12][R2.64] ;  /* 0x0000000c02047981 */ /* 0x000162000c1e1900 */
[----:B------:R-:W-:Y:S02]  /*0200*/  MOV R5, 0x400 ;  /* 0x0000040000057802 */ /* 0x000fe40000000f00 */
[----:B------:R-:W-:Y:S01]  /*0210*/  MOV R7, R23 ;  /* 0x0000001700077202 */ /* 0x000fe20000000f00 */
[----:B------:R-:W1:Y:S02]  /*0220*/  S2R R6, SR_CgaCtaId ;  /* 0x0000000000067919 */ /* 0x000e640000008800 */
[----:B01----:R-:W-:-:S07]  /*0230*/  LEA R5, R6, R5, 0x18 ;  /* 0x0000000506057211 */ /* 0x003fce00078ec0ff */
.L_x_272:
[----:B-1----:R-:W0:Y:S01]  /*0240*/  LDC.64 R2, c[0x0][0x398] ;  /* 0x0000e600ff027b82 */ /* 0x002e220000000a00 */
[----:B------:R-:W-:-:S04]  /*0250*/  IMAD R6, R21, R18, R7 ;  /* 0x0000001215067224 */ /* 0x000fc800078e0207 */
[----:B------:R-:W-:-:S04]  /*0260*/  IMAD R9, R6, 0x9, RZ ;  /* 0x0000000906097824 */ /* 0x000fc800078e02ff */
        /* <DEDUP_REMOVED lines=9> */
[----:B------:R0:W4:Y:S01]  /*0300*/  LDG.E R17, desc[UR12][R2.64+0x20] ;  /* 0x0000200c02117981 */ /* 0x000122000c1e1900 */
[----:B------:R-:W-:Y:S01]  /*0310*/  IMAD R6, R22, R18, R7 ;  /* 0x0000001216067224 */ /* 0x000fe200078e0207 */
[----:B------:R-:W-:-:S03]  /*0320*/  IADD3 R7, PT, PT, R7, UR10, RZ ;  /* 0x0000000a07077c10 */ /* 0x000fc6000fffe0ff */
[----:B------:R-:W-:Y:S01]  /*0330*/  IMAD R6, R6, 0x24, R5 ;  /* 0x0000002406067824 */ /* 0x000fe200078e0205 */
[----:B------:R-:W-:Y:S01]  /*0340*/  ISETP.GE.AND P1, PT, R7, R18, PT ;  /* 0x000000120700720c */ /* 0x000fe20003f26270 */
[C---:B--2--5:R-:W-:Y:S01]  /*0350*/  FMUL R27, R4.reuse, R27 ;  /* 0x0000001b041b7220 */ /* 0x064fe20000400000 */
[----:B---3--:R-:W-:-:S04]  /*0360*/  FMUL R29, R4, R29 ;  /* 0x0000001d041d7220 */ /* 0x008fc80000400000 */
[----:B------:R1:W-:Y:S01]  /*0370*/  STS [R6], R27 ;  /* 0x0000001b06007388 */ /* 0x0003e20000000800 */
[----:B----4-:R-:W-:-:S03]  /*0380*/  FMUL R8, R4, R8 ;  /* 0x0000000804087220 */ /* 0x010fc60000400000 */
[----:B------:R1:W-:Y:S01]  /*0390*/  STS [R6+0x4], R29 ;  /* 0x0000041d06007388 */ /* 0x0003e20000000800 */
[----:B------:R-:W-:-:S03]  /*03a0*/  FMUL R10, R4, R10 ;  /* 0x0000000a040a7220 */ /* 0x000fc60000400000 */
[----:B------:R1:W-:Y:S01]  /*03b0*/  STS [R6+0x8], R8 ;  /* 0x0000080806007388 */ /* 0x0003e20000000800 */
[----:B0-----:R-:W-:-:S03]  /*03c0*/  FMUL R3, R4, R12 ;  /* 0x0000000c04037220 */ /* 0x001fc60000400000 */
[----:B------:R1:W-:Y:S01]  /*03d0*/  STS [R6+0xc], R10 ;  /* 0x00000c0a06007388 */ /* 0x0003e20000000800 */
[----:B------:R-:W-:-:S03]  /*03e0*/  FMUL R13, R4, R13 ;  /* 0x0000000d040d7220 */ /* 0x000fc60000400000 */
[----:B------:R1:W-:Y:S01]  /*03f0*/  STS [R6+0x10], R3 ;  /* 0x0000100306007388 */ /* 0x0003e20000000800 */
[----:B------:R-:W-:-:S03]  /*0400*/  FMUL R11, R4, R11 ;  /* 0x0000000b040b7220 */ /* 0x000fc60000400000 */
[----:B------:R1:W-:Y:S01]  /*0410*/  STS [R6+0x14], R13 ;  /* 0x0000140d06007388 */ /* 0x0003e20000000800 */
[----:B------:R-:W-:-:S03]  /*0420*/  FMUL R9, R4, R9 ;  /* 0x0000000904097220 */ /* 0x000fc60000400000 */
[----:B------:R1:W-:Y:S01]  /*0430*/  STS [R6+0x18], R11 ;  /* 0x0000180b06007388 */ /* 0x0003e20000000800 */
[----:B------:R-:W-:-:S03]  /*0440*/  FMUL R17, R4, R17 ;  /* 0x0000001104117220 */ /* 0x000fc60000400000 */
[----:B------:R1:W-:Y:S04]  /*0450*/  STS [R6+0x1c], R9 ;  /* 0x00001c0906007388 */ /* 0x0003e80000000800 */
[----:B------:R1:W-:Y:S01]  /*0460*/  STS [R6+0x20], R17 ;  /* 0x0000201106007388 */ /* 0x0003e20000000800 */
[----:B------:R-:W-:Y:S05]  /*0470*/  @!P1 BRA `(.L_x_272) ;  /* 0xfffffffc00709947 */ /* 0x000fea000383ffff */
.L_x_271:
[----:B------:R-:W-:Y:S05]  /*0480*/  BSYNC.RECONVERGENT B0 ;  /* 0x0000000000007941 */ /* 0x000fea0003800200 */
.L_x_270:
[----:B------:R-:W-:Y:S04]  /*0490*/  BSSY.RECONVERGENT B0, `(.L_x_273) ;  /* 0x0000038000007945 */ /* 0x000fe80003800200 */
[----:B------:R-:W-:Y:S05]  /*04a0*/  @P0 BRA `(.L_x_274) ;  /* 0x0000000000d80947 */ /* 0x000fea0003800000 */
[----:B-1----:R-:W0:Y:S01]  /*04b0*/  LDC.64 R12, c[0x0][0x3b8] ;  /* 0x0000ee00ff0c7b82 */ /* 0x002e220000000a00 */
[C---:B------:R-:W-:Y:S01]  /*04c0*/  IADD3 R3, PT, PT, R19.reuse, 0x4, RZ ;  /* 0x0000000413037810 */ /* 0x040fe20007ffe0ff */
[C---:B------:R-:W-:Y:S01]  /*04d0*/  VIADD R27, R19.reuse, 0x5 ;  /* 0x00000005131b7836 */ /* 0x040fe20000000000 */
[C---:B------:R-:W-:Y:S02]  /*04e0*/  IADD3 R5, PT, PT, R19.reuse, 0x6, RZ ;  /* 0x0000000613057810 */ /* 0x040fe40007ffe0ff */
[C---:B------:R-:W-:Y:S02]  /*04f0*/  IADD3 R7, PT, PT, R19.reuse, 0x7, RZ ;  /* 0x0000000713077810 */ /* 0x040fe40007ffe0ff */
[C---:B------:R-:W-:Y:S02]  /*0500*/  IADD3 R9, PT, PT, R19.reuse, 0x8, RZ ;  /* 0x0000000813097810 */ /* 0x040fe40007ffe0ff */
[----:B------:R-:W-:Y:S01]  /*0510*/  IADD3 R29, PT, PT, R19, 0x3, RZ ;  /* 0x00000003131d7810 */ /* 0x000fe20007ffe0ff */
[----:B0-----:R-:W-:-:S04]  /*0520*/  IMAD.WIDE.U32 R2, R3, 0x4, R12 ;  /* 0x0000000403027825 */ /* 0x001fc800078e000c */
[--C-:B------:R-:W-:Y:S01]  /*0530*/  IMAD.WIDE.U32 R28, R29, 0x4, R12.reuse ;  /* 0x000000041d1c7825 */ /* 0x100fe200078e000c */
[----:B------:R0:W5:Y:S03]  /*0540*/  LDG.E R17, desc[UR12][R2.64] ;  /* 0x0000000c02117981 */ /* 0x000166000c1e1900 */
[--C-:B------:R-:W-:Y:S01]  /*0550*/  IMAD.WIDE.U32 R26, R27, 0x4, R12.reuse ;  /* 0x000000041b1a7825 */ /* 0x100fe200078e000c */
[----:B------:R-:W5:Y:S03]  /*0560*/  LDG.E R16, desc[UR12][R28.64] ;  /* 0x0000000c1c107981 */ /* 0x000f66000c1e1900 */
[--C-:B------:R-:W-:Y:S01]  /*0570*/  IMAD.WIDE.U32 R10, R15, 0x4, R12.reuse ;  /* 0x000000040f0a7825 */ /* 0x100fe200078e000c */
[----:B------:R1:W5:Y:S03]  /*0580*/  LDG.E R20, desc[UR12][R26.64] ;  /* 0x0000000c1a147981 */ /* 0x000366000c1e1900 */
[----:B0-----:R-:W-:-:S02]  /*0590*/  IMAD.WIDE.U32 R2, R5, 0x4, R12 ;  /* 0x0000000405027825 */ /* 0x001fc400078e000c */
[----:B------:R0:W5:Y:S02]  /*05a0*/  LDG.E R10, desc[UR12][R10.64] ;  /* 0x0000000c0a0a7981 */ /* 0x000164000c1e1900 */
[--C-:B------:R-:W-:Y:S02]  /*05b0*/  IMAD.WIDE.U32 R4, R7, 0x4, R12.reuse ;  /* 0x0000000407047825 */ /* 0x100fe400078e000c */
        /* <DEDUP_REMOVED lines=8> */
[----:B-1----:R-:W-:-:S07]  /*0640*/  MOV R27, R23 ;  /* 0x00000017001b7202 */ /* 0x002fce0000000f00 */
.L_x_275:
[----:B0-----:R-:W0:Y:S01]  /*0650*/  LDC.64 R2, c[0x0][0x398] ;  /* 0x0000e600ff027b82 */ /* 0x001e220000000a00 */
[----:B------:R-:W-:-:S04]  /*0660*/  IMAD R5, R21, R18, R27 ;  /* 0x0000001215057224 */ /* 0x000fc800078e021b */
[----:B------:R-:W-:-:S04]  /*0670*/  IMAD R5, R5, 0x9, RZ ;  /* 0x0000000905057824 */ /* 0x000fc800078e02ff */
[----:B0-----:R-:W-:-:S05]  /*0680*/  IMAD.WIDE R2, R5, 0x4, R2 ;  /* 0x0000000405027825 */ /* 0x001fca00078e0202 */
[----:B------:R-:W2:Y:S04]  /*0690*/  LDG.E R9, desc[UR12][R2.64+0x4] ;  /* 0x0000040c02097981 */ /* 0x000ea8000c1e1900 */
[----:B------:R-:W3:Y:S04]  /*06a0*/  LDG.E R7, desc[UR12][R2.64] ;  /* 0x0000000c02077981 */ /* 0x000ee8000c1e1900 */
[----:B------:R-:W4:Y:S04]  /*06b0*/  LDG.E R11, desc[UR12][R2.64+0x8] ;  /* 0x0000080c020b7981 */ /* 0x000f28000c1e1900 */
[----:B------:R-:W4:Y:S04]  /*06c0*/  LDG.E R5, desc[UR12][R2.64+0xc] ;  /* 0x00000c0c02057981 */ /* 0x000f28000c1e1900 */
[----:B------:R-:W4:Y:S01]  /*06d0*/  LDG.E R26, desc[UR12][R2.64+0x10] ;  /* 0x0000100c021a7981 */ /* 0x000f22000c1e1900 */
[----:B--2--5:R-:W-:-:S04]  /*06e0*/  FMUL R9, R10, R9 ;  /* 0x000000090a097220 */ /* 0x024fc80000400000 */
[----:B---3--:R-:W-:Y:S02]  /*06f0*/  FFMA R9, R8, R7, R9 ;  /* 0x0000000708097223 */ /* 0x008fe40000000009 */
[----:B------:R-:W2:Y:S02]  /*0700*/  LDG.E R7, desc[UR12][R2.64+0x14] ;  /* 0x0000140c02077981 */ /* 0x000ea4000c1e1900 */
[----:B----4-:R-:W-:Y:S02]  /*0710*/  FFMA R11, R12, R11, R9 ;  /* 0x0000000b0c0b7223 */ /* 0x010fe40000000009 */
[----:B------:R-:W3:Y:S02]  /*0720*/  LDG.E R9, desc[UR12][R2.64+0x18] ;  /* 0x0000180c02097981 */ /* 0x000ee4000c1e1900 */
[----:B------:R-:W-:Y:S02]  /*0730*/  FFMA R28, R16, R5, R11 ;  /* 0x00000005101c7223 */ /* 0x000fe4000000000b */
[----:B------:R-:W4:Y:S04]  /*0740*/  LDG.E R5, desc[UR12][R2.64+0x1c] ;  /* 0x00001c0c02057981 */ /* 0x000f28000c1e1900 */
[----:B------:R-:W4:Y:S01]  /*0750*/  LDG.E R11, desc[UR12][R2.64+0x20] ;  /* 0x0000200c020b7981 */ /* 0x000f22000c1e1900 */
[----:B------:R-:W-:-:S04]  /*0760*/  FFMA R13, R17, R26, R28 ;  /* 0x0000001a110d7223 */ /* 0x000fc8000000001c */
[----:B--2---:R-:W-:-:S04]  /*0770*/  FFMA R7, R20, R7, R13 ;  /* 0x0000000714077223 */ /* 0x004fc8000000000d */
[----:B---3--:R-:W-:Y:S01]  /*0780*/  FFMA R7, R24, R9, R7 ;  /* 0x0000000918077223 */ /* 0x008fe20000000007 */
[----:B------:R-:W-:-:S03]  /*0790*/  IMAD R9, R22, R18, R27 ;  /* 0x0000001216097224 */ /* 0x000fc600078e021b */
[----:B----4-:R-:W-:Y:S02]  /*07a0*/  FFMA R5, R4, R5, R7 ;  /* 0x0000000504057223 */ /* 0x010fe40000000007 */
[----:B------:R-:W-:Y:S02]  /*07b0*/  LEA R26, R9, UR4, 0x2 ;  /* 0x00000004091a7c11 */ /* 0x000fe4000f8e10ff */
[----:B------:R-:W-:Y:S01]  /*07c0*/  FFMA R5, R6, R11, R5 ;  /* 0x0000000b06057223 */ /* 0x000fe20000000005 */
[----:B------:R-:W-:-:S04]  /*07d0*/  IADD3 R27, PT, PT, R27, UR10, RZ ;  /* 0x0000000a1b1b7c10 */ /* 0x000fc8000fffe0ff */
[----:B------:R2:W-:Y:S01]  /*07e0*/  STS [R26], R5 ;  /* 0x000000051a007388 */ /* 0x0005e20000000800 */
[----:B------:R-:W-:-:S13]  /*07f0*/  ISETP.GE.AND P1, PT, R27, R18, PT ;  /* 0x000000121b00720c */ /* 0x000fda0003f26270 */
[----:B--2---:R-:W-:Y:S05]  /*0800*/  @!P1 BRA `(.L_x_275) ;  /* 0xfffffffc00909947 */ /* 0x004fea000383ffff */
.L_x_274:
[----:B------:R-:W-:Y:S05]  /*0810*/  BSYNC.RECONVERGENT B0 ;  /* 0x0000000000007941 */ /* 0x000fea0003800200 */
.L_x_273:
[----:B------:R-:W-:Y:S05]  /*0820*/  @P0 BRA `(.L_x_276) ;  /* 0x0000000400f40947 */ /* 0x000fea0003800000 */
[----:B-1----:R-:W0:Y:S01]  /*0830*/  LDC.64 R2, c[0x0][0x3c8] ;  /* 0x0000f200ff027b82 */ /* 0x002e220000000a00 */
[----:B------:R-:W-:-:S05]  /*0840*/  IMAD R9, R14, 0x3, RZ ;  /* 0x000000030e097824 */ /* 0x000fca00078e02ff */
[C---:B------:R-:W-:Y:S02]  /*0850*/  IADD3 R11, PT, PT, R9.reuse, 0x1, RZ ;  /* 0x00000001090b7810 */ /* 0x040fe40007ffe0ff */
[C---:B------:R-:W-:Y:S01]  /*0860*/  IADD3 R5, PT, PT, R9.reuse, 0x2, RZ ;  /* 0x0000000209057810 */ /* 0x040fe20007ffe0ff */
[----:B0-----:R-:W-:-:S04]  /*0870*/  IMAD.WIDE.U32 R8, R9, 0x4, R2 ;  /* 0x0000000409087825 */ /* 0x001fc800078e0002 */
[--C-:B------:R-:W-:Y:S01]  /*0880*/  IMAD.WIDE.U32 R10, R11, 0x4, R2.reuse ;  /* 0x000000040b0a7825 */ /* 0x100fe200078e0002 */
[----:B------:R0:W5:Y:S03]  /*0890*/  LDG.E R4, desc[UR12][R8.64] ;  /* 0x0000000c08047981 */ /* 0x000166000c1e1900 */
[----:B------:R-:W-:Y:S02]  /*08a0*/  IMAD.WIDE.U32 R2, R5, 0x4, R2 ;  /* 0x0000000405027825 */ /* 0x000fe400078e0002 */
[----:B------:R0:W5:Y:S04]  /*08b0*/  LDG.E R5, desc[UR12][R10.64] ;  /* 0x0000000c0a057981 */ /* 0x000168000c1e1900 */
[----:B------:R0:W5:Y:S01]  /*08c0*/  LDG.E R6, desc[UR12][R2.64] ;  /* 0x0000000c02067981 */ /* 0x000162000c1e1900 */
[----:B------:R-:W-:Y:S01]  /*08d0*/  BSSY.RECONVERGENT B0, `(.L_x_277) ;  /* 0x0000021000007945 */ /* 0x000fe20003800200 */
[----:B------:R-:W-:-:S07]  /*08e0*/  IMAD.MOV.U32 R7, RZ, RZ, R23 ;  /* 0x000000ffff077224 */ /* 0x000fce00078e0017 */
.L_x_278:
[----:B0-----:R-:W0:Y:S01]  /*08f0*/  LDC.64 R2, c[0x0][0x398] ;  /* 0x0000e600ff027b82 */ /* 0x001e220000000a00 */
[----:B-1----:R-:W-:-:S04]  /*0900*/  IMAD R8, R21, R18, R7 ;  /* 0x0000001215087224 */ /* 0x002fc800078e0207 */
        /* <DEDUP_REMOVED lines=10> */
[----:B------:R-:W4:Y:S01]  /*09b0*/  LDG.E R11, desc[UR12][R2.64+0x20] ;  /* 0x0000200c020b7981 */ /* 0x000f22000c1e1900 */
[----:B------:R-:W-:-:S02]  /*09c0*/  HFMA2 R16, -RZ, RZ, 0, 7.152557373046875e-07 ;  /* 0x0000000cff107431 */ /* 0x000fc400000001ff */
[----:B--2--5:R-:W-:Y:S01]  /*09d0*/  FMUL R29, R5, R8 ;  /* 0x00000008051d7220 */ /* 0x024fe20000400000 */
[----:B------:R-:W-:Y:S01]  /*09e0*/  IMAD R8, R22, R18, R7 ;  /* 0x0000001216087224 */ /* 0x000fe200078e0207 */
[----:B------:R-:W-:Y:S01]  /*09f0*/  IADD3 R7, PT, PT, R7, UR10, RZ ;  /* 0x0000000a07077c10 */ /* 0x000fe2000fffe0ff */
[----:B---3--:R-:W-:Y:S02]  /*0a00*/  FMUL R12, R5, R12 ;  /* 0x0000000c050c7220 */ /* 0x008fe40000400000 */
[----:B------:R-:W-:Y:S01]  /*0a10*/  IMAD R8, R8, R16, UR8 ;  /* 0x0000000808087e24 */ /* 0x000fe2000f8e0210 */
[----:B------:R-:W-:Y:S01]  /*0a20*/  ISETP.GE.AND P0, PT, R7, R18, PT ;  /* 0x000000120700720c */ /* 0x000fe20003f06270 */
[----:B----4-:R-:W-:Y:S01]  /*0a30*/  FMUL R14, R5, R14 ;  /* 0x0000000e050e7220 */ /* 0x010fe20000400000 */
[C---:B------:R-:W-:Y:S01]  /*0a40*/  FFMA R27, R4.reuse, R27, R29 ;  /* 0x0000001b041b7223 */ /* 0x040fe2000000001d */
[C---:B------:R-:W-:Y:S02]  /*0a50*/  FFMA R10, R4.reuse, R10, R12 ;  /* 0x0000000a040a7223 */ /* 0x040fe4000000000c */
[----:B------:R-:W-:Y:S01]  /*0a60*/  FFMA R14, R4, R17, R14 ;  /* 0x00000011040e7223 */ /* 0x000fe2000000000e */
[C---:B------:R-:W-:Y:S01]  /*0a70*/  FFMA R13, R6.reuse, R13, R27 ;  /* 0x0000000d060d7223 */ /* 0x040fe2000000001b */
[----:B------:R-:W-:-:S04]  /*0a80*/  FFMA R9, R6, R9, R10 ;  /* 0x0000000906097223 */ /* 0x000fc8000000000a */
[----:B------:R1:W-:Y:S01]  /*0a90*/  STS [R8], R13 ;  /* 0x0000000d08007388 */ /* 0x0003e20000000800 */
[----:B------:R-:W-:-:S03]  /*0aa0*/  FFMA R11, R6, R11, R14 ;  /* 0x0000000b060b7223 */ /* 0x000fc6000000000e */
[----:B------:R1:W-:Y:S04]  /*0ab0*/  STS [R8+0x4], R9 ;  /* 0x0000040908007388 */ /* 0x0003e80000000800 */
[----:B------:R1:W-:Y:S01]  /*0ac0*/  STS [R8+0x8], R11 ;  /* 0x0000080b08007388 */ /* 0x0003e20000000800 */
[----:B------:R-:W-:Y:S05]  /*0ad0*/  @!P0 BRA `(.L_x_278) ;  /* 0xfffffffc00848947 */ /* 0x000fea000383ffff */
[----:B------:R-:W-:Y:S05]  /*0ae0*/  BSYNC.RECONVERGENT B0 ;  /* 0x0000000000007941 */ /* 0x000fea0003800200 */
.L_x_277:
[----:B------:R-:W0:Y:S01]  /*0af0*/  LDC.64 R16, c[0x0][0x3d8] ;  /* 0x0000f600ff107b82 */ /* 0x000e220000000a00 */
[C---:B------:R-:W-:Y:S01]  /*0b00*/  IADD3 R5, PT, PT, R19.reuse, 0x3, RZ ;  /* 0x0000000313057810 */ /* 0x040fe20007ffe0ff */
[C---:B------:R-:W-:Y:S01]  /*0b10*/  VIADD R27, R19.reuse, 0x8 ;  /* 0x00000008131b7836 */ /* 0x040fe20000000000 */
[C---:B------:R-:W-:Y:S02]  /*0b20*/  IADD3 R7, PT, PT, R19.reuse, 0x4, RZ ;  /* 0x0000000413077810 */ /* 0x040fe40007ffe0ff */
[C---:B-1----:R-:W-:Y:S02]  /*0b30*/  IADD3 R9, PT, PT, R19.reuse, 0x5, RZ ;  /* 0x0000000513097810 */ /* 0x042fe40007ffe0ff */
[C---:B------:R-:W-:Y:S02]  /*0b40*/  IADD3 R11, PT, PT, R19.reuse, 0x6, RZ ;  /* 0x00000006130b7810 */ /* 0x040fe40007ffe0ff */
[----:B------:R-:W-:Y:S01]  /*0b50*/  IADD3 R13, PT, PT, R19, 0x7, RZ ;  /* 0x00000007130d7810 */ /* 0x000fe20007ffe0ff */
[----:B0-----:R-:W-:-:S04]  /*0b60*/  IMAD.WIDE.U32 R2, R25, 0x4, R16 ;  /* 0x0000000419027825 */ /* 0x001fc800078e0010 */
[--C-:B------:R-:W-:Y:S02]  /*0b70*/  IMAD.WIDE.U32 R14, R15, 0x4, R16.reuse ;  /* 0x000000040f0e7825 */ /* 0x100fe400078e0010 */
[----:B------:R0:W5:Y:S02]  /*0b80*/  LDG.E R2, desc[UR12][R2.64] ;  /* 0x0000000c02027981 */ /* 0x000164000c1e1900 */
[--C-:B------:R-:W-:Y:S02]  /*0b90*/  IMAD.WIDE.U32 R4, R5, 0x4, R16.reuse ;  /* 0x0000000405047825 */ /* 0x100fe400078e0010 */
[----:B------:R0:W5:Y:S02]  /*0ba0*/  LDG.E R14, desc[UR12][R14.64] ;  /* 0x0000000c0e0e7981 */ /* 0x000164000c1e1900 */
[--C-:B------:R-:W-:Y:S02]  /*0bb0*/  IMAD.WIDE.U32 R6, R7, 0x4, R16.reuse ;  /* 0x0000000407067825 */ /* 0x100fe400078e0010 */
[----:B------:R0:W5:Y:S02]  /*0bc0*/  LDG.E R4, desc[UR12][R4.64] ;  /* 0x0000000c04047981 */ /* 0x000164000c1e1900 */
[----:B------:R-:W-:-:S04]  /*0bd0*/  IMAD.WIDE.U32 R8, R9, 0x4, R16 ;  /* 0x0000000409087825 */ /* 0x000fc800078e0010 */
[--C-:B------:R-:W-:Y:S02]  /*0be0*/  IMAD.WIDE.U32 R10, R11, 0x4, R16.reuse ;  /* 0x000000040b0a7825 */ /* 0x100fe400078e0010 */
[----:B------:R0:W5:Y:S02]  /*0bf0*/  LDG.E R8, desc[UR12][R8.64] ;  /* 0x0000000c08087981 */ /* 0x000164000c1e1900 */
[--C-:B------:R-:W-:Y:S02]  /*0c00*/  IMAD.WIDE.U32 R12, R13, 0x4, R16.reuse ;  /* 0x000000040d0c7825 */ /* 0x100fe400078e0010 */
[----:B------:R0:W5:Y:S02]  /*0c10*/  LDG.E R10, desc[UR12][R10.64] ;  /* 0x0000000c0a0a7981 */ /* 0x000164000c1e1900 */
[--C-:B------:R-:W-:Y:S02]  /*0c20*/  IMAD.WIDE.U32 R24, R19, 0x4, R16.reuse ;  /* 0x0000000413187825 */ /* 0x100fe400078e0010 */
[----:B------:R0:W5:Y:S02]  /*0c30*/  LDG.E R19, desc[UR12][R6.64] ;  /* 0x0000000c06137981 */ /* 0x000164000c1e1900 */
[----:B------:R-:W-:-:S02]  /*0c40*/  IMAD.WIDE.U32 R16, R27, 0x4, R16 ;  /* 0x000000041b107825 */ /* 0x000fc400078e0010 */
[----:B------:R0:W5:Y:S04]  /*0c50*/  LDG.E R12, desc[UR12][R12.64] ;  /* 0x0000000c0c0c7981 */ /* 0x000168000c1e1900 */
[----:B------:R0:W5:Y:S04]  /*0c60*/  LDG.E R24, desc[UR12][R24.64] ;  /* 0x0000000c18187981 */ /* 0x000168000c1e1900 */
[----:B------:R0:W5:Y:S01]  /*0c70*/  LDG.E R16, desc[UR12][R16.64] ;  /* 0x0000000c10107981 */ /* 0x000162000c1e1900 */
[----:B------:R-:W-:-:S07]  /*0c80*/  MOV R27, R23 ;  /* 0x00000017001b7202 */ /* 0x000fce0000000f00 */
.L_x_279:
[----:B0-2---:R-:W0:Y:S01]  /*0c90*/  LDC.64 R6, c[0x0][0x398] ;  /* 0x0000e600ff067b82 */ /* 0x005e220000000a00 */
[----:B------:R-:W-:-:S04]  /*0ca0*/  IMAD R3, R21, R18, R27 ;  /* 0x0000001215037224 */ /* 0x000fc800078e021b */
[----:B------:R-:W-:-:S04]  /*0cb0*/  IMAD R3, R3, 0x9, RZ ;  /* 0x0000000903037824 */ /* 0x000fc800078e02ff */
[----:B0-----:R-:W-:-:S05]  /*0cc0*/  IMAD.WIDE R6, R3, 0x4, R6 ;  /* 0x0000000403067825 */ /* 0x001fca00078e0206 */
[----:B------:R-:W2:Y:S04]  /*0cd0*/  LDG.E R9, desc[UR12][R6.64+0xc] ;  /* 0x00000c0c06097981 */ /* 0x000ea8000c1e1900 */
[----:B------:R-:W3:Y:S04]  /*0ce0*/  LDG.E R5, desc[UR12][R6.64] ;  /* 0x0000000c06057981 */ /* 0x000ee8000c1e1900 */
        /* <DEDUP_REMOVED lines=8> */
[----:B------:R-:W2:Y:S01]  /*0d70*/  LDG.E R13, desc[UR12][R6.64+0x4] ;  /* 0x0000040c060d7981 */ /* 0x000ea2000c1e1900 */
[----:B------:R-:W-:Y:S02]  /*0d80*/  HFMA2 R5, -RZ, RZ, 0, 2.1457672119140625e-06 ;  /* 0x00000024ff057431 */ /* 0x000fe400000001ff */
[-C--:B----4-:R-:W-:Y:S01]  /*0d90*/  FFMA R26, R12, R3.reuse, R15 ;  /* 0x000000030c1a7223 */ /* 0x090fe2000000000f */
[-C--:B------:R-:W-:Y:S01]  /*0da0*/  FFMA R20, R10, R3.reuse, R9 ;  /* 0x000000030a147223 */ /* 0x080fe20000000009 */
[----:B------:R-:W-:Y:S01]  /*0db0*/  FFMA R28, R16, R3, R17 ;  /* 0x00000003101c7223 */ /* 0x000fe20000000011 */
[----:B------:R-:W3:Y:S01]  /*0dc0*/  LDG.E R15, desc[UR12][R6.64+0x1c] ;  /* 0x00001c0c060f7981 */ /* 0x000ee2000c1e1900 */
[----:B------:R-:W-:-:S03]  /*0dd0*/  IMAD R3, R22, R18, R27 ;  /* 0x0000001216037224 */ /* 0x000fc600078e021b */
[----:B------:R-:W4:Y:S01]  /*0de0*/  LDG.E R9, desc[UR12][R6.64+0x14] ;  /* 0x0000140c06097981 */ /* 0x000f22000c1e1900 */
[----:B------:R-:W-:-:S03]  /*0df0*/  IMAD R3, R3, R5, UR5 ;  /* 0x0000000503037e24 */ /* 0x000fc6000f8e0205 */
[----:B------:R-:W4:Y:S04]  /*0e00*/  LDG.E R5, desc[UR12][R6.64+0x8] ;  /* 0x0000080c06057981 */ /* 0x000f28000c1e1900 */
[----:B------:R4:W4:Y:S01]  /*0e10*/  LDG.E R17, desc[UR12][R6.64+0x20] ;  /* 0x0000200c06117981 */ /* 0x000922000c1e1900 */
[-C--:B------:R-:W-:Y:S01]  /*0e20*/  FMUL R25, R4, R11.reuse ;  /* 0x0000000b04197220 */ /* 0x080fe20000400000 */
[-C--:B------:R-:W-:Y:S02]  /*0e30*/  FMUL R29, R19, R11.reuse ;  /* 0x0000000b131d7220 */ /* 0x080fe40000400000 */
[----:B------:R0:W-:Y:S02]  /*0e40*/  STS [R3], R20 ;  /* 0x0000001403007388 */ /* 0x0001e40000000800 */
[----:B0-----:R-:W-:-:S02]  /*0e50*/  FMUL R20, R8, R11 ;  /* 0x0000000b08147220 */ /* 0x001fc40000400000 */
[----:B------:R0:W-:Y:S04]  /*0e60*/  STS [R3+0x4], R26 ;  /* 0x0000041a03007388 */ /* 0x0001e80000000800 */
[----:B------:R1:W-:Y:S01]  /*0e70*/  STS [R3+0x8], R28 ;  /* 0x0000081c03007388 */ /* 0x0003e20000000800 */
[----:B------:R-:W-:-:S04]  /*0e80*/  IADD3 R27, PT, PT, R27, UR10, RZ ;  /* 0x0000000a1b1b7c10 */ /* 0x000fc8000fffe0ff */
[----:B------:R-:W-:Y:S01]  /*0e90*/  ISETP.GE.AND P0, PT, R27, R18, PT ;  /* 0x000000121b00720c */ /* 0x000fe20003f06270 */
[-C--:B--2---:R-:W-:Y:S01]  /*0ea0*/  FFMA R11, R24, R13.reuse, R25 ;  /* 0x0000000d180b7223 */ /* 0x084fe20000000019 */
[-C--:B------:R-:W-:Y:S01]  /*0eb0*/  FFMA R29, R14, R13.reuse, R29 ;  /* 0x0000000d0e1d7223 */ /* 0x080fe2000000001d */
[----:B------:R-:W-:-:S04]  /*0ec0*/  FFMA R13, R2, R13, R20 ;  /* 0x0000000d020d7223 */ /* 0x000fc80000000014 */
[----:B---3--:R-:W-:Y:S01]  /*0ed0*/  FFMA R20, R16, R15, R13 ;  /* 0x0000000f10147223 */ /* 0x008fe2000000000d */
[-C--:B----4-:R-:W-:Y:S01]  /*0ee0*/  FMUL R7, R4, R9.reuse ;  /* 0x0000000904077220 */ /* 0x090fe20000400000 */
[-C--:B------:R-:W-:Y:S01]  /*0ef0*/  FMUL R13, R19, R9.reuse ;  /* 0x00000009130d7220 */ /* 0x080fe20000400000 */
[----:B------:R-:W-:Y:S02]  /*0f00*/  FMUL R9, R8, R9 ;  /* 0x0000000908097220 */ /* 0x000fe40000400000 */
[-C--:B------:R-:W-:Y:S01]  /*0f10*/  FFMA R7, R24, R5.reuse, R7 ;  /* 0x0000000518077223 */ /* 0x080fe20000000007 */
[-C--:B------:R-:W-:Y:S01]  /*0f20*/  FFMA R13, R14, R5.reuse, R13 ;  /* 0x000000050e0d7223 */ /* 0x080fe2000000000d */
[----:B------:R-:W-:Y:S01]  /*0f30*/  FFMA R9, R2, R5, R9 ;  /* 0x0000000502097223 */ /* 0x000fe20000000009 */
[-C--:B------:R-:W-:Y:S01]  /*0f40*/  FFMA R11, R10, R15.reuse, R11 ;  /* 0x0000000f0a0b7223 */ /* 0x080fe2000000000b */
[----:B------:R-:W-:Y:S01]  /*0f50*/  FFMA R6, R12, R15, R29 ;  /* 0x0000000f0c067223 */ /* 0x000fe2000000001d */
[-C--:B0-----:R-:W-:Y:S01]  /*0f60*/  FFMA R26, R10, R17.reuse, R7 ;  /* 0x000000110a1a7223 */ /* 0x081fe20000000007 */
[-C--:B-1----:R-:W-:Y:S01]  /*0f70*/  FFMA R28, R12, R17.reuse, R13 ;  /* 0x000000110c1c7223 */ /* 0x082fe2000000000d */
[----:B------:R-:W-:Y:S01]  /*0f80*/  FFMA R9, R16, R17, R9 ;  /* 0x0000001110097223 */ /* 0x000fe20000000009 */
[----:B------:R2:W-:Y:S04]  /*0f90*/  STS [R3+0xc], R11 ;  /* 0x00000c0b03007388 */ /* 0x0005e80000000800 */
[----:B------:R2:W-:Y:S04]  /*0fa0*/  STS [R3+0x10], R6 ;  /* 0x0000100603007388 */ /* 0x0005e80000000800 */
[----:B------:R2:W-:Y:S04]  /*0fb0*/  STS [R3+0x14], R20 ;  /* 0x0000141403007388 */ /* 0x0005e80000000800 */
[----:B------:R2:W-:Y:S04]  /*0fc0*/  STS [R3+0x18], R26 ;  /* 0x0000181a03007388 */ /* 0x0005e80000000800 */
[----:B------:R2:W-:Y:S04]  /*0fd0*/  STS [R3+0x1c], R28 ;  /* 0x00001c1c03007388 */ /* 0x0005e80000000800 */
[----:B------:R2:W-:Y:S01]  /*0fe0*/  STS [R3+0x20], R9 ;  /* 0x0000200903007388 */ /* 0x0005e20000000800 */
[----:B------:R-:W-:Y:S05]  /*0ff0*/  @!P0 BRA `(.L_x_279) ;  /* 0xfffffffc00248947 */ /* 0x000fea000383ffff */
.L_x_276:
[----:B------:R-:W0:Y:S02]  /*1000*/  LDCU UR7, c[0x0][0x38c] ;  /* 0x00007180ff0777ac */ /* 0x000e240008000800 */
[----:B0-----:R-:W-:Y:S01]  /*1010*/  ISETP.GE.AND P0, PT, R22, UR7, PT ;  /* 0x0000000716007c0c */ /* 0x001fe2000bf06270 */
[----:B------:R-:W-:Y:S05]  /*1020*/  WARPSYNC.ALL ;  /* 0x0000000000007948 */ /* 0x000fea0003800000 */
[----:B------:R-:W-:Y:S01]  /*1030*/  BSSY B0, `(.L_x_280) ;  /* 0x0000050000007945 */ /* 0x000fe20003800000 */
[----:B------:R-:W-:Y:S06]  /*1040*/  BAR.SYNC.DEFER_BLOCKING 0x0 ;  /* 0x0000000000007b1d */ /* 0x000fec0000010000 */
[----:B------:R-:W-:Y:S05]  /*1050*/  @P0 BRA `(.L_x_281) ;  /* 0x0000000400340947 */ /* 0x000fea0003800000 */
[----:B------:R-:W-:-:S13]  /*1060*/  ISETP.GT.AND P0, PT, R0, RZ, PT ;  /* 0x000000ff0000720c */ /* 0x000fda0003f04270 */
[----:B------:R-:W-:Y:S05]  /*1070*/  @P0 BRA `(.L_x_282) ;  /* 0x0000000000600947 */ /* 0x000fea0003800000 */
[----:B------:R-:W-:Y:S01]  /*1080*/  ISETP.NE.AND P1, PT, R23, RZ, PT ;  /* 0x000000ff1700720c */ /* 0x000fe20003f25270 */
[----:B-12---:R-:W0:Y:S01]  /*1090*/  LDC R11, c[0x0][0x38c] ;  /* 0x0000e300ff0b7b82 */ /* 0x006e220000000800 */
[----:B------:R-:W-:-:S11]  /*10a0*/  MOV R0, R22 ;  /* 0x0000001600007202 */ /* 0x000fd60000000f00 */
[----:B------:R-:W1:Y:S02]  /*10b0*/  @!P1 LDC.64 R4, c[0x0][0x3e0] ;  /* 0x0000f800ff049b82 */ /* 0x000e640000000a00 */
.L_x_284:
[----:B------:R-:W-:-:S03]  /*10c0*/  UMOV UR7, 0xffffffff ;  /* 0xffffffff00077882 */ /* 0x000fc60000000000 */
[----:B--23--:R-:W-:Y:S05]  /*10d0*/  BRA.DIV UR7, `(.L_x_283) ;  /* 0x00000022073c7947 */ /* 0x00cfea000b800000 */
[----:B------:R-:W-:-:S05]  /*10e0*/  HFMA2 R2, -RZ, RZ, 0, 0 ;  /* 0x00000000ff027431 */ /* 0x000fca00000001ff */
[----:B------:R-:W-:-:S05]  /*10f0*/  FADD R25, RZ, R2 ;  /* 0x00000002ff197221 */ /* 0x000fca0000000000 */
[----:B------:R-:W2:Y:S02]  /*1100*/  SHFL.DOWN PT, R6, R25, 0x8, 0x1f ;  /* 0x09001f0019067f89 */ /* 0x000ea400000e0000 */
[----:B--2---:R-:W-:-:S05]  /*1110*/  FADD R6, R25, R6 ;  /* 0x0000000619067221 */ /* 0x004fca0000000000 */
[----:B------:R-:W2:Y:S02]  /*1120*/  SHFL.DOWN PT, R7, R6, 0x4, 0x1f ;  /* 0x08801f0006077f89 */ /* 0x000ea400000e0000 */
[----:B--2---:R-:W-:-:S05]  /*1130*/  FADD R7, R6, R7 ;  /* 0x0000000706077221 */ /* 0x004fca0000000000 */
[----:B------:R-:W2:Y:S02]  /*1140*/  SHFL.DOWN PT, R8, R7, 0x2, 0x1f ;  /* 0x08401f0007087f89 */ /* 0x000ea400000e0000 */
[----:B--2---:R-:W-:-:S05]  /*1150*/  FADD R8, R7, R8 ;  /* 0x0000000807087221 */ /* 0x004fca0000000000 */
[----:B------:R2:W3:Y:S02]  /*1160*/  SHFL.DOWN PT, R9, R8, 0x1, 0x1f ;  /* 0x08201f0008097f89 */ /* 0x0004e400000e0000 */
.L_x_329:
[----:B---3--:R-:W-:Y:S01]  /*1170*/  FADD R9, R8, R9 ;  /* 0x0000000908097221 */ /* 0x008fe20000000000 */
[-C--:B0-----:R-:W-:Y:S01]  /*1180*/  @!P1 IMAD R3, R21, R11.reuse, R0 ;  /* 0x0000000b15039224 */ /* 0x081fe200078e0200 */
[----:B------:R-:W-:Y:S02]  /*1190*/  IADD3 R0, PT, PT, R0, UR11, RZ ;  /* 0x0000000b00007c10 */ /* 0x000fe4000fffe0ff */
[----:B------:R-:W-:Y:S01]  /*11a0*/  @!P1 FADD R9, RZ, R9 ;  /* 0x00000009ff099221 */ /* 0x000fe20000000000 */
[----:B-1----:R-:W-:Y:S01]  /*11b0*/  @!P1 IMAD.WIDE R2, R3, 0x4, R4 ;  /* 0x0000000403029825 */ /* 0x002fe200078e0204 */
[----:B------:R-:W-:-:S04]  /*11c0*/  ISETP.GE.AND P0, PT, R0, R11, PT ;  /* 0x0000000b0000720c */ /* 0x000fc80003f06270 */
[----:B------:R3:W-:Y:S09]  /*11d0*/  @!P1 STG.E desc[UR12][R2.64], R9 ;  /* 0x0000000902009986 */ /* 0x0007f2000c10190c */
[----:B------:R-:W-:Y:S05]  /*11e0*/  @!P0 BRA `(.L_x_284) ;  /* 0xfffffffc00b48947 */ /* 0x000fea000383ffff */
[----:B------:R-:W-:Y:S05]  /*11f0*/  BRA `(.L_x_281) ;  /* 0x0000000000cc7947 */ /* 0x000fea0003800000 */
.L_x_282:
[----:B------:R-:W-:-:S07]  /*1200*/  MOV R0, R22 ;  /* 0x0000001600007202 */ /* 0x000fce0000000f00 */
.L_x_290:
[----:B-1----:R-:W-:Y:S02]  /*1210*/  HFMA2 R8, -RZ, RZ, 0, 0 ;  /* 0x00000000ff087431 */ /* 0x002fe400000001ff */
[----:B0---4-:R-:W-:-:S07]  /*1220*/  IMAD.MOV.U32 R25, RZ, RZ, RZ ;  /* 0x000000ffff197224 */ /* 0x011fce00078e00ff */
.L_x_288:
[----:B------:R-:W0:Y:S01]  /*1230*/  LDC R12, c[0x0][0x394] ;  /* 0x0000e500ff0c7b82 */ /* 0x000e220000000800 */
[----:B------:R-:W-:Y:S01]  /*1240*/  BSSY.RECONVERGENT B1, `(.L_x_285) ;  /* 0x0000014000017945 */ /* 0x000fe20003800200 */
[----:B0-----:R-:W-:-:S13]  /*1250*/  ISETP.GE.AND P0, PT, R23, R12, PT ;  /* 0x0000000c1700720c */ /* 0x001fda0003f06270 */
[----:B------:R-:W-:Y:S05]  /*1260*/  @P0 BRA `(.L_x_286) ;  /* 0x0000000000440947 */ /* 0x000fea0003800000 */
[----:B--2---:R-:W0:Y:S01]  /*1270*/  LDC.64 R2, c[0x0][0x388] ;  /* 0x0000e200ff027b82 */ /* 0x004e220000000a00 */
[----:B------:R-:W-:Y:S01]  /*1280*/  IMAD R6, R8, R12, R23 ;  /* 0x0000000c08067224 */ /* 0x000fe200078e0217 */
[----:B------:R-:W-:-:S06]  /*1290*/  MOV R10, R23 ;  /* 0x00000017000a7202 */ /* 0x000fcc0000000f00 */
[----:B------:R-:W1:Y:S01]  /*12a0*/  LDC.64 R4, c[0x0][0x3b0] ;  /* 0x0000ec00ff047b82 */ /* 0x000e620000000a00 */
[----:B0-----:R-:W-:-:S04]  /*12b0*/  IMAD R7, R23, R2, R8 ;  /* 0x0000000217077224 */ /* 0x001fc800078e0208 */
[----:B------:R-:W-:Y:S01]  /*12c0*/  IMAD R9, R7, R3, R0 ;  /* 0x0000000307097224 */ /* 0x000fe200078e0200 */
[----:B------:R-:W-:-:S07]  /*12d0*/  LEA R3, R6, UR4, 0x2 ;  /* 0x0000000406037c11 */ /* 0x000fce000f8e10ff */
.L_x_287:
[----:B-1----:R-:W-:Y:S01]  /*12e0*/  IMAD.WIDE R6, R9, 0x4, R4 ;  /* 0x0000000409067825 */ /* 0x002fe200078e0204 */
[----:B------:R0:W1:Y:S05]  /*12f0*/  LDS R11, [R3] ;  /* 0x00000000030b7984 */ /* 0x00006a0000000800 */
[----:B------:R-:W1:Y:S01]  /*1300*/  LDG.E R6, desc[UR12][R6.64] ;  /* 0x0000000c06067981 */ /* 0x000e62000c1e1900 */
[----:B------:R-:W-:Y:S01]  /*1310*/  IADD3 R10, PT, PT, R10, UR10, RZ ;  /* 0x0000000a0a0a7c10 */ /* 0x000fe2000fffe0ff */
[----:B------:R-:W-:Y:S01]  /*1320*/  IMAD R9, R2, UR6, R9 ;  /* 0x0000000602097c24 */ /* 0x000fe2000f8e0209 */
[----:B------:R-:W-:Y:S02]  /*1330*/  MOV R14, UR10 ;  /* 0x0000000a000e7c02 */ /* 0x000fe40008000f00 */
[----:B------:R-:W-:-:S02]  /*1340*/  ISETP.GE.AND P0, PT, R10, R12, PT ;  /* 0x0000000c0a00720c */ /* 0x000fc40003f06270 */
[----:B0-----:R-:W-:Y:S01]  /*1350*/  LEA R3, R14, R3, 0x2 ;  /* 0x000000030e037211 */ /* 0x001fe200078e10ff */
[----:B-1----:R-:W-:-:S10]  /*1360*/  FFMA R25, R6, R11, R25 ;  /* 0x0000000b06197223 */ /* 0x002fd40000000019 */
[----:B------:R-:W-:Y:S05]  /*1370*/  @!P0 BRA `(.L_x_287) ;  /* 0xfffffffc00d88947 */ /* 0x000fea000383ffff */
.L_x_286:
[----:B------:R-:W-:Y:S05]  /*1380*/  BSYNC.RECONVERGENT B1 ;  /* 0x0000000000017941 */ /* 0x000fea0003800200 */
.L_x_285:
[----:B------:R-:W0:Y:S01]  /*1390*/  LDCU UR7, c[0x0][0x388] ;  /* 0x00007100ff0777ac */ /* 0x000e220008000800 */
[----:B------:R-:W-:-:S04]  /*13a0*/  IADD3 R8, PT, PT, R8, 0x1, RZ ;  /* 0x0000000108087810 */ /* 0x000fc80007ffe0ff */
[----:B0-----:R-:W-:-:S13]  /*13b0*/  ISETP.NE.AND P0, PT, R8, UR7, PT ;  /* 0x0000000708007c0c */ /* 0x001fda000bf05270 */
[----:B------:R-:W-:Y:S05]  /*13c0*/  @P0 BRA `(.L_x_288) ;  /* 0xfffffffc00980947 */ /* 0x000fea000383ffff */
[----:B------:R-:W-:Y:S01]  /*13d0*/  UMOV UR7, 0xffffffff ;  /* 0xffffffff00077882 */ /* 0x000fe20000000000 */
[----:B------:R-:W-:Y:S02]  /*13e0*/  ISETP.NE.AND P1, PT, R23, RZ, PT ;  /* 0x000000ff1700720c */ /* 0x000fe40003f25270 */
[----:B------:R-:W-:Y:S11]  /*13f0*/  BRA.DIV UR7, `(.L_x_289) ;  /* 0x00000022071c7947 */ /* 0x000ff6000b800000 */
[----:B------:R-:W0:Y:S02]  /*1400*/  SHFL.DOWN PT, R2, R25, 0x10, 0x1f ;  /* 0x0a001f0019027f89 */ /* 0x000e2400000e0000 */
[----:B0-----:R-:W-:-:S05]  /*1410*/  FADD R25, R25, R2 ;  /* 0x0000000219197221 */ /* 0x001fca0000000000 */
[----:B------:R-:W0:Y:S02]  /*1420*/  SHFL.DOWN PT, R4, R25, 0x8, 0x1f ;  /* 0x09001f0019047f89 */ /* 0x000e2400000e0000 */
[----:B0-----:R-:W-:-:S05]  /*1430*/  FADD R4, R25, R4 ;  /* 0x0000000419047221 */ /* 0x001fca0000000000 */
[----:B------:R-:W0:Y:S02]  /*1440*/  SHFL.DOWN PT, R5, R4, 0x4, 0x1f ;  /* 0x08801f0004057f89 */ /* 0x000e2400000e0000 */
[----:B0-----:R-:W-:-:S05]  /*1450*/  FADD R5, R4, R5 ;  /* 0x0000000504057221 */ /* 0x001fca0000000000 */
[----:B--2---:R-:W0:Y:S02]  /*1460*/  SHFL.DOWN PT, R6, R5, 0x2, 0x1f ;  /* 0x08401f0005067f89 */ /* 0x004e2400000e0000 */
[----:B0-----:R-:W-:-:S05]  /*1470*/  FADD R6, R5, R6 ;  /* 0x0000000605067221 */ /* 0x001fca0000000000 */
[----:B------:R0:W1:Y:S02]  /*1480*/  SHFL.DOWN PT, R7, R6, 0x1, 0x1f ;  /* 0x08201f0006077f89 */ /* 0x00006400000e0000 */
.L_x_336:
[----:B------:R-:W2:Y:S01]  /*1490*/  @!P1 LDC.64 R2, c[0x0][0x3e0] ;  /* 0x0000f800ff029b82 */ /* 0x000ea20000000a00 */
[----:B------:R-:W3:Y:S01]  /*14a0*/  LDCU UR7, c[0x0][0x38c] ;  /* 0x00007180ff0777ac */ /* 0x000ee20008000800 */
[----:B-1----:R-:W-:-:S04]  /*14b0*/  FADD R5, R6, R7 ;  /* 0x0000000706057221 */ /* 0x002fc80000000000 */
[----:B------:R-:W-:Y:S01]  /*14c0*/  @!P1 FADD R5, RZ, R5 ;  /* 0x00000005ff059221 */ /* 0x000fe20000000000 */
[----:B---3--:R-:W-:Y:S01]  /*14d0*/  @!P1 IMAD R7, R21, UR7, R0 ;  /* 0x0000000715079c24 */ /* 0x008fe2000f8e0200 */
[----:B------:R-:W-:-:S03]  /*14e0*/  IADD3 R0, PT, PT, R0, UR11, RZ ;  /* 0x0000000b00007c10 */ /* 0x000fc6000fffe0ff */
[----:B--2---:R-:W-:Y:S01]  /*14f0*/  @!P1 IMAD.WIDE R2, R7, 0x4, R2 ;  /* 0x0000000407029825 */ /* 0x004fe200078e0202 */
[----:B------:R-:W-:-:S04]  /*1500*/  ISETP.GE.AND P0, PT, R0, UR7, PT ;  /* 0x0000000700007c0c */ /* 0x000fc8000bf06270 */
[----:B------:R4:W-:Y:S09]  /*1510*/  @!P1 STG.E desc[UR12][R2.64], R5 ;  /* 0x0000000502009986 */ /* 0x0009f2000c10190c */
[----:B------:R-:W-:Y:S05]  /*1520*/  @!P0 BRA `(.L_x_290) ;  /* 0xfffffffc00388947 */ /* 0x000fea000383ffff */
.L_x_281:
[----:B------:R-:W-:Y:S05]  /*1530*/  BSYNC B0 ;  /* 0x0000000000007941 */ /* 0x000fea0003800000 */
.L_x_280:
[----:B------:R-:W5:Y:S01]  /*1540*/  LDCU UR7, c[0x0][0x390] ;  /* 0x00007200ff0777ac */ /* 0x000f620008000800 */
[----:B------:R-:W-:Y:S01]  /*1550*/  BSSY B0, `(.L_x_291) ;  /* 0x000005d000007945 */ /* 0x000fe20003800000 */
[----:B-----5:R-:W-:-:S13]  /*1560*/  ISETP.GE.AND P0, PT, R22, UR7, PT ;  /* 0x0000000716007c0c */ /* 0x020fda000bf06270 */
[----:B------:R-:W-:Y:S05]  /*1570*/  @P0 BRA `(.L_x_292) ;  /* 0x0000000400680947 */ /* 0x000fea0003800000 */
[----:B------:R-:W-:-:S07]  /*1580*/  IMAD.MOV.U32 R0, RZ, RZ, R22 ;  /* 0x000000ffff007224 */ /* 0x000fce00078e0016 */
.L_x_301:
[----:B------:R-:W5:Y:S01]  /*1590*/  LDCU UR7, c[0x0][0x388] ;  /* 0x00007100ff0777ac */ /* 0x000f620008000800 */
[----:B012---:R-:W-:Y:S01]  /*15a0*/  HFMA2 R6, -RZ, RZ, 0, 0 ;  /* 0x00000000ff067431 */ /* 0x007fe200000001ff */
[----:B----4-:R-:W-:Y:S01]  /*15b0*/  CS2R R4, SRZ ;  /* 0x0000000000047805 */ /* 0x010fe2000001ff00 */
[----:B-----5:R-:W-:-:S09]  /*15c0*/  UISETP.GE.AND UP0, UPT, UR7, 0x1, UPT ;  /* 0x000000010700788c */ /* 0x020fd2000bf06270 */
[----:B------:R-:W-:Y:S05]  /*15d0*/  BRA.U !UP0, `(.L_x_293) ;  /* 0x0000000108847547 */ /* 0x000fea000b800000 */
[----:B------:R-:W-:Y:S01]  /*15e0*/  BSSY.RECONVERGENT B1, `(.L_x_293) ;  /* 0x0000020000017945 */ /* 0x000fe20003800200 */
[----:B------:R-:W-:Y:S02]  /*15f0*/  CS2R R4, SRZ ;  /* 0x0000000000047805 */ /* 0x000fe4000001ff00 */
[----:B------:R-:W-:-:S07]  /*1600*/  CS2R R6, SRZ ;  /* 0x0000000000067805 */ /* 0x000fce000001ff00 */
.L_x_297:
[----:B------:R-:W0:Y:S01]  /*1610*/  LDC R15, c[0x0][0x394] ;  /* 0x0000e500ff0f7b82 */ /* 0x000e220000000800 */
[----:B------:R-:W-:Y:S01]  /*1620*/  BSSY.RECONVERGENT B2, `(.L_x_294) ;  /* 0x0000017000027945 */ /* 0x000fe20003800200 */
[----:B0-----:R-:W-:-:S13]  /*1630*/  ISETP.GE.AND P0, PT, R23, R15, PT ;  /* 0x0000000f1700720c */ /* 0x001fda0003f06270 */
[----:B------:R-:W-:Y:S05]  /*1640*/  @P0 BRA `(.L_x_295) ;  /* 0x0000000000500947 */ /* 0x000fea0003800000 */
[----:B---3--:R-:W0:Y:S01]  /*1650*/  LDC.64 R2, c[0x0][0x3c0] ;  /* 0x0000f000ff027b82 */ /* 0x008e220000000a00 */
[----:B------:R-:W-:-:S07]  /*1660*/  MOV R10, R23 ;  /* 0x00000017000a7202 */ /* 0x000fce0000000f00 */
.L_x_296:
[----:B------:R-:W1:Y:S01]  /*1670*/  LDCU UR7, c[0x0][0x388] ;  /* 0x00007100ff0777ac */ /* 0x000e620008000800 */
[----:B------:R-:W2:Y:S01]  /*1680*/  LDCU UR9, c[0x0][0x390] ;  /* 0x00007200ff0977ac */ /* 0x000ea20008000800 */
[----:B-1----:R-:W-:-:S04]  /*1690*/  IMAD R9, R10, UR7, R7 ;  /* 0x000000070a097c24 */ /* 0x002fc8000f8e0207 */
[----:B--2---:R-:W-:-:S04]  /*16a0*/  IMAD R9, R9, UR9, R0 ;  /* 0x0000000909097c24 */ /* 0x004fc8000f8e0200 */
[----:B0-----:R-:W-:-:S06]  /*16b0*/  IMAD.WIDE R8, R9, 0x4, R2 ;  /* 0x0000000409087825 */ /* 0x001fcc00078e0202 */
[----:B------:R-:W2:Y:S01]  /*16c0*/  LDG.E R9, desc[UR12][R8.64] ;  /* 0x0000000c08097981 */ /* 0x000ea2000c1e1900 */
[----:B------:R-:W-:Y:S02]  /*16d0*/  HFMA2 R12, -RZ, RZ, 0, 7.152557373046875e-07 ;  /* 0x0000000cff0c7431 */ /* 0x000fe400000001ff */
[----:B------:R-:W-:Y:S01]  /*16e0*/  IMAD R11, R7, R15, R10 ;  /* 0x0000000f070b7224 */ /* 0x000fe200078e020a */
[----:B------:R-:W-:-:S04]  /*16f0*/  IADD3 R10, PT, PT, R10, UR10, RZ ;  /* 0x0000000a0a0a7c10 */ /* 0x000fc8000fffe0ff */
[----:B------:R-:W-:Y:S01]  /*1700*/  ISETP.GE.AND P0, PT, R10, R15, PT ;  /* 0x0000000f0a00720c */ /* 0x000fe20003f06270 */
[----:B------:R-:W-:-:S05]  /*1710*/  IMAD R11, R11, R12, UR8 ;  /* 0x000000080b0b7e24 */ /* 0x000fca000f8e020c */
[----:B------:R-:W2:Y:S04]  /*1720*/  LDS R12, [R11] ;  /* 0x000000000b0c7984 */ /* 0x000ea80000000800 */
[----:B------:R-:W0:Y:S04]  /*1730*/  LDS R14, [R11+0x4] ;  /* 0x000004000b0e7984 */ /* 0x000e280000000800 */
[----:B------:R-:W1:Y:S01]  /*1740*/  LDS R13, [R11+0x8] ;  /* 0x000008000b0d7984 */ /* 0x000e620000000800 */
[C---:B--2---:R-:W-:Y:S01]  /*1750*/  FFMA R6, R9.reuse, R12, R6 ;  /* 0x0000000c09067223 */ /* 0x044fe20000000006 */
[C---:B0-----:R-:W-:Y:S01]  /*1760*/  FFMA R5, R9.reuse, R14, R5 ;  /* 0x0000000e09057223 */ /* 0x041fe20000000005 */
[----:B-1----:R-:W-:Y:S01]  /*1770*/  FFMA R4, R9, R13, R4 ;  /* 0x0000000d09047223 */ /* 0x002fe20000000004 */
[----:B------:R-:W-:Y:S06]  /*1780*/  @!P0 BRA `(.L_x_296) ;  /* 0xfffffffc00b88947 */ /* 0x000fec000383ffff */
.L_x_295:
[----:B------:R-:W-:Y:S05]  /*1790*/  BSYNC.RECONVERGENT B2 ;  /* 0x0000000000027941 */ /* 0x000fea0003800200 */
.L_x_294:
[----:B------:R-:W0:Y:S01]  /*17a0*/  LDCU UR7, c[0x0][0x388] ;  /* 0x00007100ff0777ac */ /* 0x000e220008000800 */
[----:B------:R-:W-:-:S04]  /*17b0*/  IADD3 R7, PT, PT, R7, 0x1, RZ ;  /* 0x0000000107077810 */ /* 0x000fc80007ffe0ff */
[----:B0-----:R-:W-:-:S13]  /*17c0*/  ISETP.NE.AND P0, PT, R7, UR7, PT ;  /* 0x0000000707007c0c */ /* 0x001fda000bf05270 */
[----:B------:R-:W-:Y:S05]  /*17d0*/  @P0 BRA `(.L_x_297) ;  /* 0xfffffffc008c0947 */ /* 0x000fea000383ffff */
[----:B------:R-:W-:Y:S05]  /*17e0*/  BSYNC.RECONVERGENT B1 ;  /* 0x0000000000017941 */ /* 0x000fea0003800200 */
.L_x_293:
[----:B------:R-:W-:Y:S01]  /*17f0*/  UMOV UR7, 0xffffffff ;  /* 0xffffffff00077882 */ /* 0x000fe20000000000 */
[----:B------:R-:W-:Y:S02]  /*1800*/  ISETP.NE.AND P1, PT, R23, RZ, PT ;  /* 0x000000ff1700720c */ /* 0x000fe40003f25270 */
[----:B------:R-:W-:Y:S11]  /*1810*/  BRA.DIV UR7, `(.L_x_298) ;  /* 0x0000001e07b87947 */ /* 0x000ff6000b800000 */
[----:B------:R-:W0:Y:S04]  /*1820*/  SHFL.DOWN PT, R7, R6, 0x10, 0x1f ;  /* 0x0a001f0006077f89 */ /* 0x000e2800000e0000 */
[----:B------:R-:W1:Y:S04]  /*1830*/  SHFL.DOWN PT, R8, R5, 0x10, 0x1f ;  /* 0x0a001f0005087f89 */ /* 0x000e6800000e0000 */
[----:B---3--:R-:W2:Y:S01]  /*1840*/  SHFL.DOWN PT, R9, R4, 0x10, 0x1f ;  /* 0x0a001f0004097f89 */ /* 0x008ea200000e0000 */
        /* <DEDUP_REMOVED lines=26> */
.L_x_353:
        /* <DEDUP_REMOVED lines=14> */
.L_x_300:
[----:B------:R-:W-:Y:S05]  /*1ad0*/  BSYNC.RECONVERGENT B1 ;  /* 0x0000000000017941 */ /* 0x000fea0003800200 */
.L_x_299:
[----:B------:R-:W1:Y:S01]  /*1ae0*/  LDCU UR7, c[0x0][0x390] ;  /* 0x00007200ff0777ac */ /* 0x000e620008000800 */
[----:B------:R-:W-:-:S04]  /*1af0*/  IADD3 R0, PT, PT, R0, UR11, RZ ;  /* 0x0000000b00007c10 */ /* 0x000fc8000fffe0ff */
[----:B-1----:R-:W-:-:S13]  /*1b00*/  ISETP.GE.AND P0, PT, R0, UR7, PT ;  /* 0x0000000700007c0c */ /* 0x002fda000bf06270 */
[----:B------:R-:W-:Y:S05]  /*1b10*/  @!P0 BRA `(.L_x_301) ;  /* 0xfffffff8009c8947 */ /* 0x000fea000383ffff */
.L_x_292:
[----:B------:R-:W-:Y:S05]  /*1b20*/  BSYNC B0 ;  /* 0x0000000000007941 */ /* 0x000fea0003800000 */
.L_x_291:
[----:B------:R-:W5:Y:S01]  /*1b30*/  LDCU UR7, c[0x0][0x394] ;  /* 0x00007280ff0777ac */ /* 0x000f620008000800 */
[----:B------:R-:W-:Y:S01]  /*1b40*/  BSSY B0, `(.L_x_302) ;  /* 0x0000162000007945 */ /* 0x000fe20003800000 */
[----:B-----5:R-:W-:-:S13]  /*1b50*/  ISETP.GE.AND P0, PT, R22, UR7, PT ;  /* 0x0000000716007c0c */ /* 0x020fda000bf06270 */
[----:B------:R-:W-:Y:S05]  /*1b60*/  @P0 BRA `(.L_x_303) ;  /* 0x00000014007c0947 */ /* 0x000fea0003800000 */
[----:B--2---:R-:W-:-:S07]  /*1b70*/  MOV R20, R22 ;  /* 0x0000001600147202 */ /* 0x004fce0000000f00 */
.L_x_321:
[----:B------:R-:W2:Y:S01]  /*1b80*/  LDCU UR7, c[0x0][0x388] ;  /* 0x00007100ff0777ac */ /* 0x000ea20008000800 */
[----:B------:R-:W-:Y:S01]  /*1b90*/  HFMA2 R0, -RZ, RZ, 0, 0 ;  /* 0x00000000ff007431 */ /* 0x000fe200000001ff */
[----:B01----:R-:W-:Y:S02]  /*1ba0*/  CS2R R12, SRZ ;  /* 0x00000000000c7805 */ /* 0x003fe4000001ff00 */
[----:B------:R-:W-:Y:S02]  /*1bb0*/  CS2R R10, SRZ ;  /* 0x00000000000a7805 */ /* 0x000fe4000001ff00 */
[----:B0--3--:R-:W-:Y:S02]  /*1bc0*/  CS2R R8, SRZ ;  /* 0x0000000000087805 */ /* 0x009fe4000001ff00 */
[----:B----4-:R-:W-:Y:S01]  /*1bd0*/  CS2R R4, SRZ ;  /* 0x0000000000047805 */ /* 0x010fe2000001ff00 */
[----:B--2---:R-:W-:-:S05]  /*1be0*/  IMAD.U32 R7, RZ, RZ, UR7 ;  /* 0x00000007ff077e24 */ /* 0x004fca000f8e00ff */
[----:B------:R-:W-:-:S13]  /*1bf0*/  ISETP.GE.AND P0, PT, R7, 0x1, PT ;  /* 0x000000010700780c */ /* 0x000fda0003f06270 */
[----:B------:R-:W-:Y:S05]  /*1c00*/  @!P0 BRA `(.L_x_304) ;  /* 0x0000000000cc8947 */ /* 0x000fea0003800000 */
[----:B------:R-:W-:Y:S01]  /*1c10*/  BSSY.RECONVERGENT B1, `(.L_x_304) ;  /* 0x0000032000017945 */ /* 0x000fe20003800200 */
[----:B------:R-:W-:Y:S02]  /*1c20*/  CS2R R12, SRZ ;  /* 0x00000000000c7805 */ /* 0x000fe4000001ff00 */
[----:B------:R-:W-:Y:S02]  /*1c30*/  MOV R14, RZ ;  /* 0x000000ff000e7202 */ /* 0x000fe40000000f00 */
[----:B------:R-:W-:Y:S02]  /*1c40*/  CS2R R4, SRZ ;  /* 0x0000000000047805 */ /* 0x000fe4000001ff00 */
[----:B------:R-:W-:Y:S02]  /*1c50*/  MOV R0, RZ ;  /* 0x000000ff00007202 */ /* 0x000fe40000000f00 */
[----:B------:R-:W-:Y:S02]  /*1c60*/  CS2R R8, SRZ ;  /* 0x0000000000087805 */ /* 0x000fe4000001ff00 */
[----:B------:R-:W-:-:S07]  /*1c70*/  CS2R R10, SRZ ;  /* 0x00000000000a7805 */ /* 0x000fce000001ff00 */
.L_x_308:
[----:B------:R-:W0:Y:S01]  /*1c80*/  LDC R18, c[0x0][0x394] ;  /* 0x0000e500ff127b82 */ /* 0x000e220000000800 */
[----:B------:R-:W-:Y:S01]  /*1c90*/  BSSY.RECONVERGENT B2, `(.L_x_305) ;  /* 0x0000024000027945 */ /* 0x000fe20003800200 */
[----:B0-----:R-:W-:-:S13]  /*1ca0*/  ISETP.GE.AND P0, PT, R23, R18, PT ;  /* 0x000000121700720c */ /* 0x001fda0003f06270 */
[----:B------:R-:W-:Y:S05]  /*1cb0*/  @P0 BRA `(.L_x_306) ;  /* 0x0000000000840947 */ /* 0x000fea0003800000 */
[----:B------:R-:W0:Y:S01]  /*1cc0*/  S2R R7, SR_CgaCtaId ;  /* 0x0000000000077919 */ /* 0x000e220000008800 */
[----:B------:R-:W1:Y:S01]  /*1cd0*/  LDC.64 R2, c[0x0][0x3a0] ;  /* 0x0000e800ff027b82 */ /* 0x000e620000000a00 */
[----:B------:R-:W-:Y:S02]  /*1ce0*/  MOV R16, 0x400 ;  /* 0x0000040000107802 */ /* 0x000fe40000000f00 */
[----:B------:R-:W-:Y:S02]  /*1cf0*/  MOV R15, R23 ;  /* 0x00000017000f7202 */ /* 0x000fe40000000f00 */
[----:B0-----:R-:W-:-:S07]  /*1d00*/  LEA R16, R7, R16, 0x18 ;  /* 0x0000001007107211 */ /* 0x001fce00078ec0ff */
.L_x_307:
[----:B------:R-:W0:Y:S02]  /*1d10*/  LDCU UR7, c[0x0][0x388] ;  /* 0x00007100ff0777ac */ /* 0x000e240008000800 */
[----:B0-----:R-:W-:-:S04]  /*1d20*/  IMAD R7, R15, UR7, R14 ;  /* 0x000000070f077c24 */ /* 0x001fc8000f8e020e */
[----:B------:R-:W-:-:S04]  /*1d30*/  IMAD R7, R7, R18, R20 ;  /* 0x0000001207077224 */ /* 0x000fc800078e0214 */
[----:B-1----:R-:W-:-:S06]  /*1d40*/  IMAD.WIDE R6, R7, 0x4, R2 ;  /* 0x0000000407067825 */ /* 0x002fcc00078e0202 */
[----:B------:R0:W2:Y:S01]  /*1d50*/  LDG.E R6, desc[UR12][R6.64] ;  /* 0x0000000c06067981 */ /* 0x0000a2000c1e1900 */
[----:B------:R-:W-:Y:S01]  /*1d60*/  IMAD R17, R14, R18, R15 ;  /* 0x000000120e117224 */ /* 0x000fe200078e020f */
[----:B------:R-:W-:-:S03]  /*1d70*/  IADD3 R15, PT, PT, R15, UR10, RZ ;  /* 0x0000000a0f0f7c10 */ /* 0x000fc6000fffe0ff */
[----:B------:R-:W-:Y:S01]  /*1d80*/  IMAD R17, R17, 0x24, R16 ;  /* 0x0000002411117824 */ /* 0x000fe200078e0210 */
[----:B------:R-:W-:-:S04]  /*1d90*/  ISETP.GE.AND P0, PT, R15, R18, PT ;  /* 0x000000120f00720c */ /* 0x000fc80003f06270 */
[----:B------:R-:W2:Y:S04]  /*1da0*/  LDS R19, [R17] ;  /* 0x0000000011137984 */ /* 0x000ea80000000800 */
[----:B------:R-:W1:Y:S04]  /*1db0*/  LDS R24, [R17+0x4] ;  /* 0x0000040011187984 */ /* 0x000e680000000800 */
[----:B------:R-:W3:Y:S04]  /*1dc0*/  LDS R25, [R17+0x8] ;  /* 0x0000080011197984 */ /* 0x000ee80000000800 */
[----:B0-----:R-:W0:Y:S04]  /*1dd0*/  LDS R7, [R17+0x18] ;  /* 0x0000180011077984 */ /* 0x001e280000000800 */
[----:B------:R-:W4:Y:S04]  /*1de0*/  LDS R27, [R17+0x1c] ;  /* 0x00001c00111b7984 */ /* 0x000f280000000800 */
[----:B------:R-:W5:Y:S01]  /*1df0*/  LDS R29, [R17+0x20] ;  /* 0x00002000111d7984 */ /* 0x000f620000000800 */
[C---:B--2---:R-:W-:Y:S01]  /*1e00*/  FFMA R13, R6.reuse, R19, R13 ;  /* 0x00000013060d7223 */ /* 0x044fe2000000000d */
[C---:B-1----:R-:W-:Y:S01]  /*1e10*/  FFMA R11, R6.reuse, R24, R11 ;  /* 0x00000018060b7223 */ /* 0x042fe2000000000b */
[C---:B---3--:R-:W-:Y:S01]  /*1e20*/  FFMA R10, R6.reuse, R25, R10 ;  /* 0x00000019060a7223 */ /* 0x048fe2000000000a */
[----:B------:R-:W1:Y:S01]  /*1e30*/  LDS R19, [R17+0xc] ;  /* 0x00000c0011137984 */ /* 0x000e620000000800 */
[C---:B0-----:R-:W-:Y:S01]  /*1e40*/  FFMA R4, R6.reuse, R7, R4 ;  /* 0x0000000706047223 */ /* 0x041fe20000000004 */
[C---:B----4-:R-:W-:Y:S01]  /*1e50*/  FFMA R0, R6.reuse, R27, R0 ;  /* 0x0000001b06007223 */ /* 0x050fe20000000000 */
[C---:B-----5:R-:W-:Y:S01]  /*1e60*/  FFMA R12, R6.reuse, R29, R12 ;  /* 0x0000001d060c7223 */ /* 0x060fe2000000000c */
[----:B------:R-:W0:Y:S04]  /*1e70*/  LDS R25, [R17+0x10] ;  /* 0x0000100011197984 */ /* 0x000e280000000800 */
[----:B------:R-:W2:Y:S01]  /*1e80*/  LDS R24, [R17+0x14] ;  /* 0x0000140011187984 */ /* 0x000ea20000000800 */
[C---:B-1----:R-:W-:Y:S01]  /*1e90*/  FFMA R9, R6.reuse, R19, R9 ;  /* 0x0000001306097223 */ /* 0x042fe20000000009 */
[C---:B0-----:R-:W-:Y:S01]  /*1ea0*/  FFMA R8, R6.reuse, R25, R8 ;  /* 0x0000001906087223 */ /* 0x041fe20000000008 */
[----:B--2---:R-:W-:Y:S01]  /*1eb0*/  FFMA R5, R6, R24, R5 ;  /* 0x0000001806057223 */ /* 0x004fe20000000005 */
[----:B------:R-:W-:Y:S06]  /*1ec0*/  @!P0 BRA `(.L_x_307) ;  /* 0xfffffffc00908947 */ /* 0x000fec000383ffff */
.L_x_306:
[----:B------:R-:W-:Y:S05]  /*1ed0*/  BSYNC.RECONVERGENT B2 ;  /* 0x0000000000027941 */ /* 0x000fea0003800200 */
.L_x_305:
[----:B------:R-:W0:Y:S01]  /*1ee0*/  LDCU UR7, c[0x0][0x388] ;  /* 0x00007100ff0777ac */ /* 0x000e220008000800 */
[----:B------:R-:W-:Y:S02]  /*1ef0*/  IADD3 R14, PT, PT, R14, 0x1, RZ ;  /* 0x000000010e0e7810 */ /* 0x000fe40007ffe0ff */
[----:B0-----:R-:W-:-:S04]  /*1f00*/  MOV R7, UR7 ;  /* 0x0000000700077c02 */ /* 0x001fc80008000f00 */
[----:B------:R-:W-:-:S13]  /*1f10*/  ISETP.NE.AND P0, PT, R14, R7, PT ;  /* 0x000000070e00720c */ /* 0x000fda0003f05270 */
[----:B------:R-:W-:Y:S05]  /*1f20*/  @P0 BRA `(.L_x_308) ;  /* 0xfffffffc00540947 */ /* 0x000fea000383ffff */
[----:B------:R-:W-:Y:S05]  /*1f30*/  BSYNC.RECONVERGENT B1 ;  /* 0x0000000000017941 */ /* 0x000fea0003800200 */
.L_x_304:
[----:B------:R-:W-:Y:S01]  /*1f40*/  UMOV UR7, 0xffffffff ;  /* 0xffffffff00077882 */ /* 0x000fe20000000000 */
[----:B------:R-:W-:Y:S02]  /*1f50*/  ISETP.NE.AND P1, PT, R23, RZ, PT ;  /* 0x000000ff1700720c */ /* 0x000fe40003f25270 */
[----:B------:R-:W-:Y:S11]  /*1f60*/  BRA.DIV UR7, `(.L_x_309) ;  /* 0x0000001e07b07947 */ /* 0x000ff6000b800000 */
        /* <DEDUP_REMOVED lines=25> */
[----:B------:R-:W2:Y:S01]  /*2100*/  SHFL.DOWN PT, R6, R9, 0x8, 0x1f ;  /* 0x09001f0009067f89 */ /* 0x000ea200000e0000 */
[----:B---3--:R-:W-:-:S03]  /*2110*/  FADD R8, R13, R8 ;  /* 0x000000080d087221 */ /* 0x008fc60000000000 */
[----:B------:R-:W3:Y:S04]  /*2120*/  SHFL.DOWN PT, R4, R5, 0x8, 0x1f ;  /* 0x09001f0005047f89 */ /* 0x000ee800000e0000 */
        /* <DEDUP_REMOVED lines=10> */
[----:B---3--:R-:W-:-:S03]  /*21d0*/  FADD R4, R5, R4 ;  /* 0x0000000405047221 */ /* 0x008fc60000000000 */
[----:B------:R-:W3:Y:S01]  /*21e0*/  SHFL.DOWN PT, R9, R8, 0x4, 0x1f ;  /* 0x08801f0008097f89 */ /* 0x000ee200000e0000 */
[----:B------:R-:W-:-:S03]  /*21f0*/  FADD R12, R12, R29 ;  /* 0x0000001d0c0c7221 */ /* 0x000fc60000000000 */
[----:B------:R-:W5:Y:S04]  /*2200*/  SHFL.DOWN PT, R5, R6, 0x4, 0x1f ;  /* 0x08801f0006057f89 */ /* 0x000f6800000e0000 */
[----:B------:R-:W5:Y:S01]  /*2210*/  SHFL.DOWN PT, R15, R10, 0x4, 0x1f ;  /* 0x08801f000a0f7f89 */ /* 0x000f6200000e0000 */
[----:B----4-:R-:W-:-:S03]  /*2220*/  FADD R19, R16, R19 ;  /* 0x0000001310137221 */ /* 0x010fc60000000000 */
[----:B------:R-:W4:Y:S01]  /*2230*/  SHFL.DOWN PT, R11, R4, 0x4, 0x1f ;  /* 0x08801f00040b7f89 */ /* 0x000f2200000e0000 */
[----:B0-----:R-:W-:-:S03]  /*2240*/  FADD R17, R14, R17 ;  /* 0x000000110e117221 */ /* 0x001fc60000000000 */
[----:B------:R-:W0:Y:S01]  /*2250*/  SHFL.DOWN PT, R29, R12, 0x4, 0x1f ;  /* 0x08801f000c1d7f89 */ /* 0x000e2200000e0000 */
[----:B-1----:R-:W-:Y:S01]  /*2260*/  FADD R26, R18, R27 ;  /* 0x0000001b121a7221 */ /* 0x002fe20000000000 */
[----:B--2---:R-:W-:Y:S02]  /*2270*/  FADD R13, R0, R13 ;  /* 0x0000000d000d7221 */ /* 0x004fe40000000000 */
[----:B------:R-:W1:Y:S01]  /*2280*/  SHFL.DOWN PT, R18, R17, 0x2, 0x1f ;  /* 0x08401f0011127f89 */ /* 0x000e6200000e0000 */
[----:B---3--:R-:W-:-:S03]  /*2290*/  FADD R9, R8, R9 ;  /* 0x0000000908097221 */ /* 0x008fc60000000000 */
[----:B------:R-:W2:Y:S01]  /*22a0*/  SHFL.DOWN PT, R27, R26, 0x2, 0x1f ;  /* 0x08401f001a1b7f89 */ /* 0x000ea200000e0000 */
[----:B-----5:R-:W-:-:S03]  /*22b0*/  FADD R5, R6, R5 ;  /* 0x0000000506057221 */ /* 0x020fc60000000000 */
        /* <DEDUP_REMOVED lines=13> */
[----:B-----5:R-:W-:-:S04]  /*2390*/  FADD R9, R13, R14 ;  /* 0x0000000e0d097221 */ /* 0x020fc80000000000 */
[----:B------:R-:W3:Y:S01]  /*23a0*/  SHFL.DOWN PT, R13, R8, 0x1, 0x1f ;  /* 0x08201f00080d7f89 */ /* 0x000ee200000e0000 */
[----:B----4-:R-:W-:-:S03]  /*23b0*/  FADD R0, R19, R0 ;  /* 0x0000000013007221 */ /* 0x010fc60000000000 */
        /* <DEDUP_REMOVED lines=12> */
[----:B----4-:R-:W-:-:S03]  /*2480*/  FADD R8, R9, R14 ;  /* 0x0000000e09087221 */ /* 0x010fc60000000000 */
[----:B------:R4:W4:Y:S01]  /*2490*/  SHFL.DOWN PT, R29, R12, 0x1, 0x1f ;  /* 0x08201f000c1d7f89 */ /* 0x00092200000e0000 */
[----:B0-----:R-:W-:Y:S01]  /*24a0*/  FADD R5, R4, R5 ;  /* 0x0000000504057221 */ /* 0x001fe20000000000 */
[----:B-----5:R-:W-:Y:S01]  /*24b0*/  FADD R4, R0, R27 ;  /* 0x0000001b00047221 */ /* 0x020fe20000000000 */
[----:B-1----:R-:W-:Y:S01]  /*24c0*/  FADD R9, R10, R15 ;  /* 0x0000000f0a097221 */ /* 0x002fe20000000000 */
[----:B--2---:R-:W-:Y:S01]  /*24d0*/  FADD R0, R18, R19 ;  /* 0x0000001312007221 */ /* 0x004fe20000000000 */
[----:B------:R-:W-:Y:S01]  /*24e0*/  FADD R6, R17, R6 ;  /* 0x0000000611067221 */ /* 0x000fe20000000000 */
[----:B---3--:R-:W-:-:S07]  /*24f0*/  FADD R10, R11, R16 ;  /* 0x000000100b0a7221 */ /* 0x008fce0000000000 */
.L_x_400:
[----:B------:R-:W-:Y:S01]  /*2500*/  BSSY.RECONVERGENT B1, `(.L_x_310) ;  /* 0x0000013000017945 */ /* 0x000fe20003800200 */
[----:B------:R-:W-:Y:S02]  /*2510*/  HFMA2 R11, -RZ, RZ, 0, 0 ;  /* 0x00000000ff0b7431 */ /* 0x000fe400000001ff */
[----:B----4-:R-:W-:Y:S01]  /*2520*/  FADD R29, R12, R29 ;  /* 0x0000001d0c1d7221 */ /* 0x010fe20000000000 */
[----:B------:R-:W-:Y:S02]  /*2530*/  ISETP.GE.AND P0, PT, R7, 0x1, PT ;  /* 0x000000010700780c */ /* 0x000fe40003f06270 */
[----:B------:R-:W-:Y:S02]  /*2540*/  CS2R R18, SRZ ;  /* 0x0000000000127805 */ /* 0x000fe4000001ff00 */
[----:B------:R-:W-:Y:S02]  /*2550*/  CS2R R16, SRZ ;  /* 0x0000000000107805 */ /* 0x000fe4000001ff00 */
[----:B------:R-:W-:-:S02]  /*2560*/  CS2R R14, SRZ ;  /* 0x00000000000e7805 */ /* 0x000fc4000001ff00 */
[----:B------:R-:W-:Y:S01]  /*2570*/  CS2R R12, SRZ ;  /* 0x00000000000c7805 */ /* 0x000fe2000001ff00 */
[----:B------:R-:W-:Y:S01]  /*2580*/  IMAD.MOV.U32 R25, RZ, RZ, RZ ;  /* 0x000000ffff197224 */ /* 0x000fe200078e00ff */
[----:B------:R-:W-:Y:S06]  /*2590*/  @P1 BRA `(.L_x_311) ;  /* 0x0000000000241947 */ /* 0x000fec0003800000 */
        /* <DEDUP_REMOVED lines=8> */
[----:B------:R-:W-:-:S07]  /*2620*/  FADD R11, RZ, R29 ;  /* 0x0000001dff0b7221 */ /* 0x000fce0000000000 */
.L_x_311:
[----:B------:R-:W-:Y:S05]  /*2630*/  BSYNC.RECONVERGENT B1 ;  /* 0x0000000000017941 */ /* 0x000fea0003800200 */
.L_x_310:
[----:B------:R-:W-:Y:S01]  /*2640*/  BSSY.RECONVERGENT B1, `(.L_x_312) ;  /* 0x0000036000017945 */ /* 0x000fe20003800200 */
[----:B------:R-:W-:Y:S01]  /*2650*/  HFMA2 R0, -RZ, RZ, 0, 0 ;  /* 0x00000000ff007431 */ /* 0x000fe200000001ff */
[----:B------:R-:W-:Y:S02]  /*2660*/  MOV R10, RZ ;  /* 0x000000ff000a7202 */ /* 0x000fe40000000f00 */
[----:B------:R-:W-:Y:S02]  /*2670*/  CS2R R8, SRZ ;  /* 0x0000000000087805 */ /* 0x000fe4000001ff00 */
[----:B------:R-:W-:Y:S02]  /*2680*/  CS2R R6, SRZ ;  /* 0x0000000000067805 */ /* 0x000fe4000001ff00 */
[----:B------:R-:W-:Y:S01]  /*2690*/  CS2R R4, SRZ ;  /* 0x0000000000047805 */ /* 0x000fe2000001ff00 */
[----:B------:R-:W-:Y:S06]  /*26a0*/  @!P0 BRA `(.L_x_313) ;  /* 0x0000000000bc8947 */ /* 0x000fec0003800000 */
[----:B------:R-:W-:Y:S02]  /*26b0*/  MOV R0, RZ ;  /* 0x000000ff00007202 */ /* 0x000fe40000000f00 */
[----:B------:R-:W-:Y:S02]  /*26c0*/  CS2R R4, SRZ ;  /* 0x0000000000047805 */ /* 0x000fe4000001ff00 */
[----:B------:R-:W-:Y:S02]  /*26d0*/  MOV R27, RZ ;  /* 0x000000ff001b7202 */ /* 0x000fe40000000f00 */
[----:B------:R-:W-:Y:S02]  /*26e0*/  CS2R R6, SRZ ;  /* 0x0000000000067805 */ /* 0x000fe4000001ff00 */
[----:B------:R-:W-:Y:S02]  /*26f0*/  CS2R R8, SRZ ;  /* 0x0000000000087805 */ /* 0x000fe4000001ff00 */
[----:B------:R-:W-:-:S02]  /*2700*/  MOV R10, RZ ;  /* 0x000000ff000a7202 */ /* 0x000fc40000000f00 */
[----:B------:R-:W-:-:S07]  /*2710*/  MOV R25, RZ ;  /* 0x000000ff00197202 */ /* 0x000fce0000000f00 */
.L_x_317:
[----:B------:R-:W0:Y:S01]  /*2720*/  LDC R29, c[0x0][0x394] ;  /* 0x0000e500ff1d7b82 */ /* 0x000e220000000800 */
[----:B------:R-:W-:Y:S01]  /*2730*/  BSSY.RECONVERGENT B2, `(.L_x_314) ;  /* 0x0000022000027945 */ /* 0x000fe20003800200 */
[----:B0-----:R-:W-:-:S13]  /*2740*/  ISETP.GE.AND P0, PT, R23, R29, PT ;  /* 0x0000001d1700720c */ /* 0x001fda0003f06270 */
[----:B------:R-:W-:Y:S05]  /*2750*/  @P0 BRA `(.L_x_315) ;  /* 0x00000000007c0947 */ /* 0x000fea0003800000 */
[----:B------:R-:W-:-:S07]  /*2760*/  IMAD.MOV.U32 R24, RZ, RZ, R23 ;  /* 0x000000ffff187224 */ /* 0x000fce00078e0017 */
.L_x_316:
[----:B------:R-:W0:Y:S01]  /*2770*/  LDCU UR7, c[0x0][0x388] ;  /* 0x00007100ff0777ac */ /* 0x000e220008000800 */
[----:B------:R-:W1:Y:S01]  /*2780*/  LDC.64 R2, c[0x0][0x3d0] ;  /* 0x0000f400ff027b82 */ /* 0x000e620000000a00 */
[----:B0-----:R-:W-:-:S04]  /*2790*/  IMAD R26, R24, UR7, R27 ;  /* 0x00000007181a7c24 */ /* 0x001fc8000f8e021b */
[----:B------:R-:W-:-:S04]  /*27a0*/  IMAD R26, R26, R29, R20 ;  /* 0x0000001d1a1a7224 */ /* 0x000fc800078e0214 */
[----:B-1----:R-:W-:-:S06]  /*27b0*/  IMAD.WIDE R2, R26, 0x4, R2 ;  /* 0x000000041a027825 */ /* 0x002fcc00078e0202 */
[----:B------:R0:W2:Y:S01]  /*27c0*/  LDG.E R2, desc[UR12][R2.64] ;  /* 0x0000000c02027981 */ /* 0x0000a2000c1e1900 */
[----:B------:R-:W-:Y:S01]  /*27d0*/  MOV R28, 0x24 ;  /* 0x00000024001c7802 */ /* 0x000fe20000000f00 */
[----:B------:R-:W-:Y:S01]  /*27e0*/  IMAD R26, R27, R29, R24 ;  /* 0x0000001d1b1a7224 */ /* 0x000fe200078e0218 */
[----:B------:R-:W-:-:S03]  /*27f0*/  IADD3 R24, PT, PT, R24, UR10, RZ ;  /* 0x0000000a18187c10 */ /* 0x000fc6000fffe0ff */
[----:B------:R-:W-:Y:S01]  /*2800*/  IMAD R26, R26, R28, UR5 ;  /* 0x000000051a1a7e24 */ /* 0x000fe2000f8e021c */
[----:B------:R-:W-:-:S04]  /*2810*/  ISETP.GE.AND P0, PT, R24, R29, PT ;  /* 0x0000001d1800720c */ /* 0x000fc80003f06270 */
[----:B------:R-:W2:Y:S04]  /*2820*/  LDS R28, [R26] ;  /* 0x000000001a1c7984 */ /* 0x000ea80000000800 */
[----:B0-----:R-:W0:Y:S01]  /*2830*/  LDS R3, [R26+0x14] ;  /* 0x000014001a037984 */ /* 0x001e220000000800 */
[C---:B--2---:R-:W-:Y:S01]  /*2840*/  FFMA R25, R2.reuse, R28, R25 ;  /* 0x0000001c02197223 */ /* 0x044fe20000000019 */
[C---:B0-----:R-:W-:Y:S02]  /*2850*/  FFMA R6, R2.reuse, R3, R6 ;  /* 0x0000000302067223 */ /* 0x041fe40000000006 */
[----:B------:R-:W0:Y:S04]  /*2860*/  LDS R28, [R26+0x4] ;  /* 0x000004001a1c7984 */ /* 0x000e280000000800 */
[----:B------:R-:W1:Y:S01]  /*2870*/  LDS R3, [R26+0x1c] ;  /* 0x00001c001a037984 */ /* 0x000e620000000800 */
[----:B0-----:R-:W-:-:S03]  /*2880*/  FFMA R10, R2, R28, R10 ;  /* 0x0000001c020a7223 */ /* 0x001fc6000000000a */
[----:B------:R-:W0:Y:S01]  /*2890*/  LDS R28, [R26+0x8] ;  /* 0x000008001a1c7984 */ /* 0x000e220000000800 */
[----:B-1----:R-:W-:-:S03]  /*28a0*/  FFMA R4, R2, R3, R4 ;  /* 0x0000000302047223 */ /* 0x002fc60000000004 */
[----:B------:R-:W1:Y:S01]  /*28b0*/  LDS R3, [R26+0x20] ;  /* 0x000020001a037984 */ /* 0x000e620000000800 */
[----:B0-----:R-:W-:-:S03]  /*28c0*/  FFMA R9, R2, R28, R9 ;  /* 0x0000001c02097223 */ /* 0x001fc60000000009 */
[----:B------:R-:W0:Y:S01]  /*28d0*/  LDS R28, [R26+0xc] ;  /* 0x00000c001a1c7984 */ /* 0x000e220000000800 */
[C---:B-1----:R-:W-:Y:S01]  /*28e0*/  FFMA R0, R2.reuse, R3, R0 ;  /* 0x0000000302007223 */ /* 0x042fe20000000000 */
[C---:B0-----:R-:W-:Y:S02]  /*28f0*/  FFMA R8, R2.reuse, R28, R8 ;  /* 0x0000001c02087223 */ /* 0x041fe40000000008 */
[----:B------:R-:W0:Y:S02]  /*2900*/  LDS R28, [R26+0x10] ;  /* 0x000010001a1c7984 */ /* 0x000e240000000800 */
[C---:B0-----:R-:W-:Y:S02]  /*2910*/  FFMA R7, R2.reuse, R28, R7 ;  /* 0x0000001c02077223 */ /* 0x041fe40000000007 */
[----:B------:R-:W0:Y:S02]  /*2920*/  LDS R28, [R26+0x18] ;  /* 0x000018001a1c7984 */ /* 0x000e240000000800 */
[----:B0-----:R-:W-:Y:S01]  /*2930*/  FFMA R5, R2, R28, R5 ;  /* 0x0000001c02057223 */ /* 0x001fe20000000005 */
[----:B------:R-:W-:Y:S06]  /*2940*/  @!P0 BRA `(.L_x_316) ;  /* 0xfffffffc00888947 */ /* 0x000fec000383ffff */
.L_x_315:
[----:B------:R-:W-:Y:S05]  /*2950*/  BSYNC.RECONVERGENT B2 ;  /* 0x0000000000027941 */ /* 0x000fea0003800200 */
.L_x_314:
[----:B------:R-:W0:Y:S01]  /*2960*/  LDCU UR7, c[0x0][0x388] ;  /* 0x00007100ff0777ac */ /* 0x000e220008000800 */
[----:B------:R-:W-:-:S04]  /*2970*/  IADD3 R27, PT, PT, R27, 0x1, RZ ;  /* 0x000000011b1b7810 */ /* 0x000fc80007ffe0ff */
[----:B0-----:R-:W-:-:S13]  /*2980*/  ISETP.NE.AND P0, PT, R27, UR7, PT ;  /* 0x000000071b007c0c */ /* 0x001fda000bf05270 */
[----:B------:R-:W-:Y:S05]  /*2990*/  @P0 BRA `(.L_x_317) ;  /* 0xfffffffc00600947 */ /* 0x000fea000383ffff */
.L_x_313:
[----:B------:R-:W-:Y:S05]  /*29a0*/  BSYNC.RECONVERGENT B1 ;  /* 0x0000000000017941 */ /* 0x000fea0003800200 */
.L_x_312:
[----:B------:R-:W-:Y:S01]  /*29b0*/  UMOV UR7, 0xffffffff ;  /* 0xffffffff00077882 */ /* 0x000fe20000000000 */
[----:B------:R-:W-:Y:S02]  /*29c0*/  ISETP.NE.AND P1, PT, R23, RZ, PT ;  /* 0x000000ff1700720c */ /* 0x000fe40003f25270 */
[----:B------:R-:W-:Y:S11]  /*29d0*/  BRA.DIV UR7, `(.L_x_318) ;  /* 0x0000002a07287947 */ /* 0x000ff6000b800000 */
[----:B------:R-:W0:Y:S04]  /*29e0*/  SHFL.DOWN PT, R2, R25, 0x10, 0x1f ;  /* 0x0a001f0019027f89 */ /* 0x000e2800000e0000 */
[----:B------:R-:W1:Y:S04]  /*29f0*/  SHFL.DOWN PT, R27, R10, 0x10, 0x1f ;  /* 0x0a001f000a1b7f89 */ /* 0x000e6800000e0000 */
[----:B------:R-:W2:Y:S04]  /*2a00*/  SHFL.DOWN PT, R28, R9, 0x10, 0x1f ;  /* 0x0a001f00091c7f89 */ /* 0x000ea800000e0000 */
[----:B------:R-:W3:Y:S04]  /*2a10*/  SHFL.DOWN PT, R29, R8, 0x10, 0x1f ;  /* 0x0a001f00081d7f89 */ /* 0x000ee800000e0000 */
[----:B------:R-:W-:Y:S01]  /*2a20*/  SHFL.DOWN PT, R3, R4, 0x10, 0x1f ;  /* 0x0a001f0004037f89 */ /* 0x000fe200000e0000 */
[----:B0-----:R-:W-:-:S03]  /*2a30*/  FADD R26, R2, R25 ;  /* 0x00000019021a7221 */ /* 0x001fc60000000000 */
[----:B------:R-:W0:Y:S01]  /*2a40*/  SHFL.DOWN PT, R2, R5, 0x10, 0x1f ;  /* 0x0a001f0005027f89 */ /* 0x000e2200000e0000 */
[----:B-1----:R-:W-:-:S03]  /*2a50*/  FADD R27, R27, R10 ;  /* 0x0000000a1b1b7221 */ /* 0x002fc60000000000 */
[----:B------:R-:W1:Y:S01]  /*2a60*/  SHFL.DOWN PT, R10, R7, 0x10, 0x1f ;  /* 0x0a001f00070a7f89 */ /* 0x000e6200000e0000 */
[----:B--2---:R-:W-:-:S03]  /*2a70*/  FADD R28, R28, R9 ;  /* 0x000000091c1c7221 */ /* 0x004fc60000000000 */
[----:B------:R-:W2:Y:S01]  /*2a80*/  SHFL.DOWN PT, R9, R6, 0x10, 0x1f ;  /* 0x0a001f0006097f89 */ /* 0x000ea200000e0000 */
[----:B---3--:R-:W-:Y:S01]  /*2a90*/  FADD R29, R29, R8 ;  /* 0x000000081d1d7221 */ /* 0x008fe20000000000 */
[----:B0-----:R-:W-:Y:S02]  /*2aa0*/  FADD R8, R2, R5 ;  /* 0x0000000502087221 */ /* 0x001fe40000000000 */
[----:B------:R-:W0:Y:S01]  /*2ab0*/  SHFL.DOWN PT, R2, R27, 0x8, 0x1f ;  /* 0x09001f001b027f89 */ /* 0x000e2200000e0000 */
[----:B-1----:R-:W-:Y:S01]  /*2ac0*/  FADD R10, R10, R7 ;  /* 0x000000070a0a7221 */ /* 0x002fe20000000000 */
[----:B------:R-:W-:Y:S02]  /*2ad0*/  FADD R7, R3, R4 ;  /* 0x0000000403077221 */ /* 0x000fe40000000000 */
[----:B------:R-:W1:Y:S01]  /*2ae0*/  SHFL.DOWN PT, R5, R0, 0x10, 0x1f ;  /* 0x0a001f0000057f89 */ /* 0x000e6200000e0000 */
[----:B--2---:R-:W-:-:S03]  /*2af0*/  FADD R9, R9, R6 ;  /* 0x0000000609097221 */ /* 0x004fc60000000000 */
        /* <DEDUP_REMOVED lines=10> */
[----:B0-----:R-:W-:Y:S01]  /*2ba0*/  FADD R26, R10, R27 ;  /* 0x0000001b0a1a7221 */ /* 0x001fe20000000000 */
[----:B------:R-:W-:Y:S01]  /*2bb0*/  FADD R27, R9, R24 ;  /* 0x00000018091b7221 */ /* 0x000fe20000000000 */
[----:B------:R-:W0:Y:S01]  /*2bc0*/  SHFL.DOWN PT, R10, R7, 0x8, 0x1f ;  /* 0x09001f00070a7f89 */ /* 0x000e2200000e0000 */
[----:B-1----:R-:W-:-:S03]  /*2bd0*/  FADD R8, R8, R2 ;  /* 0x0000000208087221 */ /* 0x002fc60000000000 */
[----:B------:R-:W1:Y:S01]  /*2be0*/  SHFL.DOWN PT, R2, R4, 0x4, 0x1f ;  /* 0x08801f0004027f89 */ /* 0x000e6200000e0000 */
[----:B--2---:R-:W-:-:S03]  /*2bf0*/  FADD R0, R29, R0 ;  /* 0x000000001d007221 */ /* 0x004fc60000000000 */
[----:B------:R-:W2:Y:S04]  /*2c00*/  SHFL.DOWN PT, R29, R6, 0x4, 0x1f ;  /* 0x08801f00061d7f89 */ /* 0x000ea800000e0000 */
[----:B------:R-:W3:Y:S04]  /*2c10*/  SHFL.DOWN PT, R9, R5, 0x8, 0x1f ;  /* 0x09001f0005097f89 */ /* 0x000ee800000e0000 */
[----:B------:R-:W-:Y:S04]  /*2c20*/  SHFL.DOWN PT, R3, R8, 0x4, 0x1f ;  /* 0x08801f0008037f89 */ /* 0x000fe800000e0000 */
[----:B------:R-:W-:Y:S01]  /*2c30*/  SHFL.DOWN PT, R25, R26, 0x4, 0x1f ;  /* 0x08801f001a197f89 */ /* 0x000fe200000e0000 */
[----:B0-----:R-:W-:-:S03]  /*2c40*/  FADD R10, R7, R10 ;  /* 0x0000000a070a7221 */ /* 0x001fc60000000000 */
[----:B------:R-:W0:Y:S01]  /*2c50*/  SHFL.DOWN PT, R7, R28, 0x4, 0x1f ;  /* 0x08801f001c077f89 */ /* 0x000e2200000e0000 */
[----:B-1----:R-:W-:-:S03]  /*2c60*/  FADD R4, R4, R2 ;  /* 0x0000000204047221 */ /* 0x002fc60000000000 */
[----:B------:R-:W1:Y:S01]  /*2c70*/  SHFL.DOWN PT, R2, R27, 0x4, 0x1f ;  /* 0x08801f001b027f89 */ /* 0x000e6200000e0000 */
[----:B--2---:R-:W-:-:S03]  /*2c80*/  FADD R29, R6, R29 ;  /* 0x0000001d061d7221 */ /* 0x004fc60000000000 */
[----:B------:R-:W2:Y:S01]  /*2c90*/  SHFL.DOWN PT, R6, R0, 0x4, 0x1f ;  /* 0x08801f0000067f89 */ /* 0x000ea200000e0000 */
[----:B---3--:R-:W-:-:S05]  /*2ca0*/  FADD R9, R5, R9 ;  /* 0x0000000905097221 */ /* 0x008fca0000000000 */
[----:B------:R-:W-:Y:S01]  /*2cb0*/  SHFL.DOWN PT, R24, R9, 0x4, 0x1f ;  /* 0x08801f0009187f89 */ /* 0x000fe200000e0000 */
[----:B0-----:R-:W-:Y:S01]  /*2cc0*/  FADD R5, R28, R7 ;  /* 0x000000071c057221 */ /* 0x001fe20000000000 */
[----:B------:R-:W-:Y:S01]  /*2cd0*/  FADD R7, R26, R25 ;  /* 0x000000191a077221 */ /* 0x000fe20000000000 */
[----:B-1----:R-:W-:Y:S02]  /*2ce0*/  FADD R28, R27, R2 ;  /* 0x000000021b1c7221 */ /* 0x002fe40000000000 */
[----:B------:R-:W0:Y:S01]  /*2cf0*/  SHFL.DOWN PT, R2, R29, 0x2, 0x1f ;  /* 0x08401f001d027f89 */ /* 0x000e2200000e0000 */
[----:B--2---:R-:W-:Y:S01]  /*2d00*/  FADD R6, R0, R6 ;  /* 0x0000000600067221 */ /* 0x004fe20000000000 */
[----:B------:R-:W-:Y:S02]  /*2d10*/  FADD R0, R8, R3 ;  /* 0x0000000308007221 */ /* 0x000fe40000000000 */
[----:B------:R-:W1:Y:S04]  /*2d20*/  SHFL.DOWN PT, R27, R10, 0x4, 0x1f ;  /* 0x08801f000a1b7f89 */ /* 0x000e6800000e0000 */
[----:B------:R-:W2:Y:S01]  /*2d30*/  SHFL.DOWN PT, R3, R4, 0x2, 0x1f ;  /* 0x08401f0004037f89 */ /* 0x000ea200000e0000 */
[----:B0-----:R-:W-:-:S03]  /*2d40*/  FADD R8, R29, R2 ;  /* 0x000000021d087221 */ /* 0x001fc60000000000 */
        /* <DEDUP_REMOVED lines=12> */
[----:B--2---:R-:W-:Y:S01]  /*2e10*/  FADD R9, R5, R9 ;  /* 0x0000000905097221 */ /* 0x004fe20000000000 */
[----:B---3--:R-:W-:Y:S02]  /*2e20*/  FADD R5, R28, R3 ;  /* 0x000000031c057221 */ /* 0x008fe40000000000 */
[----:B------:R-:W2:Y:S01]  /*2e30*/  SHFL.DOWN PT, R3, R8, 0x1, 0x1f ;  /* 0x08201f0008037f89 */ /* 0x000ea200000e0000 */
[----:B0-----:R-:W-:Y:S01]  /*2e40*/  FADD R6, R0, R7 ;  /* 0x0000000700067221 */ /* 0x001fe20000000000 */
[----:B------:R-:W-:Y:S02]  /*2e50*/  FADD R7, R26, R25 ;  /* 0x000000191a077221 */ /* 0x000fe40000000000 */
[----:B------:R-:W0:Y:S01]  /*2e60*/  SHFL.DOWN PT, R26, R9, 0x1, 0x1f ;  /* 0x08201f00091a7f89 */ /* 0x000e2200000e0000 */
[----:B-1----:R-:W-:-:S03]  /*2e70*/  FADD R28, R27, R2 ;  /* 0x000000021b1c7221 */ /* 0x002fc60000000000 */
[----:B------:R-:W1:Y:S04]  /*2e80*/  SHFL.DOWN PT, R2, R29, 0x1, 0x1f ;  /* 0x08201f001d027f89 */ /* 0x000e6800000e0000 */
[----:B------:R-:W3:Y:S01]  /*2e90*/  SHFL.DOWN PT, R27, R10, 0x1, 0x1f ;  /* 0x08201f000a1b7f89 */ /* 0x000ee200000e0000 */
[----:B--2---:R-:W-:-:S03]  /*2ea0*/  FADD R0, R8, R3 ;  /* 0x0000000308007221 */ /* 0x004fc60000000000 */
[----:B------:R-:W2:Y:S01]  /*2eb0*/  SHFL.DOWN PT, R3, R4, 0x1, 0x1f ;  /* 0x08201f0004037f89 */ /* 0x000ea200000e0000 */
[----:B0-----:R-:W-:-:S03]  /*2ec0*/  FADD R26, R9, R26 ;  /* 0x0000001a091a7221 */ /* 0x001fc60000000000 */
[----:B------:R-:W0:Y:S01]  /*2ed0*/  SHFL.DOWN PT, R9, R5, 0x1, 0x1f ;  /* 0x08201f0005097f89 */ /* 0x000e2200000e0000 */
[----:B-1----:R-:W-:-:S03]  /*2ee0*/  FADD R8, R29, R2 ;  /* 0x000000021d087221 */ /* 0x002fc60000000000 */
[----:B------:R-:W1:Y:S01]  /*2ef0*/  SHFL.DOWN PT, R29, R6, 0x1, 0x1f ;  /* 0x08201f00061d7f89 */ /* 0x000e6200000e0000 */
[----:B---3--:R-:W-:-:S03]  /*2f00*/  FADD R27, R10, R27 ;  /* 0x0000001b0a1b7221 */ /* 0x008fc60000000000 */
[----:B------:R-:W3:Y:S01]  /*2f10*/  SHFL.DOWN PT, R2, R7, 0x1, 0x1f ;  /* 0x08201f0007027f89 */ /* 0x000ee200000e0000 */
[----:B--2---:R-:W-:-:S03]  /*2f20*/  FADD R10, R4, R3 ;  /* 0x00000003040a7221 */ /* 0x004fc60000000000 */
[----:B------:R2:W4:Y:S01]  /*2f30*/  SHFL.DOWN PT, R3, R28, 0x1, 0x1f ;  /* 0x08201f001c037f89 */ /* 0x00052200000e0000 */
[----:B0-----:R-:W-:Y:S01]  /*2f40*/  FADD R9, R5, R9 ;  /* 0x0000000905097221 */ /* 0x001fe20000000000 */
[----:B-1----:R-:W-:Y:S01]  /*2f50*/  FADD R29, R6, R29 ;  /* 0x0000001d061d7221 */ /* 0x002fe20000000000 */
[----:B--23--:R-:W-:-:S07]  /*2f60*/  FADD R4, R7, R2 ;  /* 0x0000000207047221 */ /* 0x00cfce0000000000 */
.L_x_447:
[----:B------:R-:W-:Y:S01]  /*2f70*/  BSSY.RECONVERGENT B1, `(.L_x_319) ;  /* 0x000001a000017945 */ /* 0x000fe20003800200 */
[----:B----4-:R-:W-:-:S03]  /*2f80*/  FADD R28, R28, R3 ;  /* 0x000000031c1c7221 */ /* 0x010fc60000000000 */
[----:B------:R-:W-:Y:S05]  /*2f90*/  @P1 BRA `(.L_x_320) ;  /* 0x00000000005c1947 */ /* 0x000fea0003800000 */
[----:B------:R-:W0:Y:S01]  /*2fa0*/  LDCU UR7, c[0x0][0x394] ;  /* 0x00007280ff0777ac */ /* 0x000e220008000800 */
[----:B------:R-:W1:Y:S01]  /*2fb0*/  LDC.64 R2, c[0x0][0x3f0] ;  /* 0x0000fc00ff027b82 */ /* 0x000e620000000a00 */
[----:B------:R-:W-:Y:S01]  /*2fc0*/  FADD R19, R0, R19 ;  /* 0x0000001300137221 */ /* 0x000fe20000000000 */
[----:B------:R-:W-:Y:S01]  /*2fd0*/  FADD R27, R27, R18 ;  /* 0x000000121b1b7221 */ /* 0x000fe20000000000 */
[----:B------:R-:W-:Y:S01]  /*2fe0*/  FADD R17, R26, R17 ;  /* 0x000000111a117221 */ /* 0x000fe20000000000 */
[----:B------:R-:W-:Y:S01]  /*2ff0*/  FADD R15, R10, R15 ;  /* 0x0000000f0a0f7221 */ /* 0x000fe20000000000 */
[----:B------:R-:W-:Y:S01]  /*3000*/  FADD R9, R9, R14 ;  /* 0x0000000e09097221 */ /* 0x000fe20000000000 */
[----:B------:R-:W-:Y:S01]  /*3010*/  FADD R13, R29, R13 ;  /* 0x0000000d1d0d7221 */ /* 0x000fe20000000000 */
[----:B------:R-:W-:Y:S01]  /*3020*/  FADD R11, R28, R11 ;  /* 0x0000000b1c0b7221 */ /* 0x000fe20000000000 */
[----:B0-----:R-:W-:-:S04]  /*3030*/  IMAD R5, R21, UR7, R20 ;  /* 0x0000000715057c24 */ /* 0x001fc8000f8e0214 */
[----:B------:R-:W-:Y:S02]  /*3040*/  IMAD R7, R5, 0x9, RZ ;  /* 0x0000000905077824 */ /* 0x000fe400078e02ff */
[----:B------:R-:W-:Y:S02]  /*3050*/  FADD R5, R8, R16 ;  /* 0x0000001008057221 */ /* 0x000fe40000000000 */
[----:B-1----:R-:W-:-:S04]  /*3060*/  IMAD.WIDE R2, R7, 0x4, R2 ;  /* 0x0000000407027825 */ /* 0x002fc800078e0202 */
[----:B------:R-:W-:Y:S01]  /*3070*/  FADD R7, R4, R12 ;  /* 0x0000000c04077221 */ /* 0x000fe20000000000 */
        /* <DEDUP_REMOVED lines=9> */
.L_x_320:
[----:B------:R-:W-:Y:S05]  /*3110*/  BSYNC.RECONVERGENT B1 ;  /* 0x0000000000017941 */ /* 0x000fea0003800200 */
.L_x_319:
[----:B------:R-:W1:Y:S01]  /*3120*/  LDCU UR7, c[0x0][0x394] ;  /* 0x00007280ff0777ac */ /* 0x000e620008000800 */
[----:B------:R-:W-:-:S04]  /*3130*/  IADD3 R20, PT, PT, R20, UR11, RZ ;  /* 0x0000000b14147c10 */ /* 0x000fc8000fffe0ff */
[----:B-1----:R-:W-:-:S13]  /*3140*/  ISETP.GE.AND P0, PT, R20, UR7, PT ;  /* 0x0000000714007c0c */ /* 0x002fda000bf06270 */
[----:B------:R-:W-:Y:S05]  /*3150*/  @!P0 BRA `(.L_x_321) ;  /* 0xffffffe800888947 */ /* 0x000fea000383ffff */
.L_x_303:
[----:B------:R-:W-:Y:S05]  /*3160*/  BSYNC B0 ;  /* 0x0000000000007941 */ /* 0x000fea0003800000 */
.L_x_302:
[----:B------:R-:W5:Y:S01]  /*3170*/  LDCU UR7, c[0x0][0x370] ;  /* 0x00006e00ff0777ac */ /* 0x000f620008000800 */
[----:B------:R-:W0:Y:S01]  /*3180*/  LDCU UR9, c[0x0][0x384] ;  /* 0x00007080ff0977ac */ /* 0x000e220008000800 */
[----:B-----5:R-:W-:-:S04]  /*3190*/  IADD3 R21, PT, PT, R21, UR7, RZ ;  /* 0x0000000715157c10 */ /* 0x020fc8000fffe0ff */
[----:B0-----:R-:W-:-:S13]  /*31a0*/  ISETP.GE.AND P0, PT, R21, UR9, PT ;  /* 0x0000000915007c0c */ /* 0x001fda000bf06270 */
[----:B------:R-:W-:Y:S05]  /*31b0*/  @!P0 BRA `(.L_x_322) ;  /* 0xffffffcc00e08947 */ /* 0x000fea000383ffff */
[----:B------:R-:W-:Y:S05]  /*31c0*/  EXIT ;  /* 0x000000000000794d */ /* 0x000fea0003800000 */
.L_x_283:
[----:B------:R-:W-:Y:S01]  /*31d0*/  HFMA2 R25, -RZ, RZ, 0, 0 ;  /* 0x00000000ff197431 */ /* 0x000fe200000001ff */
[----:B------:R-:W-:Y:S01]  /*31e0*/  BSSY B1, `(.L_x_323) ;  /* 0x0000007000017945 */ /* 0x000fe20003800000 */
[----:B------:R-:W-:Y:S01]  /*31f0*/  MOV R24, 0x10 ;  /* 0x0000001000187802 */ /* 0x000fe20000000f00 */
[----:B------:R-:W-:Y:S01]  /*3200*/  IMAD.MOV.U32 R3, RZ, RZ, 0x1f ;  /* 0x0000001fff037424 */ /* 0x000fe200078e00ff */
[----:B------:R-:W-:-:S07]  /*3210*/  MOV R2, 0xffffffff ;  /* 0xffffffff00027802 */ /* 0x000fce0000000f00 */
[----:B01----:R-:W-:Y:S05]  /*3220*/  WARPSYNC.COLLECTIVE R2, `(.L_x_324) ;  /* 0x0000000002087348 */ /* 0x003fea0003c00000 */
[----:B------:R2:W3:Y:S02]  /*3230*/  SHFL.DOWN P0, R2, R25, R24, R3 ;  /* 0x0800001819027389 */ /* 0x0004e40000000003 */
[----:B0123--:R-:W-:Y:S05]  /*3240*/  ENDCOLLECTIVE ;  /* 0x000000000000791b */ /* 0x00ffea0003800000 */
.L_x_324:
[----:B------:R-:W-:Y:S05]  /*3250*/  BSYNC B1 ;  /* 0x0000000000017941 */ /* 0x000fea0003800000 */
.L_x_323:
[----:B------:R-:W-:Y:S01]  /*3260*/  FADD R25, RZ, R2 ;  /* 0x00000002ff197221 */ /* 0x000fe20000000000 */
[----:B------:R-:W-:Y:S01]  /*3270*/  HFMA2 R24, -RZ, RZ, 0, 4.76837158203125e-07 ;  /* 0x00000008ff187431 */ /* 0x000fe200000001ff */
[----:B------:R-:W-:Y:S02]  /*3280*/  MOV R2, 0xffffffff ;  /* 0xffffffff00027802 */ /* 0x000fe40000000f00 */
[----:B------:R-:W-:-:S07]  /*3290*/  MOV R3, 0x1f ;  /* 0x0000001f00037802 */ /* 0x000fce0000000f00 */
[----:B------:R-:W-:Y:S05]  /*32a0*/  WARPSYNC.COLLECTIVE R2, `(.L_x_325) ;  /* 0x0000000002087348 */ /* 0x000fea0003c00000 */
[----:B------:R0:W1:Y:S02]  /*32b0*/  SHFL.DOWN P0, R2, R25, R24, R3 ;  /* 0x0800001819027389 */ /* 0x0000640000000003 */
[----:B01----:R-:W-:Y:S05]  /*32c0*/  ENDCOLLECTIVE ;  /* 0x000000000000791b */ /* 0x003fea0003800000 */
.L_x_325:
[----:B------:R-:W-:Y:S01]  /*32d0*/  HFMA2 R24, -RZ, RZ, 0, 2.384185791015625e-07 ;  /* 0x00000004ff187431 */ /* 0x000fe200000001ff */
[----:B------:R-:W-:Y:S01]  /*32e0*/  MOV R6, R2 ;  /* 0x0000000200067202 */ /* 0x000fe20000000f00 */
[----:B------:R-:W-:-:S04]  /*32f0*/  IMAD.MOV.U32 R2, RZ, RZ, -0x1 ;  /* 0xffffffffff027424 */ /* 0x000fc800078e00ff */
[----:B------:R-:W-:-:S05]  /*3300*/  FADD R6, R25, R6 ;  /* 0x0000000619067221 */ /* 0x000fca0000000000 */
[----:B------:R-:W-:-:S07]  /*3310*/  MOV R25, R6 ;  /* 0x0000000600197202 */ /* 0x000fce0000000f00 */
[----:B------:R-:W-:Y:S05]  /*3320*/  WARPSYNC.COLLECTIVE R2, `(.L_x_326) ;  /* 0x0000000002087348 */ /* 0x000fea0003c00000 */
[----:B------:R0:W1:Y:S02]  /*3330*/  SHFL.DOWN P0, R2, R25, R24, R3 ;  /* 0x0800001819027389 */ /* 0x0000640000000003 */
[----:B01----:R-:W-:Y:S05]  /*3340*/  ENDCOLLECTIVE ;  /* 0x000000000000791b */ /* 0x003fea0003800000 */
.L_x_326:
[----:B------:R-:W-:Y:S01]  /*3350*/  HFMA2 R24, -RZ, RZ, 0, 1.1920928955078125e-07 ;  /* 0x00000002ff187431 */ /* 0x000fe200000001ff */
[----:B------:R-:W-:Y:S02]  /*3360*/  MOV R7, R2 ;  /* 0x0000000200077202 */ /* 0x000fe40000000f00 */
[----:B------:R-:W-:-:S03]  /*3370*/  MOV R2, 0xffffffff ;  /* 0xffffffff00027802 */ /* 0x000fc60000000f00 */
[----:B------:R-:W-:-:S05]  /*3380*/  FADD R7, R6, R7 ;  /* 0x0000000706077221 */ /* 0x000fca0000000000 */
[----:B------:R-:W-:-:S07]  /*3390*/  MOV R25, R7 ;  /* 0x0000000700197202 */ /* 0x000fce0000000f00 */
[----:B------:R-:W-:Y:S05]  /*33a0*/  WARPSYNC.COLLECTIVE R2, `(.L_x_327) ;  /* 0x0000000002087348 */ /* 0x000fea0003c00000 */
[----:B------:R0:W1:Y:S02]  /*33b0*/  SHFL.DOWN P0, R2, R25, R24, R3 ;  /* 0x0800001819027389 */ /* 0x0000640000000003 */
[----:B01----:R-:W-:Y:S05]  /*33c0*/  ENDCOLLECTIVE ;  /* 0x000000000000791b */ /* 0x003fea0003800000 */
.L_x_327:
[----:B------:R-:W-:Y:S01]  /*33d0*/  HFMA2 R24, -RZ, RZ, 0, 5.9604644775390625e-08 ;  /* 0x00000001ff187431 */ /* 0x000fe200000001ff */
[----:B------:R-:W-:Y:S01]  /*33e0*/  MOV R8, R2 ;  /* 0x0000000200087202 */ /* 0x000fe20000000f00 */
[----:B------:R-:W-:-:S04]  /*33f0*/  IMAD.MOV.U32 R2, RZ, RZ, -0x1 ;  /* 0xffffffffff027424 */ /* 0x000fc800078e00ff */
[----:B------:R-:W-:-:S05]  /*3400*/  FADD R8, R7, R8 ;  /* 0x0000000807087221 */ /* 0x000fca0000000000 */
[----:B------:R-:W-:-:S07]  /*3410*/  MOV R25, R8 ;  /* 0x0000000800197202 */ /* 0x000fce0000000f00 */
[----:B------:R-:W-:Y:S05]  /*3420*/  WARPSYNC.COLLECTIVE R2, `(.L_x_328) ;  /* 0x0000000002087348 */ /* 0x000fea0003c00000 */
[----:B------:R0:W1:Y:S02]  /*3430*/  SHFL.DOWN P0, R2, R25, R24, R3 ;  /* 0x0800001819027389 */ /* 0x0000640000000003 */
[----:B01----:R-:W-:Y:S05]  /*3440*/  ENDCOLLECTIVE ;  /* 0x000000000000791b */ /* 0x003fea0003800000 */
.L_x_328:
[----:B------:R-:W-:Y:S01]  /*3450*/  MOV R9, R2 ;  /* 0x0000000200097202 */ /* 0x000fe20000000f00 */
[----:B------:R-:W-:Y:S06]  /*3460*/  BRA `(.L_x_329) ;  /* 0xffffffdc00407947 */ /* 0x000fec000383ffff */
.L_x_289:
[----:B------:R-:W-:Y:S01]  /*3470*/  HFMA2 R24, -RZ, RZ, 0, 9.5367431640625e-07 ;  /* 0x00000010ff187431 */ /* 0x000fe200000001ff */
[----:B------:R-:W-:Y:S01]  /*3480*/  BSSY B1, `(.L_x_330) ;  /* 0x0000006000017945 */ /* 0x000fe20003800000 */
[----:B--2---:R-:W-:Y:S02]  /*3490*/  MOV R3, 0x1f ;  /* 0x0000001f00037802 */ /* 0x004fe40000000f00 */
[----:B------:R-:W-:-:S07]  /*34a0*/  MOV R2, 0xffffffff ;  /* 0xffffffff00027802 */ /* 0x000fce0000000f00 */
[----:B------:R-:W-:Y:S05]  /*34b0*/  WARPSYNC.COLLECTIVE R2, `(.L_x_331) ;  /* 0x0000000002087348 */ /* 0x000fea0003c00000 */
[----:B------:R0:W1:Y:S02]  /*34c0*/  SHFL.DOWN P0, R2, R25, R24, R3 ;  /* 0x0800001819027389 */ /* 0x0000640000000003 */
[----:B01----:R-:W-:Y:S05]  /*34d0*/  ENDCOLLECTIVE ;  /* 0x000000000000791b */ /* 0x003fea0003800000 */
.L_x_331:
[----:B------:R-:W-:Y:S05]  /*34e0*/  BSYNC B1 ;  /* 0x0000000000017941 */ /* 0x000fea0003800000 */
.L_x_330:
[----:B------:R-:W-:Y:S01]  /*34f0*/  FADD R25, R25, R2 ;  /* 0x0000000219197221 */ /* 0x000fe20000000000 */
[----:B------:R-:W-:Y:S01]  /*3500*/  HFMA2 R24, -RZ, RZ, 0, 4.76837158203125e-07 ;  /* 0x00000008ff187431 */ /* 0x000fe200000001ff */
[----:B------:R-:W-:Y:S02]  /*3510*/  MOV R2, 0xffffffff ;  /* 0xffffffff00027802 */ /* 0x000fe40000000f00 */
[----:B------:R-:W-:-:S07]  /*3520*/  MOV R3, 0x1f ;  /* 0x0000001f00037802 */ /* 0x000fce0000000f00 */
[----:B------:R-:W-:Y:S05]  /*3530*/  WARPSYNC.COLLECTIVE R2, `(.L_x_332) ;  /* 0x0000000002087348 */ /* 0x000fea0003c00000 */
[----:B------:R0:W1:Y:S02]  /*3540*/  SHFL.DOWN P0, R2, R25, R24, R3 ;  /* 0x0800001819027389 */ /* 0x0000640000000003 */
[----:B01----:R-:W-:Y:S05]  /*3550*/  ENDCOLLECTIVE ;  /* 0x000000000000791b */ /* 0x003fea0003800000 */
.L_x_332:
[----:B------:R-:W-:Y:S02]  /*3560*/  HFMA2 R24, -RZ, RZ, 0, 2.384185791015625e-07 ;  /* 0x00000004ff187431 */ /* 0x000fe400000001ff */
[----:B------:R-:W-:Y:S01]  /*3570*/  IMAD.MOV.U32 R4, RZ, RZ, R2 ;  /* 0x000000ffff047224 */ /* 0x000fe200078e0002 */
[----:B------:R-:W-:-:S03]  /*3580*/  MOV R2, 0xffffffff ;  /* 0xffffffff00027802 */ /* 0x000fc60000000f00 */
[----:B------:R-:W-:-:S05]  /*3590*/  FADD R4, R25, R4 ;  /* 0x0000000419047221 */ /* 0x000fca0000000000 */
[----:B------:R-:W-:-:S07]  /*35a0*/  MOV R25, R4 ;  /* 0x0000000400197202 */ /* 0x000fce0000000f00 */
[----:B------:R-:W-:Y:S05]  /*35b0*/  WARPSYNC.COLLECTIVE R2, `(.L_x_333) ;  /* 0x0000000002087348 */ /* 0x000fea0003c00000 */
[----:B------:R0:W1:Y:S02]  /*35c0*/  SHFL.DOWN P0, R2, R25, R24, R3 ;  /* 0x0800001819027389 */ /* 0x0000640000000003 */
[----:B01----:R-:W-:Y:S05]  /*35d0*/  ENDCOLLECTIVE ;  /* 0x000000000000791b */ /* 0x003fea0003800000 */
.L_x_333:
        /* <DEDUP_REMOVED lines=8> */
.L_x_334:
[----:B------:R-:W-:Y:S02]  /*3660*/  HFMA2 R24, -RZ, RZ, 0, 5.9604644775390625e-08 ;  /* 0x00000001ff187431 */ /* 0x000fe400000001ff */
[----:B------:R-:W-:Y:S01]  /*3670*/  IMAD.MOV.U32 R6, RZ, RZ, R2 ;  /* 0x000000ffff067224 */ /* 0x000fe200078e0002 */
[----:B------:R-:W-:-:S03]  /*3680*/  MOV R2, 0xffffffff ;  /* 0xffffffff00027802 */ /* 0x000fc60000000f00 */
[----:B------:R-:W-:-:S05]  /*3690*/  FADD R6, R5, R6 ;  /* 0x0000000605067221 */ /* 0x000fca0000000000 */
[----:B------:R-:W-:-:S07]  /*36a0*/  MOV R25, R6 ;  /* 0x0000000600197202 */ /* 0x000fce0000000f00 */
[----:B------:R-:W-:Y:S05]  /*36b0*/  WARPSYNC.COLLECTIVE R2, `(.L_x_335) ;  /* 0x0000000002087348 */ /* 0x000fea0003c00000 */
[----:B------:R0:W1:Y:S02]  /*36c0*/  SHFL.DOWN P0, R2, R25, R24, R3 ;  /* 0x0800001819027389 */ /* 0x0000640000000003 */
[----:B01----:R-:W-:Y:S05]  /*36d0*/  ENDCOLLECTIVE ;  /* 0x000000000000791b */ /* 0x003fea0003800000 */
.L_x_335:
[----:B------:R-:W-:Y:S01]  /*36e0*/  MOV R7, R2 ;  /* 0x0000000200077202 */ /* 0x000fe20000000f00 */
[----:B------:R-:W-:Y:S06]  /*36f0*/  BRA `(.L_x_336) ;  /* 0xffffffdc00647947 */ /* 0x000fec000383ffff */
.L_x_298:
[----:B------:R-:W-:Y:S01]  /*3700*/  HFMA2 R24, -RZ, RZ, 0, 9.5367431640625e-07 ;  /* 0x00000010ff187431 */ /* 0x000fe200000001ff */
[----:B------:R-:W-:Y:S01]  /*3710*/  BSSY B1, `(.L_x_337) ;  /* 0x0000007000017945 */ /* 0x000fe20003800000 */
[----:B------:R-:W-:Y:S01]  /*3720*/  MOV R25, R6 ;  /* 0x0000000600197202 */ /* 0x000fe20000000f00 */
[----:B---3--:R-:W-:Y:S01]  /*3730*/  IMAD.MOV.U32 R2, RZ, RZ, -0x1 ;  /* 0xffffffffff027424 */ /* 0x008fe200078e00ff */
[----:B------:R-:W-:-:S07]  /*3740*/  MOV R3, 0x1f ;  /* 0x0000001f00037802 */ /* 0x000fce0000000f00 */
[----:B------:R-:W-:Y:S05]  /*3750*/  WARPSYNC.COLLECTIVE R2, `(.L_x_338) ;  /* 0x0000000002087348 */ /* 0x000fea0003c00000 */
[----:B------:R0:W1:Y:S02]  /*3760*/  SHFL.DOWN P0, R2, R25, R24, R3 ;  /* 0x0800001819027389 */ /* 0x0000640000000003 */
[----:B01----:R-:W-:Y:S05]  /*3770*/  ENDCOLLECTIVE ;  /* 0x000000000000791b */ /* 0x003fea0003800000 */
.L_x_338:
[----:B------:R-:W-:Y:S05]  /*3780*/  BSYNC B1 ;  /* 0x0000000000017941 */ /* 0x000fea0003800000 */
.L_x_337:
[----:B------:R-:W-:Y:S01]  /*3790*/  MOV R7, R2 ;  /* 0x0000000200077202 */ /* 0x000fe20000000f00 */
[----:B------:R-:W-:Y:S01]  /*37a0*/  HFMA2 R24, -RZ, RZ, 0, 9.5367431640625e-07 ;  /* 0x00000010ff187431 */ /* 0x000fe200000001ff */
[----:B------:R-:W-:Y:S02]  /*37b0*/  MOV R2, 0xffffffff ;  /* 0xffffffff00027802 */ /* 0x000fe40000000f00 */
[----:B------:R-:W-:Y:S01]  /*37c0*/  MOV R25, R5 ;  /* 0x0000000500197202 */ /* 0x000fe20000000f00 */
[----:B------:R-:W-:Y:S01]  /*37d0*/  FADD R7, R7, R6 ;  /* 0x0000000607077221 */ /* 0x000fe20000000000 */
[----:B------:R-:W-:-:S07]  /*37e0*/  MOV R3, 0x1f ;  /* 0x0000001f00037802 */ /* 0x000fce0000000f00 */
[----:B------:R-:W-:Y:S05]  /*37f0*/  WARPSYNC.COLLECTIVE R2, `(.L_x_339) ;  /* 0x0000000002087348 */ /* 0x000fea0003c00000 */
[----:B------:R0:W1:Y:S02]  /*3800*/  SHFL.DOWN P0, R2, R25, R24, R3 ;  /* 0x0800001819027389 */ /* 0x0000640000000003 */
[----:B01----:R-:W-:Y:S05]  /*3810*/  ENDCOLLECTIVE ;  /* 0x000000000000791b */ /* 0x003fea0003800000 */
.L_x_339:
[----:B------:R-:W-:Y:S02]  /*3820*/  MOV R25, R4 ;  /* 0x0000000400197202 */ /* 0x000fe40000000f00 */
[----:B------:R-:W-:Y:S01]  /*3830*/  MOV R8, R2 ;  /* 0x0000000200087202 */ /* 0x000fe20000000f00 */
[----:B------:R-:W-:-:S04]  /*3840*/  IMAD.MOV.U32 R2, RZ, RZ, -0x1 ;  /* 0xffffffffff027424 */ /* 0x000fc800078e00ff */
[----:B------:R-:W-:-:S07]  /*3850*/  FADD R8, R8, R5 ;  /* 0x0000000508087221 */ /* 0x000fce0000000000 */
[----:B------:R-:W-:Y:S05]  /*3860*/  WARPSYNC.COLLECTIVE R2, `(.L_x_340) ;  /* 0x0000000002087348 */ /* 0x000fea0003c00000 */
[----:B------:R0:W1:Y:S02]  /*3870*/  SHFL.DOWN P0, R2, R25, R24, R3 ;  /* 0x0800001819027389 */ /* 0x0000640000000003 */
[----:B01----:R-:W-:Y:S05]  /*3880*/  ENDCOLLECTIVE ;  /* 0x000000000000791b */ /* 0x003fea0003800000 */
.L_x_340:
[----:B------:R-:W-:Y:S01]  /*3890*/  HFMA2 R24, -RZ, RZ, 0, 4.76837158203125e-07 ;  /* 0x00000008ff187431 */ /* 0x000fe200000001ff */
[----:B------:R-:W-:Y:S02]  /*38a0*/  MOV R25, R7 ;  /* 0x0000000700197202 */ /* 0x000fe40000000f00 */
[----:B------:R-:W-:Y:S02]  /*38b0*/  MOV R9, R2 ;  /* 0x0000000200097202 */ /* 0x000fe40000000f00 */
[----:B------:R-:W-:-:S03]  /*38c0*/  MOV R2, 0xffffffff ;  /* 0xffffffff00027802 */ /* 0x000fc60000000f00 */
[----:B------:R-:W-:-:S07]  /*38d0*/  FADD R9, R9, R4 ;  /* 0x0000000409097221 */ /* 0x000fce0000000000 */
[----:B------:R-:W-:Y:S05]  /*38e0*/  WARPSYNC.COLLECTIVE R2, `(.L_x_341) ;  /* 0x0000000002087348 */ /* 0x000fea0003c00000 */
[----:B------:R0:W1:Y:S02]  /*38f0*/  SHFL.DOWN P0, R2, R25, R24, R3 ;  /* 0x0800001819027389 */ /* 0x0000640000000003 */
[----:B01----:R-:W-:Y:S05]  /*3900*/  ENDCOLLECTIVE ;  /* 0x000000000000791b */ /* 0x003fea0003800000 */
.L_x_341:
[----:B------:R-:W-:Y:S02]  /*3910*/  MOV R25, R8 ;  /* 0x0000000800197202 */ /* 0x000fe40000000f00 */
[----:B------:R-:W-:Y:S02]  /*3920*/  MOV R10, R2 ;  /* 0x00000002000a7202 */ /* 0x000fe40000000f00 */
[----:B------:R-:W-:-:S03]  /*3930*/  MOV R2, 0xffffffff ;  /* 0xffffffff00027802 */ /* 0x000fc60000000f00 */
[----:B------:R-:W-:-:S07]  /*3940*/  FADD R10, R7, R10 ;  /* 0x0000000a070a7221 */ /* 0x000fce0000000000 */
[----:B------:R-:W-:Y:S05]  /*3950*/  WARPSYNC.COLLECTIVE R2, `(.L_x_342) ;  /* 0x0000000002087348 */ /* 0x000fea0003c00000 */
[----:B------:R0:W1:Y:S02]  /*3960*/  SHFL.DOWN P0, R2, R25, R24, R3 ;  /* 0x0800001819027389 */ /* 0x0000640000000003 */
[----:B01----:R-:W-:Y:S05]  /*3970*/  ENDCOLLECTIVE ;  /* 0x000000000000791b */ /* 0x003fea0003800000 */
.L_x_342:
[----:B------:R-:W-:Y:S01]  /*3980*/  MOV R25, R9 ;  /* 0x0000000900197202 */ /* 0x000fe20000000f00 */
[----:B------:R-:W-:Y:S01]  /*3990*/  IMAD.MOV.U32 R11, RZ, RZ, R2 ;  /* 0x000000ffff0b7224 */ /* 0x000fe200078e0002 */
[----:B------:R-:W-:-:S03]  /*39a0*/  MOV R2, 0xffffffff ;  /* 0xffffffff00027802 */ /* 0x000fc60000000f00 */
[----:B------:R-:W-:-:S07]  /*39b0*/  FADD R11, R8, R11 ;  /* 0x0000000b080b7221 */ /* 0x000fce0000000000 */
[----:B------:R-:W-:Y:S05]  /*39c0*/  WARPSYNC.COLLECTIVE R2, `(.L_x_343) ;  /* 0x0000000002087348 */ /* 0x000fea0003c00000 */
[----:B------:R0:W1:Y:S02]  /*39d0*/  SHFL.DOWN P0, R2, R25, R24, R3 ;  /* 0x0800001819027389 */ /* 0x0000640000000003 */
[----:B01----:R-:W-:Y:S05]  /*39e0*/  ENDCOLLECTIVE ;  /* 0x000000000000791b */ /* 0x003fea0003800000 */
.L_x_343:
[----:B------:R-:W-:Y:S01]  /*39f0*/  HFMA2 R24, -RZ, RZ, 0, 2.384185791015625e-07 ;  /* 0x00000004ff187431 */ /* 0x000fe200000001ff */
[----:B------:R-:W-:Y:S02]  /*3a00*/  MOV R25, R10 ;  /* 0x0000000a00197202 */ /* 0x000fe40000000f00 */
[----:B------:R-:W-:Y:S02]  /*3a10*/  MOV R12, R2 ;  /* 0x00000002000c7202 */ /* 0x000fe40000000f00 */
[----:B------:R-:W-:-:S03]  /*3a20*/  MOV R2, 0xffffffff ;  /* 0xffffffff00027802 */ /* 0x000fc60000000f00 */
[----:B------:R-:W-:-:S07]  /*3a30*/  FADD R12, R9, R12 ;  /* 0x0000000c090c7221 */ /* 0x000fce0000000000 */
[----:B------:R-:W-:Y:S05]  /*3a40*/  WARPSYNC.COLLECTIVE R2, `(.L_x_344) ;  /* 0x0000000002087348 */ /* 0x000fea0003c00000 */
[----:B------:R0:W1:Y:S02]  /*3a50*/  SHFL.DOWN P0, R2, R25, R24, R3 ;  /* 0x0800001819027389 */ /* 0x0000640000000003 */
[----:B01----:R-:W-:Y:S05]  /*3a60*/  ENDCOLLECTIVE ;  /* 0x000000000000791b */ /* 0x003fea0003800000 */
.L_x_344:
[----:B------:R-:W-:Y:S01]  /*3a70*/  IMAD.MOV.U32 R25, RZ, RZ, R11 ;  /* 0x000000ffff197224 */ /* 0x000fe200078e000b */
[----:B------:R-:W-:Y:S02]  /*3a80*/  MOV R13, R2 ;  /* 0x00000002000d7202 */ /* 0x000fe40000000f00 */
[----:B------:R-:W-:-:S03]  /*3a90*/  MOV R2, 0xffffffff ;  /* 0xffffffff00027802 */ /* 0x000fc60000000f00 */
[----:B------:R-:W-:-:S07]  /*3aa0*/  FADD R13, R10, R13 ;  /* 0x0000000d0a0d7221 */ /* 0x000fce0000000000 */
[----:B------:R-:W-:Y:S05]  /*3ab0*/  WARPSYNC.COLLECTIVE R2, `(.L_x_345) ;  /* 0x0000000002087348 */ /* 0x000fea0003c00000 */
[----:B------:R0:W1:Y:S02]  /*3ac0*/  SHFL.DOWN P0, R2, R25, R24, R3 ;  /* 0x0800001819027389 */ /* 0x0000640000000003 */
[----:B01----:R-:W-:Y:S05]  /*3ad0*/  ENDCOLLECTIVE ;  /* 0x000000000000791b */ /* 0x003fea0003800000 */
.L_x_345:
[----:B------:R-:W-:Y:S02]  /*3ae0*/  MOV R25, R12 ;  /* 0x0000000c00197202 */ /* 0x000fe40000000f00 */
[----:B------:R-:W-:Y:S02]  /*3af0*/  MOV R6, R2 ;  /* 0x0000000200067202 */ /* 0x000fe40000000f00 */
[----:B------:R-:W-:-:S03]  /*3b00*/  MOV R2, 0xffffffff ;  /* 0xffffffff00027802 */ /* 0x000fc60000000f00 */
[----:B------:R-:W-:-:S07]  /*3b10*/  FADD R6, R11, R6 ;  /* 0x000000060b067221 */ /* 0x000fce0000000000 */
[----:B------:R-:W-:Y:S05]  /*3b20*/  WARPSYNC.COLLECTIVE R2, `(.L_x_346) ;  /* 0x0000000002087348 */ /* 0x000fea0003c00000 */
[----:B------:R0:W1:Y:S02]  /*3b30*/  SHFL.DOWN P0, R2, R25, R24, R3 ;  /* 0x0800001819027389 */ /* 0x0000640000000003 */
[----:B01----:R-:W-:Y:S05]  /*3b40*/  ENDCOLLECTIVE ;  /* 0x000000000000791b */ /* 0x003fea0003800000 */
.L_x_346:
[----:B------:R-:W-:Y:S01]  /*3b50*/  HFMA2 R24, -RZ, RZ, 0, 1.1920928955078125e-07 ;  /* 0x00000002ff187431 */ /* 0x000fe200000001ff */
[----:B------:R-:W-:Y:S02]  /*3b60*/  MOV R25, R13 ;  /* 0x0000000d00197202 */ /* 0x000fe40000000f00 */
[----:B------:R-:W-:Y:S01]  /*3b70*/  MOV R5, R2 ;  /* 0x0000000200057202 */ /* 0x000fe20000000f00 */
[----:B------:R-:W-:-:S04]  /*3b80*/  IMAD.MOV.U32 R2, RZ, RZ, -0x1 ;  /* 0xffffffffff027424 */ /* 0x000fc800078e00ff */
[----:B------:R-:W-:-:S07]  /*3b90*/  FADD R5, R12, R5 ;  /* 0x000000050c057221 */ /* 0x000fce0000000000 */
[----:B------:R-:W-:Y:S05]  /*3ba0*/  WARPSYNC.COLLECTIVE R2, `(.L_x_347) ;  /* 0x0000000002087348 */ /* 0x000fea0003c00000 */
[----:B------:R0:W1:Y:S02]  /*3bb0*/  SHFL.DOWN P0, R2, R25, R24, R3 ;  /* 0x0800001819027389 */ /* 0x0000640000000003 */
[----:B01----:R-:W-:Y:S05]  /*3bc0*/  ENDCOLLECTIVE ;  /* 0x000000000000791b */ /* 0x003fea0003800000 */
.L_x_347:
[----:B------:R-:W-:Y:S02]  /*3bd0*/  MOV R25, R6 ;  /* 0x0000000600197202 */ /* 0x000fe40000000f00 */
[----:B------:R-:W-:Y:S02]  /*3be0*/  MOV R4, R2 ;  /* 0x0000000200047202 */ /* 0x000fe40000000f00 */
[----:B------:R-:W-:-:S03]  /*3bf0*/  MOV R2, 0xffffffff ;  /* 0xffffffff00027802 */ /* 0x000fc60000000f00 */
[----:B------:R-:W-:-:S07]  /*3c00*/  FADD R4, R13, R4 ;  /* 0x000000040d047221 */ /* 0x000fce0000000000 */
[----:B------:R-:W-:Y:S05]  /*3c10*/  WARPSYNC.COLLECTIVE R2, `(.L_x_348) ;  /* 0x0000000002087348 */ /* 0x000fea0003c00000 */
[----:B------:R0:W1:Y:S02]  /*3c20*/  SHFL.DOWN P0, R2, R25, R24, R3 ;  /* 0x0800001819027389 */ /* 0x0000640000000003 */
[----:B01----:R-:W-:Y:S05]  /*3c30*/  ENDCOLLECTIVE ;  /* 0x000000000000791b */ /* 0x003fea0003800000 */
.L_x_348:
[----:B------:R-:W-:Y:S02]  /*3c40*/  MOV R25, R5 ;  /* 0x0000000500197202 */ /* 0x000fe40000000f00 */
[----:B------:R-:W-:Y:S02]  /*3c50*/  MOV R7, R2 ;  /* 0x0000000200077202 */ /* 0x000fe40000000f00 */
[----:B------:R-:W-:-:S03]  /*3c60*/  MOV R2, 0xffffffff ;  /* 0xffffffff00027802 */ /* 0x000fc60000000f00 */
[----:B------:R-:W-:-:S07]  /*3c70*/  FADD R7, R6, R7 ;  /* 0x0000000706077221 */ /* 0x000fce0000000000 */
[----:B------:R-:W-:Y:S05]  /*3c80*/  WARPSYNC.COLLECTIVE R2, `(.L_x_349) ;  /* 0x0000000002087348 */ /* 0x000fea0003c00000 */
[----:B------:R0:W1:Y:S02]  /*3c90*/  SHFL.DOWN P0, R2, R25, R24, R3 ;  /* 0x0800001819027389 */ /* 0x0000640000000003 */
[----:B01----:R-:W-:Y:S05]  /*3ca0*/  ENDCOLLECTIVE ;  /* 0x000000000000791b */ /* 0x003fea0003800000 */
.L_x_349:
[----:B------:R-:W-:Y:S02]  /*3cb0*/  HFMA2 R24, -RZ, RZ, 0, 5.9604644775390625e-08 ;  /* 0x00000001ff187431 */ /* 0x000fe400000001ff */
[----:B------:R-:W-:Y:S01]  /*3cc0*/  IMAD.MOV.U32 R25, RZ, RZ, R4 ;  /* 0x000000ffff197224 */ /* 0x000fe200078e0004 */
[----:B------:R-:W-:Y:S02]  /*3cd0*/  MOV R8, R2 ;  /* 0x0000000200087202 */ /* 0x000fe40000000f00 */
[----:B------:R-:W-:-:S03]  /*3ce0*/  MOV R2, 0xffffffff ;  /* 0xffffffff00027802 */ /* 0x000fc60000000f00 */
[----:B------:R-:W-:-:S07]  /*3cf0*/  FADD R8, R5, R8 ;  /* 0x0000000805087221 */ /* 0x000fce0000000000 */
[----:B------:R-:W-:Y:S05]  /*3d00*/  WARPSYNC.COLLECTIVE R2, `(.L_x_350) ;  /* 0x0000000002087348 */ /* 0x000fea0003c00000 */
[----:B------:R0:W1:Y:S02]  /*3d10*/  SHFL.DOWN P0, R2, R25, R24, R3 ;  /* 0x0800001819027389 */ /* 0x0000640000000003 */
[----:B01----:R-:W-:Y:S05]  /*3d20*/  ENDCOLLECTIVE ;  /* 0x000000000000791b */ /* 0x003fea0003800000 */
.L_x_350:
[----:B------:R-:W-:Y:S02]  /*3d30*/  MOV R25, R7 ;  /* 0x0000000700197202 */ /* 0x000fe40000000f00 */
[----:B------:R-:W-:Y:S02]  /*3d40*/  MOV R9, R2 ;  /* 0x0000000200097202 */ /* 0x000fe40000000f00 */
[----:B------:R-:W-:-:S03]  /*3d50*/  MOV R2, 0xffffffff ;  /* 0xffffffff00027802 */ /* 0x000fc60000000f00 */
[----:B------:R-:W-:-:S07]  /*3d60*/  FADD R9, R4, R9 ;  /* 0x0000000904097221 */ /* 0x000fce0000000000 */
[----:B------:R-:W-:Y:S05]  /*3d70*/  WARPSYNC.COLLECTIVE R2, `(.L_x_351) ;  /* 0x0000000002087348 */ /* 0x000fea0003c00000 */
[----:B------:R0:W1:Y:S02]  /*3d80*/  SHFL.DOWN P0, R2, R25, R24, R3 ;  /* 0x0800001819027389 */ /* 0x0000640000000003 */
[----:B01----:R-:W-:Y:S05]  /*3d90*/  ENDCOLLECTIVE ;  /* 0x000000000000791b */ /* 0x003fea0003800000 */
.L_x_351:
[----:B------:R-:W-:Y:S02]  /*3da0*/  MOV R25, R8 ;  /* 0x0000000800197202 */ /* 0x000fe40000000f00 */
[----:B------:R-:W-:Y:S01]  /*3db0*/  MOV R10, R2 ;  /* 0x00000002000a7202 */ /* 0x000fe20000000f00 */
[----:B------:R-:W-:-:S04]  /*3dc0*/  IMAD.MOV.U32 R2, RZ, RZ, -0x1 ;  /* 0xffffffffff027424 */ /* 0x000fc800078e00ff */
[----:B------:R-:W-:-:S07]  /*3dd0*/  FADD R10, R7, R10 ;  /* 0x0000000a070a7221 */ /* 0x000fce0000000000 */
[----:B------:R-:W-:Y:S05]  /*3de0*/  WARPSYNC.COLLECTIVE R2, `(.L_x_352) ;  /* 0x0000000002087348 */ /* 0x000fea0003c00000 */
[----:B------:R0:W1:Y:S02]  /*3df0*/  SHFL.DOWN P0, R2, R25, R24, R3 ;  /* 0x0800001819027389 */ /* 0x0000640000000003 */
[----:B01----:R-:W-:Y:S05]  /*3e00*/  ENDCOLLECTIVE ;  /* 0x000000000000791b */ /* 0x003fea0003800000 */
.L_x_352:
[----:B------:R-:W-:Y:S01]  /*3e10*/  MOV R11, R2 ;  /* 0x00000002000b7202 */ /* 0x000fe20000000f00 */
[----:B------:R-:W-:Y:S06]  /*3e20*/  BRA `(.L_x_353) ;  /* 0xffffffd800f07947 */ /* 0x000fec000383ffff */
.L_x_309:
        /* <DEDUP_REMOVED lines=8> */
.L_x_355:
[----:B------:R-:W-:Y:S05]  /*3eb0*/  BSYNC B1 ;  /* 0x0000000000017941 */ /* 0x000fea0003800000 */
.L_x_354:
[----:B------:R-:W-:Y:S01]  /*3ec0*/  MOV R26, R2 ;  /* 0x00000002001a7202 */ /* 0x000fe20000000f00 */
[----:B------:R-:W-:Y:S01]  /*3ed0*/  HFMA2 R3, -RZ, RZ, 0, 1.847743988037109375e-06 ;  /* 0x0000001fff037431 */ /* 0x000fe200000001ff */
[----:B------:R-:W-:Y:S01]  /*3ee0*/  MOV R2, 0xffffffff ;  /* 0xffffffff00027802 */ /* 0x000fe20000000f00 */
[----:B------:R-:W-:Y:S01]  /*3ef0*/  IMAD.MOV.U32 R24, RZ, RZ, 0x10 ;  /* 0x00000010ff187424 */ /* 0x000fe200078e00ff */
[----:B------:R-:W-:Y:S01]  /*3f00*/  MOV R25, R11 ;  /* 0x0000000b00197202 */ /* 0x000fe20000000f00 */
[----:B------:R-:W-:-:S07]  /*3f10*/  FADD R26, R26, R13 ;  /* 0x0000000d1a1a7221 */ /* 0x000fce0000000000 */
[----:B------:R-:W-:Y:S05]  /*3f20*/  WARPSYNC.COLLECTIVE R2, `(.L_x_356) ;  /* 0x0000000002087348 */ /* 0x000fea0003c00000 */
[----:B------:R0:W1:Y:S02]  /*3f30*/  SHFL.DOWN P0, R2, R25, R24, R3 ;  /* 0x0800001819027389 */ /* 0x0000640000000003 */
[----:B01----:R-:W-:Y:S05]  /*3f40*/  ENDCOLLECTIVE ;  /* 0x000000000000791b */ /* 0x003fea0003800000 */
.L_x_356:
[----:B------:R-:W-:Y:S02]  /*3f50*/  MOV R25, R10 ;  /* 0x0000000a00197202 */ /* 0x000fe40000000f00 */
[----:B------:R-:W-:Y:S02]  /*3f60*/  MOV R28, R2 ;  /* 0x00000002001c7202 */ /* 0x000fe40000000f00 */
[----:B------:R-:W-:-:S03]  /*3f70*/  MOV R2, 0xffffffff ;  /* 0xffffffff00027802 */ /* 0x000fc60000000f00 */
[----:B------:R-:W-:-:S07]  /*3f80*/  FADD R19, R28, R11 ;  /* 0x0000000b1c137221 */ /* 0x000fce0000000000 */
[----:B------:R-:W-:Y:S05]  /*3f90*/  WARPSYNC.COLLECTIVE R2, `(.L_x_357) ;  /* 0x0000000002087348 */ /* 0x000fea0003c00000 */
[----:B------:R0:W1:Y:S02]  /*3fa0*/  SHFL.DOWN P0, R2, R25, R24, R3 ;  /* 0x0800001819027389 */ /* 0x0000640000000003 */
[----:B01----:R-:W-:Y:S05]  /*3fb0*/  ENDCOLLECTIVE ;  /* 0x000000000000791b */ /* 0x003fea0003800000 */
.L_x_357:
[----:B------:R-:W-:Y:S02]  /*3fc0*/  MOV R25, R9 ;  /* 0x0000000900197202 */ /* 0x000fe40000000f00 */
[----:B------:R-:W-:Y:S01]  /*3fd0*/  MOV R17, R2 ;  /* 0x0000000200117202 */ /* 0x000fe20000000f00 */
[----:B------:R-:W-:-:S04]  /*3fe0*/  IMAD.MOV.U32 R2, RZ, RZ, -0x1 ;  /* 0xffffffffff027424 */ /* 0x000fc800078e00ff */
[----:B------:R-:W-:-:S07]  /*3ff0*/  FADD R17, R17, R10 ;  /* 0x0000000a11117221 */ /* 0x000fce0000000000 */
[----:B------:R-:W-:Y:S05]  /*4000*/  WARPSYNC.COLLECTIVE R2, `(.L_x_358) ;  /* 0x0000000002087348 */ /* 0x000fea0003c00000 */
[----:B------:R0:W1:Y:S02]  /*4010*/  SHFL.DOWN P0, R2, R25, R24, R3 ;  /* 0x0800001819027389 */ /* 0x0000640000000003 */
[----:B01----:R-:W-:Y:S05]  /*4020*/  ENDCOLLECTIVE ;  /* 0x000000000000791b */ /* 0x003fea0003800000 */
.L_x_358:
[----:B------:R-:W-:Y:S02]  /*4030*/  MOV R25, R8 ;  /* 0x0000000800197202 */ /* 0x000fe40000000f00 */
[----:B------:R-:W-:Y:S02]  /*4040*/  MOV R18, R2 ;  /* 0x0000000200127202 */ /* 0x000fe40000000f00 */
[----:B------:R-:W-:-:S03]  /*4050*/  MOV R2, 0xffffffff ;  /* 0xffffffff00027802 */ /* 0x000fc60000000f00 */
[----:B------:R-:W-:-:S07]  /*4060*/  FADD R15, R18, R9 ;  /* 0x00000009120f7221 */ /* 0x000fce0000000000 */
[----:B------:R-:W-:Y:S05]  /*4070*/  WARPSYNC.COLLECTIVE R2, `(.L_x_359) ;  /* 0x0000000002087348 */ /* 0x000fea0003c00000 */
[----:B------:R0:W1:Y:S02]  /*4080*/  SHFL.DOWN P0, R2, R25, R24, R3 ;  /* 0x0800001819027389 */ /* 0x0000640000000003 */
[----:B01----:R-:W-:Y:S05]  /*4090*/  ENDCOLLECTIVE ;  /* 0x000000000000791b */ /* 0x003fea0003800000 */
.L_x_359:
[----:B------:R-:W-:Y:S02]  /*40a0*/  MOV R25, R5 ;  /* 0x0000000500197202 */ /* 0x000fe40000000f00 */
[----:B------:R-:W-:Y:S02]  /*40b0*/  MOV R16, R2 ;  /* 0x0000000200107202 */ /* 0x000fe40000000f00 */
[----:B------:R-:W-:-:S03]  /*40c0*/  MOV R2, 0xffffffff ;  /* 0xffffffff00027802 */ /* 0x000fc60000000f00 */
[----:B------:R-:W-:-:S07]  /*40d0*/  FADD R13, R16, R8 ;  /* 0x00000008100d7221 */ /* 0x000fce0000000000 */
[----:B------:R-:W-:Y:S05]  /*40e0*/  WARPSYNC.COLLECTIVE R2, `(.L_x_360) ;  /* 0x0000000002087348 */ /* 0x000fea0003c00000 */
[----:B------:R0:W1:Y:S02]  /*40f0*/  SHFL.DOWN P0, R2, R25, R24, R3 ;  /* 0x0800001819027389 */ /* 0x0000640000000003 */
[----:B01----:R-:W-:Y:S05]  /*4100*/  ENDCOLLECTIVE ;  /* 0x000000000000791b */ /* 0x003fea0003800000 */
.L_x_360:
[----:B------:R-:W-:Y:S01]  /*4110*/  IMAD.MOV.U32 R25, RZ, RZ, R4 ;  /* 0x000000ffff197224 */ /* 0x000fe200078e0004 */
[----:B------:R-:W-:Y:S02]  /*4120*/  MOV R14, R2 ;  /* 0x00000002000e7202 */ /* 0x000fe40000000f00 */
[----:B------:R-:W-:-:S03]  /*4130*/  MOV R2, 0xffffffff ;  /* 0xffffffff00027802 */ /* 0x000fc60000000f00 */
[----:B------:R-:W-:-:S07]  /*4140*/  FADD R11, R14, R5 ;  /* 0x000000050e0b7221 */ /* 0x000fce0000000000 */
[----:B------:R-:W-:Y:S05]  /*4150*/  WARPSYNC.COLLECTIVE R2, `(.L_x_361) ;  /* 0x0000000002087348 */ /* 0x000fea0003c00000 */
[----:B------:R0:W1:Y:S02]  /*4160*/  SHFL.DOWN P0, R2, R25, R24, R3 ;  /* 0x0800001819027389 */ /* 0x0000640000000003 */
[----:B01----:R-:W-:Y:S05]  /*4170*/  ENDCOLLECTIVE ;  /* 0x000000000000791b */ /* 0x003fea0003800000 */
.L_x_361:
[----:B------:R-:W-:Y:S02]  /*4180*/  MOV R25, R0 ;  /* 0x0000000000197202 */ /* 0x000fe40000000f00 */
[----:B------:R-:W-:Y:S02]  /*4190*/  MOV R6, R2 ;  /* 0x0000000200067202 */ /* 0x000fe40000000f00 */
[----:B------:R-:W-:-:S03]  /*41a0*/  MOV R2, 0xffffffff ;  /* 0xffffffff00027802 */ /* 0x000fc60000000f00 */
[----:B------:R-:W-:-:S07]  /*41b0*/  FADD R9, R6, R4 ;  /* 0x0000000406097221 */ /* 0x000fce0000000000 */
[----:B------:R-:W-:Y:S05]  /*41c0*/  WARPSYNC.COLLECTIVE R2, `(.L_x_362) ;  /* 0x0000000002087348 */ /* 0x000fea0003c00000 */
[----:B------:R0:W1:Y:S02]  /*41d0*/  SHFL.DOWN P0, R2, R25, R24, R3 ;  /* 0x0800001819027389 */ /* 0x0000640000000003 */
[----:B01----:R-:W-:Y:S05]  /*41e0*/  ENDCOLLECTIVE ;  /* 0x000000000000791b */ /* 0x003fea0003800000 */
.L_x_362:
[----:B------:R-:W-:Y:S02]  /*41f0*/  MOV R25, R12 ;  /* 0x0000000c00197202 */ /* 0x000fe40000000f00 */
[----:B------:R-:W-:Y:S02]  /*4200*/  MOV R27, R2 ;  /* 0x00000002001b7202 */ /* 0x000fe40000000f00 */
[----:B------:R-:W-:-:S03]  /*4210*/  MOV R2, 0xffffffff ;  /* 0xffffffff00027802 */ /* 0x000fc60000000f00 */
[----:B------:R-:W-:-:S07]  /*4220*/  FADD R5, R27, R0 ;  /* 0x000000001b057221 */ /* 0x000fce0000000000 */
[----:B------:R-:W-:Y:S05]  /*4230*/  WARPSYNC.COLLECTIVE R2, `(.L_x_363) ;  /* 0x0000000002087348 */ /* 0x000fea0003c00000 */
[----:B------:R0:W1:Y:S02]  /*4240*/  SHFL.DOWN P0, R2, R25, R24, R3 ;  /* 0x0800001819027389 */ /* 0x0000640000000003 */
[----:B01----:R-:W-:Y:S05]  /*4250*/  ENDCOLLECTIVE ;  /* 0x000000000000791b */ /* 0x003fea0003800000 */
.L_x_363:
[----:B------:R-:W-:Y:S01]  /*4260*/  HFMA2 R24, -RZ, RZ, 0, 4.76837158203125e-07 ;  /* 0x00000008ff187431 */ /* 0x000fe200000001ff */
[----:B------:R-:W-:Y:S01]  /*4270*/  MOV R25, R26 ;  /* 0x0000001a00197202 */ /* 0x000fe20000000f00 */
[----:B------:R-:W-:Y:S01]  /*4280*/  IMAD.MOV.U32 R29, RZ, RZ, R2 ;  /* 0x000000ffff1d7224 */ /* 0x000fe200078e0002 */
[----:B------:R-:W-:-:S03]  /*4290*/  MOV R2, 0xffffffff ;  /* 0xffffffff00027802 */ /* 0x000fc60000000f00 */
[----:B------:R-:W-:-:S07]  /*42a0*/  FADD R12, R29, R12 ;  /* 0x0000000c1d0c7221 */ /* 0x000fce0000000000 */
[----:B------:R-:W-:Y:S05]  /*42b0*/  WARPSYNC.COLLECTIVE R2, `(.L_x_364) ;  /* 0x0000000002087348 */ /* 0x000fea0003c00000 */
[----:B------:R0:W1:Y:S02]  /*42c0*/  SHFL.DOWN P0, R2, R25, R24, R3 ;  /* 0x0800001819027389 */ /* 0x0000640000000003 */
[----:B01----:R-:W-:Y:S05]  /*42d0*/  ENDCOLLECTIVE ;  /* 0x000000000000791b */ /* 0x003fea0003800000 */
.L_x_364:
[----:B------:R-:W-:Y:S02]  /*42e0*/  MOV R25, R19 ;  /* 0x0000001300197202 */ /* 0x000fe40000000f00 */
[----:B------:R-:W-:Y:S02]  /*42f0*/  MOV R27, R2 ;  /* 0x00000002001b7202 */ /* 0x000fe40000000f00 */
[----:B------:R-:W-:-:S03]  /*4300*/  MOV R2, 0xffffffff ;  /* 0xffffffff00027802 */ /* 0x000fc60000000f00 */
[----:B------:R-:W-:-:S07]  /*4310*/  FADD R18, R26, R27 ;  /* 0x0000001b1a127221 */ /* 0x000fce0000000000 */
[----:B------:R-:W-:Y:S05]  /*4320*/  WARPSYNC.COLLECTIVE R2, `(.L_x_365) ;  /* 0x0000000002087348 */ /* 0x000fea0003c00000 */
[----:B------:R0:W1:Y:S02]  /*4330*/  SHFL.DOWN P0, R2, R25, R24, R3 ;  /* 0x0800001819027389 */ /* 0x0000640000000003 */
[----:B01----:R-:W-:Y:S05]  /*4340*/  ENDCOLLECTIVE ;  /* 0x000000000000791b */ /* 0x003fea0003800000 */
.L_x_365:
[----:B------:R-:W-:Y:S01]  /*4350*/  IMAD.MOV.U32 R25, RZ, RZ, R17 ;  /* 0x000000ffff197224 */ /* 0x000fe200078e0011 */
[----:B------:R-:W-:Y:S02]  /*4360*/  MOV R16, R2 ;  /* 0x0000000200107202 */ /* 0x000fe40000000f00 */
[----:B------:R-:W-:-:S03]  /*4370*/  MOV R2, 0xffffffff ;  /* 0xffffffff00027802 */ /* 0x000fc60000000f00 */
[----:B------:R-:W-:-:S07]  /*4380*/  FADD R16, R19, R16 ;  /* 0x0000001013107221 */ /* 0x000fce0000000000 */
[----:B------:R-:W-:Y:S05]  /*4390*/  WARPSYNC.COLLECTIVE R2, `(.L_x_366) ;  /* 0x0000000002087348 */ /* 0x000fea0003c00000 */
[----:B------:R0:W1:Y:S02]  /*43a0*/  SHFL.DOWN P0, R2, R25, R24, R3 ;  /* 0x0800001819027389 */ /* 0x0000640000000003 */
[----:B01----:R-:W-:Y:S05]  /*43b0*/  ENDCOLLECTIVE ;  /* 0x000000000000791b */ /* 0x003fea0003800000 */
.L_x_366:
[----:B------:R-:W-:Y:S02]  /*43c0*/  MOV R25, R15 ;  /* 0x0000000f00197202 */ /* 0x000fe40000000f00 */
[----:B------:R-:W-:Y:S02]  /*43d0*/  MOV R14, R2 ;  /* 0x00000002000e7202 */ /* 0x000fe40000000f00 */
[----:B------:R-:W-:-:S03]  /*43e0*/  MOV R2, 0xffffffff ;  /* 0xffffffff00027802 */ /* 0x000fc60000000f00 */
[----:B------:R-:W-:-:S07]  /*43f0*/  FADD R14, R17, R14 ;  /* 0x0000000e110e7221 */ /* 0x000fce0000000000 */
[----:B------:R-:W-:Y:S05]  /*4400*/  WARPSYNC.COLLECTIVE R2, `(.L_x_367) ;  /* 0x0000000002087348 */ /* 0x000fea0003c00000 */
[----:B------:R0:W1:Y:S02]  /*4410*/  SHFL.DOWN P0, R2, R25, R24, R3 ;  /* 0x0800001819027389 */ /* 0x0000640000000003 */
[----:B01----:R-:W-:Y:S05]  /*4420*/  ENDCOLLECTIVE ;  /* 0x000000000000791b */ /* 0x003fea0003800000 */
.L_x_367:
[----:B------:R-:W-:Y:S02]  /*4430*/  MOV R25, R13 ;  /* 0x0000000d00197202 */ /* 0x000fe40000000f00 */
[----:B------:R-:W-:Y:S02]  /*4440*/  MOV R10, R2 ;  /* 0x00000002000a7202 */ /* 0x000fe40000000f00 */
[----:B------:R-:W-:-:S03]  /*4450*/  MOV R2, 0xffffffff ;  /* 0xffffffff00027802 */ /* 0x000fc60000000f00 */
[----:B------:R-:W-:-:S07]  /*4460*/  FADD R10, R15, R10 ;  /* 0x0000000a0f0a7221 */ /* 0x000fce0000000000 */
[----:B------:R-:W-:Y:S05]  /*4470*/  WARPSYNC.COLLECTIVE R2, `(.L_x_368) ;  /* 0x0000000002087348 */ /* 0x000fea0003c00000 */
[----:B------:R0:W1:Y:S02]  /*4480*/  SHFL.DOWN P0, R2, R25, R24, R3 ;  /* 0x0800001819027389 */ /* 0x0000640000000003 */
[----:B01----:R-:W-:Y:S05]  /*4490*/  ENDCOLLECTIVE ;  /* 0x000000000000791b */ /* 0x003fea0003800000 */
.L_x_368:
[----:B------:R-:W-:Y:S01]  /*44a0*/  MOV R25, R11 ;  /* 0x0000000b00197202 */ /* 0x000fe20000000f00 */
[----:B------:R-:W-:Y:S01]  /*44b0*/  IMAD.MOV.U32 R8, RZ, RZ, R2 ;  /* 0x000000ffff087224 */ /* 0x000fe200078e0002 */
[----:B------:R-:W-:-:S03]  /*44c0*/  MOV R2, 0xffffffff ;  /* 0xffffffff00027802 */ /* 0x000fc60000000f00 */
[----:B------:R-:W-:-:S07]  /*44d0*/  FADD R8, R13, R8 ;  /* 0x000000080d087221 */ /* 0x000fce0000000000 */
[----:B------:R-:W-:Y:S05]  /*44e0*/  WARPSYNC.COLLECTIVE R2, `(.L_x_369) ;  /* 0x0000000002087348 */ /* 0x000fea0003c00000 */
[----:B------:R0:W1:Y:S02]  /*44f0*/  SHFL.DOWN P0, R2, R25, R24, R3 ;  /* 0x0800001819027389 */ /* 0x0000640000000003 */
[----:B01----:R-:W-:Y:S05]  /*4500*/  ENDCOLLECTIVE ;  /* 0x000000000000791b */ /* 0x003fea0003800000 */
.L_x_369:
[----:B------:R-:W-:Y:S02]  /*4510*/  MOV R25, R9 ;  /* 0x0000000900197202 */ /* 0x000fe40000000f00 */
[----:B------:R-:W-:Y:S02]  /*4520*/  MOV R0, R2 ;  /* 0x0000000200007202 */ /* 0x000fe40000000f00 */
[----:B------:R-:W-:-:S03]  /*4530*/  MOV R2, 0xffffffff ;  /* 0xffffffff00027802 */ /* 0x000fc60000000f00 */
[----:B------:R-:W-:-:S07]  /*4540*/  FADD R0, R11, R0 ;  /* 0x000000000b007221 */ /* 0x000fce0000000000 */
[----:B------:R-:W-:Y:S05]  /*4550*/  WARPSYNC.COLLECTIVE R2, `(.L_x_370) ;  /* 0x0000000002087348 */ /* 0x000fea0003c00000 */
[----:B------:R0:W1:Y:S02]  /*4560*/  SHFL.DOWN P0, R2, R25, R24, R3 ;  /* 0x0800001819027389 */ /* 0x0000640000000003 */
[----:B01----:R-:W-:Y:S05]  /*4570*/  ENDCOLLECTIVE ;  /* 0x000000000000791b */ /* 0x003fea0003800000 */
.L_x_370:
[----:B------:R-:W-:Y:S02]  /*4580*/  MOV R25, R5 ;  /* 0x0000000500197202 */ /* 0x000fe40000000f00 */
[----:B------:R-:W-:Y:S01]  /*4590*/  MOV R6, R2 ;  /* 0x0000000200067202 */ /* 0x000fe20000000f00 */
[----:B------:R-:W-:-:S04]  /*45a0*/  IMAD.MOV.U32 R2, RZ, RZ, -0x1 ;  /* 0xffffffffff027424 */ /* 0x000fc800078e00ff */
[----:B------:R-:W-:-:S07]  /*45b0*/  FADD R6, R9, R6 ;  /* 0x0000000609067221 */ /* 0x000fce0000000000 */
[----:B------:R-:W-:Y:S05]  /*45c0*/  WARPSYNC.COLLECTIVE R2, `(.L_x_371) ;  /* 0x0000000002087348 */ /* 0x000fea0003c00000 */
[----:B------:R0:W1:Y:S02]  /*45d0*/  SHFL.DOWN P0, R2, R25, R24, R3 ;  /* 0x0800001819027389 */ /* 0x0000640000000003 */
[----:B01----:R-:W-:Y:S05]  /*45e0*/  ENDCOLLECTIVE ;  /* 0x000000000000791b */ /* 0x003fea0003800000 */
.L_x_371:
[----:B------:R-:W-:Y:S02]  /*45f0*/  MOV R25, R12 ;  /* 0x0000000c00197202 */ /* 0x000fe40000000f00 */
[----:B------:R-:W-:Y:S02]  /*4600*/  MOV R4, R2 ;  /* 0x0000000200047202 */ /* 0x000fe40000000f00 */
[----:B------:R-:W-:-:S03]  /*4610*/  MOV R2, 0xffffffff ;  /* 0xffffffff00027802 */ /* 0x000fc60000000f00 */
[----:B------:R-:W-:-:S07]  /*4620*/  FADD R4, R5, R4 ;  /* 0x0000000405047221 */ /* 0x000fce0000000000 */
[----:B------:R-:W-:Y:S05]  /*4630*/  WARPSYNC.COLLECTIVE R2, `(.L_x_372) ;  /* 0x0000000002087348 */ /* 0x000fea0003c00000 */
[----:B------:R0:W1:Y:S02]  /*4640*/  SHFL.DOWN P0, R2, R25, R24, R3 ;  /* 0x0800001819027389 */ /* 0x0000640000000003 */
[----:B01----:R-:W-:Y:S05]  /*4650*/  ENDCOLLECTIVE ;  /* 0x000000000000791b */ /* 0x003fea0003800000 */
.L_x_372:
        /* <DEDUP_REMOVED lines=8> */
.L_x_373:
[----:B------:R-:W-:Y:S01]  /*46e0*/  MOV R25, R16 ;  /* 0x0000001000197202 */ /* 0x000fe20000000f00 */
[----:B------:R-:W-:Y:S01]  /*46f0*/  IMAD.MOV.U32 R27, RZ, RZ, R2 ;  /* 0x000000ffff1b7224 */ /* 0x000fe200078e0002 */
[----:B------:R-:W-:-:S03]  /*4700*/  MOV R2, 0xffffffff ;  /* 0xffffffff00027802 */ /* 0x000fc60000000f00 */
[----:B------:R-:W-:-:S07]  /*4710*/  FADD R26, R18, R27 ;  /* 0x0000001b121a7221 */ /* 0x000fce0000000000 */
[----:B------:R-:W-:Y:S05]  /*4720*/  WARPSYNC.COLLECTIVE R2, `(.L_x_374) ;  /* 0x0000000002087348 */ /* 0x000fea0003c00000 */
[----:B------:R0:W1:Y:S02]  /*4730*/  SHFL.DOWN P0, R2, R25, R24, R3 ;  /* 0x0800001819027389 */ /* 0x0000640000000003 */
[----:B01----:R-:W-:Y:S05]  /*4740*/  ENDCOLLECTIVE ;  /* 0x000000000000791b */ /* 0x003fea0003800000 */
.L_x_374:
[----:B------:R-:W-:Y:S02]  /*4750*/  MOV R25, R14 ;  /* 0x0000000e00197202 */ /* 0x000fe40000000f00 */
[----:B------:R-:W-:Y:S02]  /*4760*/  MOV R19, R2 ;  /* 0x0000000200137202 */ /* 0x000fe40000000f00 */
[----:B------:R-:W-:-:S03]  /*4770*/  MOV R2, 0xffffffff ;  /* 0xffffffff00027802 */ /* 0x000fc60000000f00 */
[----:B------:R-:W-:-:S07]  /*4780*/  FADD R19, R16, R19 ;  /* 0x0000001310137221 */ /* 0x000fce0000000000 */
[----:B------:R-:W-:Y:S05]  /*4790*/  WARPSYNC.COLLECTIVE R2, `(.L_x_375) ;  /* 0x0000000002087348 */ /* 0x000fea0003c00000 */
[----:B------:R0:W1:Y:S02]  /*47a0*/  SHFL.DOWN P0, R2, R25, R24, R3 ;  /* 0x0800001819027389 */ /* 0x0000640000000003 */
[----:B01----:R-:W-:Y:S05]  /*47b0*/  ENDCOLLECTIVE ;  /* 0x000000000000791b */ /* 0x003fea0003800000 */
.L_x_375:
[----:B------:R-:W-:Y:S02]  /*47c0*/  MOV R25, R10 ;  /* 0x0000000a00197202 */ /* 0x000fe40000000f00 */
[----:B------:R-:W-:Y:S01]  /*47d0*/  MOV R17, R2 ;  /* 0x0000000200117202 */ /* 0x000fe20000000f00 */
[----:B------:R-:W-:-:S04]  /*47e0*/  IMAD.MOV.U32 R2, RZ, RZ, -0x1 ;  /* 0xffffffffff027424 */ /* 0x000fc800078e00ff */
[----:B------:R-:W-:-:S07]  /*47f0*/  FADD R17, R14, R17 ;  /* 0x000000110e117221 */ /* 0x000fce0000000000 */
[----:B------:R-:W-:Y:S05]  /*4800*/  WARPSYNC.COLLECTIVE R2, `(.L_x_376) ;  /* 0x0000000002087348 */ /* 0x000fea0003c00000 */
[----:B------:R0:W1:Y:S02]  /*4810*/  SHFL.DOWN P0, R2, R25, R24, R3 ;  /* 0x0800001819027389 */ /* 0x0000640000000003 */
[----:B01----:R-:W-:Y:S05]  /*4820*/  ENDCOLLECTIVE ;  /* 0x000000000000791b */ /* 0x003fea0003800000 */
.L_x_376:
[----:B------:R-:W-:Y:S02]  /*4830*/  MOV R25, R8 ;  /* 0x0000000800197202 */ /* 0x000fe40000000f00 */
[----:B------:R-:W-:Y:S02]  /*4840*/  MOV R15, R2 ;  /* 0x00000002000f7202 */ /* 0x000fe40000000f00 */
[----:B------:R-:W-:-:S03]  /*4850*/  MOV R2, 0xffffffff ;  /* 0xffffffff00027802 */ /* 0x000fc60000000f00 */
[----:B------:R-:W-:-:S07]  /*4860*/  FADD R15, R10, R15 ;  /* 0x0000000f0a0f7221 */ /* 0x000fce0000000000 */
[----:B------:R-:W-:Y:S05]  /*4870*/  WARPSYNC.COLLECTIVE R2, `(.L_x_377) ;  /* 0x0000000002087348 */ /* 0x000fea0003c00000 */
[----:B------:R0:W1:Y:S02]  /*4880*/  SHFL.DOWN P0, R2, R25, R24, R3 ;  /* 0x0800001819027389 */ /* 0x0000640000000003 */
[----:B01----:R-:W-:Y:S05]  /*4890*/  ENDCOLLECTIVE ;  /* 0x000000000000791b */ /* 0x003fea0003800000 */
.L_x_377:
[----:B------:R-:W-:Y:S02]  /*48a0*/  MOV R25, R0 ;  /* 0x0000000000197202 */ /* 0x000fe40000000f00 */
[----:B------:R-:W-:Y:S02]  /*48b0*/  MOV R9, R2 ;  /* 0x0000000200097202 */ /* 0x000fe40000000f00 */
[----:B------:R-:W-:-:S03]  /*48c0*/  MOV R2, 0xffffffff ;  /* 0xffffffff00027802 */ /* 0x000fc60000000f00 */
[----:B------:R-:W-:-:S07]  /*48d0*/  FADD R9, R8, R9 ;  /* 0x0000000908097221 */ /* 0x000fce0000000000 */
[----:B------:R-:W-:Y:S05]  /*48e0*/  WARPSYNC.COLLECTIVE R2, `(.L_x_378) ;  /* 0x0000000002087348 */ /* 0x000fea0003c00000 */
[----:B------:R0:W1:Y:S02]  /*48f0*/  SHFL.DOWN P0, R2, R25, R24, R3 ;  /* 0x0800001819027389 */ /* 0x0000640000000003 */
[----:B01----:R-:W-:Y:S05]  /*4900*/  ENDCOLLECTIVE ;  /* 0x000000000000791b */ /* 0x003fea0003800000 */
.L_x_378:
[----:B------:R-:W-:Y:S01]  /*4910*/  IMAD.MOV.U32 R25, RZ, RZ, R6 ;  /* 0x000000ffff197224 */ /* 0x000fe200078e0006 */
[----:B------:R-:W-:Y:S02]  /*4920*/  MOV R13, R2 ;  /* 0x00000002000d7202 */ /* 0x000fe40000000f00 */
[----:B------:R-:W-:-:S03]  /*4930*/  MOV R2, 0xffffffff ;  /* 0xffffffff00027802 */ /* 0x000fc60000000f00 */
[----:B------:R-:W-:-:S07]  /*4940*/  FADD R13, R0, R13 ;  /* 0x0000000d000d7221 */ /* 0x000fce0000000000 */
[----:B------:R-:W-:Y:S05]  /*4950*/  WARPSYNC.COLLECTIVE R2, `(.L_x_379) ;  /* 0x0000000002087348 */ /* 0x000fea0003c00000 */
[----:B------:R0:W1:Y:S02]  /*4960*/  SHFL.DOWN P0, R2, R25, R24, R3 ;  /* 0x0800001819027389 */ /* 0x0000640000000003 */
[----:B01----:R-:W-:Y:S05]  /*4970*/  ENDCOLLECTIVE ;  /* 0x000000000000791b */ /* 0x003fea0003800000 */
.L_x_379:
[----:B------:R-:W-:Y:S02]  /*4980*/  MOV R25, R4 ;  /* 0x0000000400197202 */ /* 0x000fe40000000f00 */
[----:B------:R-:W-:Y:S02]  /*4990*/  MOV R5, R2 ;  /* 0x0000000200057202 */ /* 0x000fe40000000f00 */
[----:B------:R-:W-:-:S03]  /*49a0*/  MOV R2, 0xffffffff ;  /* 0xffffffff00027802 */ /* 0x000fc60000000f00 */
[----:B------:R-:W-:-:S07]  /*49b0*/  FADD R5, R6, R5 ;  /* 0x0000000506057221 */ /* 0x000fce0000000000 */
[----:B------:R-:W-:Y:S05]  /*49c0*/  WARPSYNC.COLLECTIVE R2, `(.L_x_380) ;  /* 0x0000000002087348 */ /* 0x000fea0003c00000 */
[----:B------:R0:W1:Y:S02]  /*49d0*/  SHFL.DOWN P0, R2, R25, R24, R3 ;  /* 0x0800001819027389 */ /* 0x0000640000000003 */
[----:B01----:R-:W-:Y:S05]  /*49e0*/  ENDCOLLECTIVE ;  /* 0x000000000000791b */ /* 0x003fea0003800000 */
.L_x_380:
[----:B------:R-:W-:Y:S02]  /*49f0*/  MOV R25, R12 ;  /* 0x0000000c00197202 */ /* 0x000fe40000000f00 */
[----:B------:R-:W-:Y:S02]  /*4a00*/  MOV R11, R2 ;  /* 0x00000002000b7202 */ /* 0x000fe40000000f00 */
[----:B------:R-:W-:-:S03]  /*4a10*/  MOV R2, 0xffffffff ;  /* 0xffffffff00027802 */ /* 0x000fc60000000f00 */
[----:B------:R-:W-:-:S07]  /*4a20*/  FADD R6, R4, R11 ;  /* 0x0000000b04067221 */ /* 0x000fce0000000000 */
[----:B------:R-:W-:Y:S05]  /*4a30*/  WARPSYNC.COLLECTIVE R2, `(.L_x_381) ;  /* 0x0000000002087348 */ /* 0x000fea0003c00000 */
[----:B------:R0:W1:Y:S02]  /*4a40*/  SHFL.DOWN P0, R2, R25, R24, R3 ;  /* 0x0800001819027389 */ /* 0x0000640000000003 */
[----:B01----:R-:W-:Y:S05]  /*4a50*/  ENDCOLLECTIVE ;  /* 0x000000000000791b */ /* 0x003fea0003800000 */
.L_x_381:
[----:B------:R-:W-:Y:S01]  /*4a60*/  HFMA2 R24, -RZ, RZ, 0, 1.1920928955078125e-07 ;  /* 0x00000002ff187431 */ /* 0x000fe200000001ff */
[----:B------:R-:W-:Y:S01]  /*4a70*/  MOV R25, R26 ;  /* 0x0000001a00197202 */ /* 0x000fe20000000f00 */
[----:B------:R-:W-:Y:S01]  /*4a80*/  IMAD.MOV.U32 R29, RZ, RZ, R2 ;  /* 0x000000ffff1d7224 */ /* 0x000fe200078e0002 */
[----:B------:R-:W-:-:S03]  /*4a90*/  MOV R2, 0xffffffff ;  /* 0xffffffff00027802 */ /* 0x000fc60000000f00 */
[----:B------:R-:W-:-:S07]  /*4aa0*/  FADD R12, R12, R29 ;  /* 0x0000001d0c0c7221 */ /* 0x000fce0000000000 */
[----:B------:R-:W-:Y:S05]  /*4ab0*/  WARPSYNC.COLLECTIVE R2, `(.L_x_382) ;  /* 0x0000000002087348 */ /* 0x000fea0003c00000 */
[----:B------:R0:W1:Y:S02]  /*4ac0*/  SHFL.DOWN P0, R2, R25, R24, R3 ;  /* 0x0800001819027389 */ /* 0x0000640000000003 */
[----:B01----:R-:W-:Y:S05]  /*4ad0*/  ENDCOLLECTIVE ;  /* 0x000000000000791b */ /* 0x003fea0003800000 */
.L_x_382:
[----:B------:R-:W-:Y:S02]  /*4ae0*/  MOV R25, R19 ;  /* 0x0000001300197202 */ /* 0x000fe40000000f00 */
[----:B------:R-:W-:Y:S02]  /*4af0*/  MOV R27, R2 ;  /* 0x00000002001b7202 */ /* 0x000fe40000000f00 */
[----:B------:R-:W-:-:S03]  /*4b00*/  MOV R2, 0xffffffff ;  /* 0xffffffff00027802 */ /* 0x000fc60000000f00 */
[----:B------:R-:W-:-:S07]  /*4b10*/  FADD R4, R26, R27 ;  /* 0x0000001b1a047221 */ /* 0x000fce0000000000 */
[----:B------:R-:W-:Y:S05]  /*4b20*/  WARPSYNC.COLLECTIVE R2, `(.L_x_383) ;  /* 0x0000000002087348 */ /* 0x000fea0003c00000 */
[----:B------:R0:W1:Y:S02]  /*4b30*/  SHFL.DOWN P0, R2, R25, R24, R3 ;  /* 0x0800001819027389 */ /* 0x0000640000000003 */
[----:B01----:R-:W-:Y:S05]  /*4b40*/  ENDCOLLECTIVE ;  /* 0x000000000000791b */ /* 0x003fea0003800000 */
.L_x_383:
[----:B------:R-:W-:Y:S01]  /*4b50*/  IMAD.MOV.U32 R25, RZ, RZ, R17 ;  /* 0x000000ffff197224 */ /* 0x000fe200078e0011 */
[----:B------:R-:W-:Y:S02]  /*4b60*/  MOV R0, R2 ;  /* 0x0000000200007202 */ /* 0x000fe40000000f00 */
[----:B------:R-:W-:-:S03]  /*4b70*/  MOV R2, 0xffffffff ;  /* 0xffffffff00027802 */ /* 0x000fc60000000f00 */
[----:B------:R-:W-:-:S07]  /*4b80*/  FADD R0, R19, R0 ;  /* 0x0000000013007221 */ /* 0x000fce0000000000 */
[----:B------:R-:W-:Y:S05]  /*4b90*/  WARPSYNC.COLLECTIVE R2, `(.L_x_384) ;  /* 0x0000000002087348 */ /* 0x000fea0003c00000 */
[----:B------:R0:W1:Y:S02]  /*4ba0*/  SHFL.DOWN P0, R2, R25, R24, R3 ;  /* 0x0800001819027389 */ /* 0x0000640000000003 */
[----:B01----:R-:W-:Y:S05]  /*4bb0*/  ENDCOLLECTIVE ;  /* 0x000000000000791b */ /* 0x003fea0003800000 */
.L_x_384:
[----:B------:R-:W-:Y:S02]  /*4bc0*/  MOV R25, R15 ;  /* 0x0000000f00197202 */ /* 0x000fe40000000f00 */
[----:B------:R-:W-:Y:S02]  /*4bd0*/  MOV R18, R2 ;  /* 0x0000000200127202 */ /* 0x000fe40000000f00 */
[----:B------:R-:W-:-:S03]  /*4be0*/  MOV R2, 0xffffffff ;  /* 0xffffffff00027802 */ /* 0x000fc60000000f00 */
[----:B------:R-:W-:-:S07]  /*4bf0*/  FADD R18, R17, R18 ;  /* 0x0000001211127221 */ /* 0x000fce0000000000 */
[----:B------:R-:W-:Y:S05]  /*4c00*/  WARPSYNC.COLLECTIVE R2, `(.L_x_385) ;  /* 0x0000000002087348 */ /* 0x000fea0003c00000 */
[----:B------:R0:W1:Y:S02]  /*4c10*/  SHFL.DOWN P0, R2, R25, R24, R3 ;  /* 0x0800001819027389 */ /* 0x0000640000000003 */
[----:B01----:R-:W-:Y:S05]  /*4c20*/  ENDCOLLECTIVE ;  /* 0x000000000000791b */ /* 0x003fea0003800000 */
.L_x_385:
[----:B------:R-:W-:Y:S02]  /*4c30*/  MOV R25, R9 ;  /* 0x0000000900197202 */ /* 0x000fe40000000f00 */
[----:B------:R-:W-:Y:S02]  /*4c40*/  MOV R16, R2 ;  /* 0x0000000200107202 */ /* 0x000fe40000000f00 */
[----:B------:R-:W-:-:S03]  /*4c50*/  MOV R2, 0xffffffff ;  /* 0xffffffff00027802 */ /* 0x000fc60000000f00 */
[----:B------:R-:W-:-:S07]  /*4c60*/  FADD R17, R15, R16 ;  /* 0x000000100f117221 */ /* 0x000fce0000000000 */
[----:B------:R-:W-:Y:S05]  /*4c70*/  WARPSYNC.COLLECTIVE R2, `(.L_x_386) ;  /* 0x0000000002087348 */ /* 0x000fea0003c00000 */
[----:B------:R0:W1:Y:S02]  /*4c80*/  SHFL.DOWN P0, R2, R25, R24, R3 ;  /* 0x0800001819027389 */ /* 0x0000640000000003 */
[----:B01----:R-:W-:Y:S05]  /*4c90*/  ENDCOLLECTIVE ;  /* 0x000000000000791b */ /* 0x003fea0003800000 */
.L_x_386:
[----:B------:R-:W-:Y:S01]  /*4ca0*/  MOV R25, R13 ;  /* 0x0000000d00197202 */ /* 0x000fe20000000f00 */
[----:B------:R-:W-:Y:S01]  /*4cb0*/  IMAD.MOV.U32 R8, RZ, RZ, R2 ;  /* 0x000000ffff087224 */ /* 0x000fe200078e0002 */
[----:B------:R-:W-:-:S03]  /*4cc0*/  MOV R2, 0xffffffff ;  /* 0xffffffff00027802 */ /* 0x000fc60000000f00 */
[----:B------:R-:W-:-:S07]  /*4cd0*/  FADD R8, R9, R8 ;  /* 0x0000000809087221 */ /* 0x000fce0000000000 */
[----:B------:R-:W-:Y:S05]  /*4ce0*/  WARPSYNC.COLLECTIVE R2, `(.L_x_387) ;  /* 0x0000000002087348 */ /* 0x000fea0003c00000 */
[----:B------:R0:W1:Y:S02]  /*4cf0*/  SHFL.DOWN P0, R2, R25, R24, R3 ;  /* 0x0800001819027389 */ /* 0x0000640000000003 */
[----:B01----:R-:W-:Y:S05]  /*4d00*/  ENDCOLLECTIVE ;  /* 0x000000000000791b */ /* 0x003fea0003800000 */
.L_x_387:
[----:B------:R-:W-:Y:S02]  /*4d10*/  MOV R25, R5 ;  /* 0x0000000500197202 */ /* 0x000fe40000000f00 */
[----:B------:R-:W-:Y:S02]  /*4d20*/  MOV R14, R2 ;  /* 0x00000002000e7202 */ /* 0x000fe40000000f00 */
[----:B------:R-:W-:-:S03]  /*4d30*/  MOV R2, 0xffffffff ;  /* 0xffffffff00027802 */ /* 0x000fc60000000f00 */
[----:B------:R-:W-:-:S07]  /*4d40*/  FADD R9, R13, R14 ;  /* 0x0000000e0d097221 */ /* 0x000fce0000000000 */
[----:B------:R-:W-:Y:S05]  /*4d50*/  WARPSYNC.COLLECTIVE R2, `(.L_x_388) ;  /* 0x0000000002087348 */ /* 0x000fea0003c00000 */
[----:B------:R0:W1:Y:S02]  /*4d60*/  SHFL.DOWN P0, R2, R25, R24, R3 ;  /* 0x0800001819027389 */ /* 0x0000640000000003 */
[----:B01----:R-:W-:Y:S05]  /*4d70*/  ENDCOLLECTIVE ;  /* 0x000000000000791b */ /* 0x003fea0003800000 */
.L_x_388:
[----:B------:R-:W-:Y:S02]  /*4d80*/  MOV R25, R6 ;  /* 0x0000000600197202 */ /* 0x000fe40000000f00 */
[----:B------:R-:W-:Y:S01]  /*4d90*/  MOV R10, R2 ;  /* 0x00000002000a7202 */ /* 0x000fe20000000f00 */
[----:B------:R-:W-:-:S04]  /*4da0*/  IMAD.MOV.U32 R2, RZ, RZ, -0x1 ;  /* 0xffffffffff027424 */ /* 0x000fc800078e00ff */
[----:B------:R-:W-:-:S07]  /*4db0*/  FADD R10, R5, R10 ;  /* 0x0000000a050a7221 */ /* 0x000fce0000000000 */
[----:B------:R-:W-:Y:S05]  /*4dc0*/  WARPSYNC.COLLECTIVE R2, `(.L_x_389) ;  /* 0x0000000002087348 */ /* 0x000fea0003c00000 */
[----:B------:R0:W1:Y:S02]  /*4dd0*/  SHFL.DOWN P0, R2, R25, R24, R3 ;  /* 0x0800001819027389 */ /* 0x0000640000000003 */
[----:B01----:R-:W-:Y:S05]  /*4de0*/  ENDCOLLECTIVE ;  /* 0x000000000000791b */ /* 0x003fea0003800000 */
.L_x_389:
[----:B------:R-:W-:Y:S02]  /*4df0*/  MOV R25, R12 ;  /* 0x0000000c00197202 */ /* 0x000fe40000000f00 */
[----:B------:R-:W-:Y:S02]  /*4e00*/  MOV R11, R2 ;  /* 0x00000002000b7202 */ /* 0x000fe40000000f00 */
[----:B------:R-:W-:-:S03]  /*4e10*/  MOV R2, 0xffffffff ;  /* 0xffffffff00027802 */ /* 0x000fc60000000f00 */
[----:B------:R-:W-:-:S07]  /*4e20*/  FADD R11, R6, R11 ;  /* 0x0000000b060b7221 */ /* 0x000fce0000000000 */
[----:B------:R-:W-:Y:S05]  /*4e30*/  WARPSYNC.COLLECTIVE R2, `(.L_x_390) ;  /* 0x0000000002087348 */ /* 0x000fea0003c00000 */
[----:B------:R0:W1:Y:S02]  /*4e40*/  SHFL.DOWN P0, R2, R25, R24, R3 ;  /* 0x0800001819027389 */ /* 0x0000640000000003 */
[----:B01----:R-:W-:Y:S05]  /*4e50*/  ENDCOLLECTIVE ;  /* 0x000000000000791b */ /* 0x003fea0003800000 */
.L_x_390:
[----:B------:R-:W-:Y:S01]  /*4e60*/  HFMA2 R24, -RZ, RZ, 0, 5.9604644775390625e-08 ;  /* 0x00000001ff187431 */ /* 0x000fe200000001ff */
[----:B------:R-:W-:Y:S02]  /*4e70*/  MOV R25, R4 ;  /* 0x0000000400197202 */ /* 0x000fe40000000f00 */
[----:B------:R-:W-:Y:S02]  /*4e80*/  MOV R29, R2 ;  /* 0x00000002001d7202 */ /* 0x000fe40000000f00 */
[----:B------:R-:W-:-:S03]  /*4e90*/  MOV R2, 0xffffffff ;  /* 0xffffffff00027802 */ /* 0x000fc60000000f00 */
[----:B------:R-:W-:-:S07]  /*4ea0*/  FADD R12, R12, R29 ;  /* 0x0000001d0c0c7221 */ /* 0x000fce0000000000 */
[----:B------:R-:W-:Y:S05]  /*4eb0*/  WARPSYNC.COLLECTIVE R2, `(.L_x_391) ;  /* 0x0000000002087348 */ /* 0x000fea0003c00000 */
[----:B------:R0:W1:Y:S02]  /*4ec0*/  SHFL.DOWN P0, R2, R25, R24, R3 ;  /* 0x0800001819027389 */ /* 0x0000640000000003 */
[----:B01----:R-:W-:Y:S05]  /*4ed0*/  ENDCOLLECTIVE ;  /* 0x000000000000791b */ /* 0x003fea0003800000 */
.L_x_391:
[----:B------:R-:W-:Y:S01]  /*4ee0*/  MOV R25, R0 ;  /* 0x0000000000197202 */ /* 0x000fe20000000f00 */
[----:B------:R-:W-:Y:S01]  /*4ef0*/  IMAD.MOV.U32 R5, RZ, RZ, R2 ;  /* 0x000000ffff057224 */ /* 0x000fe200078e0002 */
[----:B------:R-:W-:-:S03]  /*4f00*/  MOV R2, 0xffffffff ;  /* 0xffffffff00027802 */ /* 0x000fc60000000f00 */
[----:B------:R-:W-:-:S07]  /*4f10*/  FADD R5, R4, R5 ;  /* 0x0000000504057221 */ /* 0x000fce0000000000 */
[----:B------:R-:W-:Y:S05]  /*4f20*/  WARPSYNC.COLLECTIVE R2, `(.L_x_392) ;  /* 0x0000000002087348 */ /* 0x000fea0003c00000 */
[----:B------:R0:W1:Y:S02]  /*4f30*/  SHFL.DOWN P0, R2, R25, R24, R3 ;  /* 0x0800001819027389 */ /* 0x0000640000000003 */
[----:B01----:R-:W-:Y:S05]  /*4f40*/  ENDCOLLECTIVE ;  /* 0x000000000000791b */ /* 0x003fea0003800000 */
.L_x_392:
[----:B------:R-:W-:Y:S02]  /*4f50*/  MOV R25, R18 ;  /* 0x0000001200197202 */ /* 0x000fe40000000f00 */
[----:B------:R-:W-:Y:S02]  /*4f60*/  MOV R27, R2 ;  /* 0x00000002001b7202 */ /* 0x000fe40000000f00 */
[----:B------:R-:W-:-:S03]  /*4f70*/  MOV R2, 0xffffffff ;  /* 0xffffffff00027802 */ /* 0x000fc60000000f00 */
[----:B------:R-:W-:-:S07]  /*4f80*/  FADD R4, R0, R27 ;  /* 0x0000001b00047221 */ /* 0x000fce0000000000 */
[----:B------:R-:W-:Y:S05]  /*4f90*/  WARPSYNC.COLLECTIVE R2, `(.L_x_393) ;  /* 0x0000000002087348 */ /* 0x000fea0003c00000 */
[----:B------:R0:W1:Y:S02]  /*4fa0*/  SHFL.DOWN P0, R2, R25, R24, R3 ;  /* 0x0800001819027389 */ /* 0x0000640000000003 */
[----:B01----:R-:W-:Y:S05]  /*4fb0*/  ENDCOLLECTIVE ;  /* 0x000000000000791b */ /* 0x003fea0003800000 */
.L_x_393:
[----:B------:R-:W-:Y:S02]  /*4fc0*/  MOV R25, R17 ;  /* 0x0000001100197202 */ /* 0x000fe40000000f00 */
[----:B------:R-:W-:Y:S01]  /*4fd0*/  MOV R19, R2 ;  /* 0x0000000200137202 */ /* 0x000fe20000000f00 */
[----:B------:R-:W-:-:S04]  /*4fe0*/  IMAD.MOV.U32 R2, RZ, RZ, -0x1 ;  /* 0xffffffffff027424 */ /* 0x000fc800078e00ff */
[----:B------:R-:W-:-:S07]  /*4ff0*/  FADD R0, R18, R19 ;  /* 0x0000001312007221 */ /* 0x000fce0000000000 */
[----:B------:R-:W-:Y:S05]  /*5000*/  WARPSYNC.COLLECTIVE R2, `(.L_x_394) ;  /* 0x0000000002087348 */ /* 0x000fea0003c00000 */
[----:B------:R0:W1:Y:S02]  /*5010*/  SHFL.DOWN P0, R2, R25, R24, R3 ;  /* 0x0800001819027389 */ /* 0x0000640000000003 */
[----:B01----:R-:W-:Y:S05]  /*5020*/  ENDCOLLECTIVE ;  /* 0x000000000000791b */ /* 0x003fea0003800000 */
.L_x_394:
[----:B------:R-:W-:Y:S02]  /*5030*/  MOV R25, R8 ;  /* 0x0000000800197202 */ /* 0x000fe40000000f00 */
[----:B------:R-:W-:Y:S02]  /*5040*/  MOV R6, R2 ;  /* 0x0000000200067202 */ /* 0x000fe40000000f00 */
[----:B------:R-:W-:-:S03]  /*5050*/  MOV R2, 0xffffffff ;  /* 0xffffffff00027802 */ /* 0x000fc60000000f00 */
[----:B------:R-:W-:-:S07]  /*5060*/  FADD R6, R17, R6 ;  /* 0x0000000611067221 */ /* 0x000fce0000000000 */
[----:B------:R-:W-:Y:S05]  /*5070*/  WARPSYNC.COLLECTIVE R2, `(.L_x_395) ;  /* 0x0000000002087348 */ /* 0x000fea0003c00000 */
[----:B------:R0:W1:Y:S02]  /*5080*/  SHFL.DOWN P0, R2, R25, R24, R3 ;  /* 0x0800001819027389 */ /* 0x0000640000000003 */
[----:B01----:R-:W-:Y:S05]  /*5090*/  ENDCOLLECTIVE ;  /* 0x000000000000791b */ /* 0x003fea0003800000 */
.L_x_395:
[----:B------:R-:W-:Y:S02]  /*50a0*/  MOV R25, R9 ;  /* 0x0000000900197202 */ /* 0x000fe40000000f00 */
[----:B------:R-:W-:Y:S02]  /*50b0*/  MOV R13, R2 ;  /* 0x00000002000d7202 */ /* 0x000fe40000000f00 */
[----:B------:R-:W-:-:S03]  /*50c0*/  MOV R2, 0xffffffff ;  /* 0xffffffff00027802 */ /* 0x000fc60000000f00 */
[----:B------:R-:W-:-:S07]  /*50d0*/  FADD R26, R8, R13 ;  /* 0x0000000d081a7221 */ /* 0x000fce0000000000 */
[----:B------:R-:W-:Y:S05]  /*50e0*/  WARPSYNC.COLLECTIVE R2, `(.L_x_396) ;  /* 0x0000000002087348 */ /* 0x000fea0003c00000 */
[----:B------:R0:W1:Y:S02]  /*50f0*/  SHFL.DOWN P0, R2, R25, R24, R3 ;  /* 0x0800001819027389 */ /* 0x0000640000000003 */
[----:B01----:R-:W-:Y:S05]  /*5100*/  ENDCOLLECTIVE ;  /* 0x000000000000791b */ /* 0x003fea0003800000 */
.L_x_396:
[----:B------:R-:W-:Y:S01]  /*5110*/  IMAD.MOV.U32 R25, RZ, RZ, R10 ;  /* 0x000000ffff197224 */ /* 0x000fe200078e000a */
[----:B------:R-:W-:Y:S02]  /*5120*/  MOV R14, R2 ;  /* 0x00000002000e7202 */ /* 0x000fe40000000f00 */
[----:B------:R-:W-:-:S03]  /*5130*/  MOV R2, 0xffffffff ;  /* 0xffffffff00027802 */ /* 0x000fc60000000f00 */
[----:B------:R-:W-:-:S07]  /*5140*/  FADD R8, R9, R14 ;  /* 0x0000000e09087221 */ /* 0x000fce0000000000 */
[----:B------:R-:W-:Y:S05]  /*5150*/  WARPSYNC.COLLECTIVE R2, `(.L_x_397) ;  /* 0x0000000002087348 */ /* 0x000fea0003c00000 */
[----:B------:R0:W1:Y:S02]  /*5160*/  SHFL.DOWN P0, R2, R25, R24, R3 ;  /* 0x0800001819027389 */ /* 0x0000640000000003 */
[----:B01----:R-:W-:Y:S05]  /*5170*/  ENDCOLLECTIVE ;  /* 0x000000000000791b */ /* 0x003fea0003800000 */
.L_x_397:
[----:B------:R-:W-:Y:S02]  /*5180*/  MOV R25, R11 ;  /* 0x0000000b00197202 */ /* 0x000fe40000000f00 */
[----:B------:R-:W-:Y:S02]  /*5190*/  MOV R15, R2 ;  /* 0x00000002000f7202 */ /* 0x000fe40000000f00 */
[----:B------:R-:W-:-:S03]  /*51a0*/  MOV R2, 0xffffffff ;  /* 0xffffffff00027802 */ /* 0x000fc60000000f00 */
[----:B------:R-:W-:-:S07]  /*51b0*/  FADD R9, R10, R15 ;  /* 0x0000000f0a097221 */ /* 0x000fce0000000000 */
[----:B------:R-:W-:Y:S05]  /*51c0*/  WARPSYNC.COLLECTIVE R2, `(.L_x_398) ;  /* 0x0000000002087348 */ /* 0x000fea0003c00000 */
[----:B------:R0:W1:Y:S02]  /*51d0*/  SHFL.DOWN P0, R2, R25, R24, R3 ;  /* 0x0800001819027389 */ /* 0x0000640000000003 */
[----:B01----:R-:W-:Y:S05]  /*51e0*/  ENDCOLLECTIVE ;  /* 0x000000000000791b */ /* 0x003fea0003800000 */
.L_x_398:
[----:B------:R-:W-:Y:S02]  /*51f0*/  MOV R25, R12 ;  /* 0x0000000c00197202 */ /* 0x000fe40000000f00 */
[----:B------:R-:W-:Y:S02]  /*5200*/  MOV R16, R2 ;  /* 0x0000000200107202 */ /* 0x000fe40000000f00 */
[----:B------:R-:W-:-:S03]  /*5210*/  MOV R2, 0xffffffff ;  /* 0xffffffff00027802 */ /* 0x000fc60000000f00 */
[----:B------:R-:W-:-:S07]  /*5220*/  FADD R10, R11, R16 ;  /* 0x000000100b0a7221 */ /* 0x000fce0000000000 */
[----:B------:R-:W-:Y:S05]  /*5230*/  WARPSYNC.COLLECTIVE R2, `(.L_x_399) ;  /* 0x0000000002087348 */ /* 0x000fea0003c00000 */
[----:B------:R0:W1:Y:S02]  /*5240*/  SHFL.DOWN P0, R2, R25, R24, R3 ;  /* 0x0800001819027389 */ /* 0x0000640000000003 */
[----:B01----:R-:W-:Y:S05]  /*5250*/  ENDCOLLECTIVE ;  /* 0x000000000000791b */ /* 0x003fea0003800000 */
.L_x_399:
[----:B------:R-:W-:Y:S01]  /*5260*/  IMAD.MOV.U32 R29, RZ, RZ, R2 ;  /* 0x000000ffff1d7224 */ /* 0x000fe200078e0002 */
[----:B------:R-:W-:Y:S06]  /*5270*/  BRA `(.L_x_400) ;  /* 0xffffffd000a07947 */ /* 0x000fec000383ffff */
.L_x_318:
[----:B------:R-:W-:Y:S01]  /*5280*/  HFMA2 R24, -RZ, RZ, 0, 9.5367431640625e-07 ;  /* 0x00000010ff187431 */ /* 0x000fe200000001ff */
[----:B------:R-:W-:Y:S01]  /*5290*/  BSSY B1, `(.L_x_401) ;  /* 0x0000006000017945 */ /* 0x000fe20003800000 */
[----:B------:R-:W-:Y:S02]  /*52a0*/  MOV R3, 0x1f ;  /* 0x0000001f00037802 */ /* 0x000fe40000000f00 */
[----:B------:R-:W-:-:S07]  /*52b0*/  MOV R2, 0xffffffff ;  /* 0xffffffff00027802 */ /* 0x000fce0000000f00 */
[----:B------:R-:W-:Y:S05]  /*52c0*/  WARPSYNC.COLLECTIVE R2, `(.L_x_402) ;  /* 0x0000000002087348 */ /* 0x000fea0003c00000 */
[----:B------:R0:W1:Y:S02]  /*52d0*/  SHFL.DOWN P0, R2, R25, R24, R3 ;  /* 0x0800001819027389 */ /* 0x0000640000000003 */
[----:B01----:R-:W-:Y:S05]  /*52e0*/  ENDCOLLECTIVE ;  /* 0x000000000000791b */ /* 0x003fea0003800000 */
.L_x_402:
[----:B------:R-:W-:Y:S05]  /*52f0*/  BSYNC B1 ;  /* 0x0000000000017941 */ /* 0x000fea0003800000 */
.L_x_401:
[----:B------:R-:W-:Y:S01]  /*5300*/  FADD R26, R2, R25 ;  /* 0x00000019021a7221 */ /* 0x000fe20000000000 */
[----:B------:R-:W-:Y:S01]  /*5310*/  HFMA2 R24, -RZ, RZ, 0, 9.5367431640625e-07 ;  /* 0x00000010ff187431 */ /* 0x000fe200000001ff */
[----:B------:R-:W-:Y:S02]  /*5320*/  MOV R2, 0xffffffff ;  /* 0xffffffff00027802 */ /* 0x000fe40000000f00 */
[----:B------:R-:W-:Y:S02]  /*5330*/  MOV R25, R10 ;  /* 0x0000000a00197202 */ /* 0x000fe40000000f00 */
[----:B------:R-:W-:-:S07]  /*5340*/  MOV R3, 0x1f ;  /* 0x0000001f00037802 */ /* 0x000fce0000000f00 */
[----:B------:R-:W-:Y:S05]  /*5350*/  WARPSYNC.COLLECTIVE R2, `(.L_x_403) ;  /* 0x0000000002087348 */ /* 0x000fea0003c00000 */
[----:B------:R0:W1:Y:S02]  /*5360*/  SHFL.DOWN P0, R2, R25, R24, R3 ;  /* 0x0800001819027389 */ /* 0x0000640000000003 */
[----:B01----:R-:W-:Y:S05]  /*5370*/  ENDCOLLECTIVE ;  /* 0x000000000000791b */ /* 0x003fea0003800000 */
.L_x_403:
[----:B------:R-:W-:Y:S01]  /*5380*/  MOV R25, R9 ;  /* 0x0000000900197202 */ /* 0x000fe20000000f00 */
[----:B------:R-:W-:Y:S01]  /*5390*/  IMAD.MOV.U32 R27, RZ, RZ, R2 ;  /* 0x000000ffff1b7224 */ /* 0x000fe200078e0002 */
[----:B------:R-:W-:-:S03]  /*53a0*/  MOV R2, 0xffffffff ;  /* 0xffffffff00027802 */ /* 0x000fc60000000f00 */
[----:B------:R-:W-:-:S07]  /*53b0*/  FADD R27, R27, R10 ;  /* 0x0000000a1b1b7221 */ /* 0x000fce0000000000 */
[----:B------:R-:W-:Y:S05]  /*53c0*/  WARPSYNC.COLLECTIVE R2, `(.L_x_404) ;  /* 0x0000000002087348 */ /* 0x000fea0003c00000 */
[----:B------:R0:W1:Y:S02]  /*53d0*/  SHFL.DOWN P0, R2, R25, R24, R3 ;  /* 0x0800001819027389 */ /* 0x0000640000000003 */
[----:B01----:R-:W-:Y:S05]  /*53e0*/  ENDCOLLECTIVE ;  /* 0x000000000000791b */ /* 0x003fea0003800000 */
.L_x_404:
[----:B------:R-:W-:Y:S02]  /*53f0*/  MOV R25, R8 ;  /* 0x0000000800197202 */ /* 0x000fe40000000f00 */
[----:B------:R-:W-:Y:S02]  /*5400*/  MOV R28, R2 ;  /* 0x00000002001c7202 */ /* 0x000fe40000000f00 */
[----:B------:R-:W-:-:S03]  /*5410*/  MOV R2, 0xffffffff ;  /* 0xffffffff00027802 */ /* 0x000fc60000000f00 */
[----:B------:R-:W-:-:S07]  /*5420*/  FADD R28, R28, R9 ;  /* 0x000000091c1c7221 */ /* 0x000fce0000000000 */
[----:B------:R-:W-:Y:S05]  /*5430*/  WARPSYNC.COLLECTIVE R2, `(.L_x_405) ;  /* 0x0000000002087348 */ /* 0x000fea0003c00000 */
[----:B------:R0:W1:Y:S02]  /*5440*/  SHFL.DOWN P0, R2, R25, R24, R3 ;  /* 0x0800001819027389 */ /* 0x0000640000000003 */
[----:B01----:R-:W-:Y:S05]  /*5450*/  ENDCOLLECTIVE ;  /* 0x000000000000791b */ /* 0x003fea0003800000 */
.L_x_405:
[----:B------:R-:W-:Y:S02]  /*5460*/  MOV R25, R7 ;  /* 0x0000000700197202 */ /* 0x000fe40000000f00 */
[----:B------:R-:W-:Y:S01]  /*5470*/  MOV R29, R2 ;  /* 0x00000002001d7202 */ /* 0x000fe20000000f00 */
[----:B------:R-:W-:-:S04]  /*5480*/  IMAD.MOV.U32 R2, RZ, RZ, -0x1 ;  /* 0xffffffffff027424 */ /* 0x000fc800078e00ff */
[----:B------:R-:W-:-:S07]  /*5490*/  FADD R29, R29, R8 ;  /* 0x000000081d1d7221 */ /* 0x000fce0000000000 */
[----:B------:R-:W-:Y:S05]  /*54a0*/  WARPSYNC.COLLECTIVE R2, `(.L_x_406) ;  /* 0x0000000002087348 */ /* 0x000fea0003c00000 */
[----:B------:R0:W1:Y:S02]  /*54b0*/  SHFL.DOWN P0, R2, R25, R24, R3 ;  /* 0x0800001819027389 */ /* 0x0000640000000003 */
[----:B01----:R-:W-:Y:S05]  /*54c0*/  ENDCOLLECTIVE ;  /* 0x000000000000791b */ /* 0x003fea0003800000 */
.L_x_406:
[----:B------:R-:W-:Y:S02]  /*54d0*/  MOV R25, R6 ;  /* 0x0000000600197202 */ /* 0x000fe40000000f00 */
[----:B------:R-:W-:Y:S02]  /*54e0*/  MOV R10, R2 ;  /* 0x00000002000a7202 */ /* 0x000fe40000000f00 */
[----:B------:R-:W-:-:S03]  /*54f0*/  MOV R2, 0xffffffff ;  /* 0xffffffff00027802 */ /* 0x000fc60000000f00 */
[----:B------:R-:W-:-:S07]  /*5500*/  FADD R10, R10, R7 ;  /* 0x000000070a0a7221 */ /* 0x000fce0000000000 */
[----:B------:R-:W-:Y:S05]  /*5510*/  WARPSYNC.COLLECTIVE R2, `(.L_x_407) ;  /* 0x0000000002087348 */ /* 0x000fea0003c00000 */
[----:B------:R0:W1:Y:S02]  /*5520*/  SHFL.DOWN P0, R2, R25, R24, R3 ;  /* 0x0800001819027389 */ /* 0x0000640000000003 */
[----:B01----:R-:W-:Y:S05]  /*5530*/  ENDCOLLECTIVE ;  /* 0x000000000000791b */ /* 0x003fea0003800000 */
.L_x_407:
[----:B------:R-:W-:Y:S02]  /*5540*/  MOV R25, R5 ;  /* 0x0000000500197202 */ /* 0x000fe40000000f00 */
[----:B------:R-:W-:Y:S02]  /*5550*/  MOV R9, R2 ;  /* 0x0000000200097202 */ /* 0x000fe40000000f00 */
[----:B------:R-:W-:-:S03]  /*5560*/  MOV R2, 0xffffffff ;  /* 0xffffffff00027802 */ /* 0x000fc60000000f00 */
[----:B------:R-:W-:-:S07]  /*5570*/  FADD R9, R9, R6 ;  /* 0x0000000609097221 */ /* 0x000fce0000000000 */
[----:B------:R-:W-:Y:S05]  /*5580*/  WARPSYNC.COLLECTIVE R2, `(.L_x_408) ;  /* 0x0000000002087348 */ /* 0x000fea0003c00000 */
[----:B------:R0:W1:Y:S02]  /*5590*/  SHFL.DOWN P0, R2, R25, R24, R3 ;  /* 0x0800001819027389 */ /* 0x0000640000000003 */
[----:B01----:R-:W-:Y:S05]  /*55a0*/  ENDCOLLECTIVE ;  /* 0x000000000000791b */ /* 0x003fea0003800000 */
.L_x_408:
[----:B------:R-:W-:Y:S01]  /*55b0*/  MOV R25, R4 ;  /* 0x0000000400197202 */ /* 0x000fe20000000f00 */
[----:B------:R-:W-:Y:S01]  /*55c0*/  FADD R8, R2, R5 ;  /* 0x0000000502087221 */ /* 0x000fe20000000000 */
[----:B------:R-:W-:-:S07]  /*55d0*/  IMAD.MOV.U32 R2, RZ, RZ, -0x1 ;  /* 0xffffffffff027424 */ /* 0x000fce00078e00ff */
[----:B------:R-:W-:Y:S05]  /*55e0*/  WARPSYNC.COLLECTIVE R2, `(.L_x_409) ;  /* 0x0000000002087348 */ /* 0x000fea0003c00000 */
[----:B------:R0:W1:Y:S02]  /*55f0*/  SHFL.DOWN P0, R2, R25, R24, R3 ;  /* 0x0800001819027389 */ /* 0x0000640000000003 */
[----:B01----:R-:W-:Y:S05]  /*5600*/  ENDCOLLECTIVE ;  /* 0x000000000000791b */ /* 0x003fea0003800000 */
.L_x_409:
[----:B------:R-:W-:Y:S02]  /*5610*/  MOV R25, R0 ;  /* 0x0000000000197202 */ /* 0x000fe40000000f00 */
[----:B------:R-:W-:Y:S02]  /*5620*/  MOV R3, R2 ;  /* 0x0000000200037202 */ /* 0x000fe40000000f00 */
[----:B------:R-:W-:-:S03]  /*5630*/  MOV R2, 0xffffffff ;  /* 0xffffffff00027802 */ /* 0x000fc60000000f00 */
[----:B------:R-:W-:Y:S01]  /*5640*/  FADD R7, R3, R4 ;  /* 0x0000000403077221 */ /* 0x000fe20000000000 */
[----:B------:R-:W-:-:S07]  /*5650*/  HFMA2 R3, -RZ, RZ, 0, 1.847743988037109375e-06 ;  /* 0x0000001fff037431 */ /* 0x000fce00000001ff */
[----:B------:R-:W-:Y:S05]  /*5660*/  WARPSYNC.COLLECTIVE R2, `(.L_x_410) ;  /* 0x0000000002087348 */ /* 0x000fea0003c00000 */
[----:B------:R0:W1:Y:S02]  /*5670*/  SHFL.DOWN P0, R2, R25, R24, R3 ;  /* 0x0800001819027389 */ /* 0x0000640000000003 */
[----:B01----:R-:W-:Y:S05]  /*5680*/  ENDCOLLECTIVE ;  /* 0x000000000000791b */ /* 0x003fea0003800000 */
.L_x_410:
[----:B------:R-:W-:Y:S01]  /*5690*/  HFMA2 R24, -RZ, RZ, 0, 4.76837158203125e-07 ;  /* 0x00000008ff187431 */ /* 0x000fe200000001ff */
[----:B------:R-:W-:Y:S02]  /*56a0*/  MOV R25, R26 ;  /* 0x0000001a00197202 */ /* 0x000fe40000000f00 */
[----:B------:R-:W-:Y:S01]  /*56b0*/  MOV R5, R2 ;  /* 0x0000000200057202 */ /* 0x000fe20000000f00 */
[----:B------:R-:W-:-:S04]  /*56c0*/  IMAD.MOV.U32 R2, RZ, RZ, -0x1 ;  /* 0xffffffffff027424 */ /* 0x000fc800078e00ff */
[----:B------:R-:W-:-:S07]  /*56d0*/  FADD R5, R5, R0 ;  /* 0x0000000005057221 */ /* 0x000fce0000000000 */
[----:B------:R-:W-:Y:S05]  /*56e0*/  WARPSYNC.COLLECTIVE R2, `(.L_x_411) ;  /* 0x0000000002087348 */ /* 0x000fea0003c00000 */
[----:B------:R0:W1:Y:S02]  /*56f0*/  SHFL.DOWN P0, R2, R25, R24, R3 ;  /* 0x0800001819027389 */ /* 0x0000640000000003 */
[----:B01----:R-:W-:Y:S05]  /*5700*/  ENDCOLLECTIVE ;  /* 0x000000000000791b */ /* 0x003fea0003800000 */
.L_x_411:
[----:B------:R-:W-:Y:S02]  /*5710*/  MOV R25, R27 ;  /* 0x0000001b00197202 */ /* 0x000fe40000000f00 */
[----:B------:R-:W-:Y:S02]  /*5720*/  MOV R6, R2 ;  /* 0x0000000200067202 */ /* 0x000fe40000000f00 */
[----:B------:R-:W-:-:S03]  /*5730*/  MOV R2, 0xffffffff ;  /* 0xffffffff00027802 */ /* 0x000fc60000000f00 */
[----:B------:R-:W-:-:S07]  /*5740*/  FADD R6, R26, R6 ;  /* 0x000000061a067221 */ /* 0x000fce0000000000 */
[----:B------:R-:W-:Y:S05]  /*5750*/  WARPSYNC.COLLECTIVE R2, `(.L_x_412) ;  /* 0x0000000002087348 */ /* 0x000fea0003c00000 */
[----:B------:R0:W1:Y:S02]  /*5760*/  SHFL.DOWN P0, R2, R25, R24, R3 ;  /* 0x0800001819027389 */ /* 0x0000640000000003 */
[----:B01----:R-:W-:Y:S05]  /*5770*/  ENDCOLLECTIVE ;  /* 0x000000000000791b */ /* 0x003fea0003800000 */
.L_x_412:
[----:B------:R-:W-:Y:S01]  /*5780*/  MOV R25, R28 ;  /* 0x0000001c00197202 */ /* 0x000fe20000000f00 */
[----:B------:R-:W-:Y:S01]  /*5790*/  FADD R4, R27, R2 ;  /* 0x000000021b047221 */ /* 0x000fe20000000000 */
[----:B------:R-:W-:-:S07]  /*57a0*/  MOV R2, 0xffffffff ;  /* 0xffffffff00027802 */ /* 0x000fce0000000f00 */
[----:B------:R-:W-:Y:S05]  /*57b0*/  WARPSYNC.COLLECTIVE R2, `(.L_x_413) ;  /* 0x0000000002087348 */ /* 0x000fea0003c00000 */
[----:B------:R0:W1:Y:S02]  /*57c0*/  SHFL.DOWN P0, R2, R25, R24, R3 ;  /* 0x0800001819027389 */ /* 0x0000640000000003 */
[----:B01----:R-:W-:Y:S05]  /*57d0*/  ENDCOLLECTIVE ;  /* 0x000000000000791b */ /* 0x003fea0003800000 */
.L_x_413:
[----:B------:R-:W-:Y:S02]  /*57e0*/  MOV R25, R29 ;  /* 0x0000001d00197202 */ /* 0x000fe40000000f00 */
[----:B------:R-:W-:Y:S01]  /*57f0*/  MOV R3, R2 ;  /* 0x0000000200037202 */ /* 0x000fe20000000f00 */
[----:B------:R-:W-:-:S04]  /*5800*/  IMAD.MOV.U32 R2, RZ, RZ, -0x1 ;  /* 0xffffffffff027424 */ /* 0x000fc800078e00ff */
[----:B------:R-:W-:Y:S01]  /*5810*/  FADD R28, R28, R3 ;  /* 0x000000031c1c7221 */ /* 0x000fe20000000000 */
[----:B------:R-:W-:-:S07]  /*5820*/  HFMA2 R3, -RZ, RZ, 0, 1.847743988037109375e-06 ;  /* 0x0000001fff037431 */ /* 0x000fce00000001ff */
[----:B------:R-:W-:Y:S05]  /*5830*/  WARPSYNC.COLLECTIVE R2, `(.L_x_414) ;  /* 0x0000000002087348 */ /* 0x000fea0003c00000 */
[----:B------:R0:W1:Y:S02]  /*5840*/  SHFL.DOWN P0, R2, R25, R24, R3 ;  /* 0x0800001819027389 */ /* 0x0000640000000003 */
[----:B01----:R-:W-:Y:S05]  /*5850*/  ENDCOLLECTIVE ;  /* 0x000000000000791b */ /* 0x003fea0003800000 */
.L_x_414:
[----:B------:R-:W-:Y:S02]  /*5860*/  MOV R25, R10 ;  /* 0x0000000a00197202 */ /* 0x000fe40000000f00 */
[----:B------:R-:W-:Y:S02]  /*5870*/  MOV R0, R2 ;  /* 0x0000000200007202 */ /* 0x000fe40000000f00 */
[----:B------:R-:W-:-:S03]  /*5880*/  MOV R2, 0xffffffff ;  /* 0xffffffff00027802 */ /* 0x000fc60000000f00 */
[----:B------:R-:W-:-:S07]  /*5890*/  FADD R0, R29, R0 ;  /* 0x000000001d007221 */ /* 0x000fce0000000000 */
[----:B------:R-:W-:Y:S05]  /*58a0*/  WARPSYNC.COLLECTIVE R2, `(.L_x_415) ;  /* 0x0000000002087348 */ /* 0x000fea0003c00000 */
[----:B------:R0:W1:Y:S02]  /*58b0*/  SHFL.DOWN P0, R2, R25, R24, R3 ;  /* 0x0800001819027389 */ /* 0x0000640000000003 */
[----:B01----:R-:W-:Y:S05]  /*58c0*/  ENDCOLLECTIVE ;  /* 0x000000000000791b */ /* 0x003fea0003800000 */
.L_x_415:
[----:B------:R-:W-:Y:S02]  /*58d0*/  MOV R25, R9 ;  /* 0x0000000900197202 */ /* 0x000fe40000000f00 */
[----:B------:R-:W-:Y:S02]  /*58e0*/  MOV R27, R2 ;  /* 0x00000002001b7202 */ /* 0x000fe40000000f00 */
[----:B------:R-:W-:-:S03]  /*58f0*/  MOV R2, 0xffffffff ;  /* 0xffffffff00027802 */ /* 0x000fc60000000f00 */
[----:B------:R-:W-:-:S07]  /*5900*/  FADD R26, R10, R27 ;  /* 0x0000001b0a1a7221 */ /* 0x000fce0000000000 */
[----:B------:R-:W-:Y:S05]  /*5910*/  WARPSYNC.COLLECTIVE R2, `(.L_x_416) ;  /* 0x0000000002087348 */ /* 0x000fea0003c00000 */
[----:B------:R0:W1:Y:S02]  /*5920*/  SHFL.DOWN P0, R2, R25, R24, R3 ;  /* 0x0800001819027389 */ /* 0x0000640000000003 */
[----:B01----:R-:W-:Y:S05]  /*5930*/  ENDCOLLECTIVE ;  /* 0x000000000000791b */ /* 0x003fea0003800000 */
.L_x_416:
[----:B------:R-:W-:Y:S02]  /*5940*/  MOV R25, R8 ;  /* 0x0000000800197202 */ /* 0x000fe40000000f00 */
[----:B------:R-:W-:Y:S02]  /*5950*/  MOV R24, R2 ;  /* 0x0000000200187202 */ /* 0x000fe40000000f00 */
[----:B------:R-:W-:-:S03]  /*5960*/  MOV R2, 0xffffffff ;  /* 0xffffffff00027802 */ /* 0x000fc60000000f00 */
[----:B------:R-:W-:Y:S01]  /*5970*/  FADD R27, R9, R24 ;  /* 0x00000018091b7221 */ /* 0x000fe20000000000 */
[----:B------:R-:W-:-:S07]  /*5980*/  IMAD.MOV.U32 R24, RZ, RZ, 0x8 ;  /* 0x00000008ff187424 */ /* 0x000fce00078e00ff */
[----:B------:R-:W-:Y:S05]  /*5990*/  WARPSYNC.COLLECTIVE R2, `(.L_x_417) ;  /* 0x0000000002087348 */ /* 0x000fea0003c00000 */
[----:B------:R0:W1:Y:S02]  /*59a0*/  SHFL.DOWN P0, R2, R25, R24, R3 ;  /* 0x0800001819027389 */ /* 0x0000640000000003 */
[----:B01----:R-:W-:Y:S05]  /*59b0*/  ENDCOLLECTIVE ;  /* 0x000000000000791b */ /* 0x003fea0003800000 */
.L_x_417:
[----:B------:R-:W-:Y:S01]  /*59c0*/  MOV R25, R7 ;  /* 0x0000000700197202 */ /* 0x000fe20000000f00 */
[----:B------:R-:W-:Y:S01]  /*59d0*/  FADD R8, R8, R2 ;  /* 0x0000000208087221 */ /* 0x000fe20000000000 */
[----:B------:R-:W-:-:S07]  /*59e0*/  MOV R2, 0xffffffff ;  /* 0xffffffff00027802 */ /* 0x000fce0000000f00 */
[----:B------:R-:W-:Y:S05]  /*59f0*/  WARPSYNC.COLLECTIVE R2, `(.L_x_418) ;  /* 0x0000000002087348 */ /* 0x000fea0003c00000 */
[----:B------:R0:W1:Y:S02]  /*5a00*/  SHFL.DOWN P0, R2, R25, R24, R3 ;  /* 0x0800001819027389 */ /* 0x0000640000000003 */
[----:B01----:R-:W-:Y:S05]  /*5a10*/  ENDCOLLECTIVE ;  /* 0x000000000000791b */ /* 0x003fea0003800000 */
.L_x_418:
[----:B------:R-:W-:Y:S02]  /*5a20*/  MOV R25, R5 ;  /* 0x0000000500197202 */ /* 0x000fe40000000f00 */
[----:B------:R-:W-:Y:S02]  /*5a30*/  MOV R10, R2 ;  /* 0x00000002000a7202 */ /* 0x000fe40000000f00 */
[----:B------:R-:W-:-:S03]  /*5a40*/  MOV R2, 0xffffffff ;  /* 0xffffffff00027802 */ /* 0x000fc60000000f00 */
[----:B------:R-:W-:-:S07]  /*5a50*/  FADD R10, R7, R10 ;  /* 0x0000000a070a7221 */ /* 0x000fce0000000000 */
[----:B------:R-:W-:Y:S05]  /*5a60*/  WARPSYNC.COLLECTIVE R2, `(.L_x_419) ;  /* 0x0000000002087348 */ /* 0x000fea0003c00000 */
[----:B------:R0:W1:Y:S02]  /*5a70*/  SHFL.DOWN P0, R2, R25, R24, R3 ;  /* 0x0800001819027389 */ /* 0x0000640000000003 */
[----:B01----:R-:W-:Y:S05]  /*5a80*/  ENDCOLLECTIVE ;  /* 0x000000000000791b */ /* 0x003fea0003800000 */
.L_x_419:
[----:B------:R-:W-:Y:S01]  /*5a90*/  MOV R25, R6 ;  /* 0x0000000600197202 */ /* 0x000fe20000000f00 */
[----:B------:R-:W-:Y:S01]  /*5aa0*/  IMAD.MOV.U32 R24, RZ, RZ, 0x4 ;  /* 0x00000004ff187424 */ /* 0x000fe200078e00ff */
[----:B------:R-:W-:Y:S02]  /*5ab0*/  MOV R9, R2 ;  /* 0x0000000200097202 */ /* 0x000fe40000000f00 */
[----:B------:R-:W-:-:S03]  /*5ac0*/  MOV R2, 0xffffffff ;  /* 0xffffffff00027802 */ /* 0x000fc60000000f00 */
[----:B------:R-:W-:-:S07]  /*5ad0*/  FADD R9, R5, R9 ;  /* 0x0000000905097221 */ /* 0x000fce0000000000 */
[----:B------:R-:W-:Y:S05]  /*5ae0*/  WARPSYNC.COLLECTIVE R2, `(.L_x_420) ;  /* 0x0000000002087348 */ /* 0x000fea0003c00000 */
[----:B------:R0:W1:Y:S02]  /*5af0*/  SHFL.DOWN P0, R2, R25, R24, R3 ;  /* 0x0800001819027389 */ /* 0x0000640000000003 */
[----:B01----:R-:W-:Y:S05]  /*5b00*/  ENDCOLLECTIVE ;  /* 0x000000000000791b */ /* 0x003fea0003800000 */
.L_x_420:
[----:B------:R-:W-:Y:S02]  /*5b10*/  MOV R25, R4 ;  /* 0x0000000400197202 */ /* 0x000fe40000000f00 */
[----:B------:R-:W-:Y:S02]  /*5b20*/  MOV R29, R2 ;  /* 0x00000002001d7202 */ /* 0x000fe40000000f00 */
[----:B------:R-:W-:-:S03]  /*5b30*/  MOV R2, 0xffffffff ;  /* 0xffffffff00027802 */ /* 0x000fc60000000f00 */
[----:B------:R-:W-:-:S07]  /*5b40*/  FADD R29, R6, R29 ;  /* 0x0000001d061d7221 */ /* 0x000fce0000000000 */
[----:B------:R-:W-:Y:S05]  /*5b50*/  WARPSYNC.COLLECTIVE R2, `(.L_x_421) ;  /* 0x0000000002087348 */ /* 0x000fea0003c00000 */
[----:B------:R0:W1:Y:S02]  /*5b60*/  SHFL.DOWN P0, R2, R25, R24, R3 ;  /* 0x0800001819027389 */ /* 0x0000640000000003 */
[----:B01----:R-:W-:Y:S05]  /*5b70*/  ENDCOLLECTIVE ;  /* 0x000000000000791b */ /* 0x003fea0003800000 */
.L_x_421:
[----:B------:R-:W-:Y:S01]  /*5b80*/  MOV R25, R28 ;  /* 0x0000001c00197202 */ /* 0x000fe20000000f00 */
[----:B------:R-:W-:Y:S01]  /*5b90*/  FADD R4, R4, R2 ;  /* 0x0000000204047221 */ /* 0x000fe20000000000 */
[----:B------:R-:W-:-:S07]  /*5ba0*/  MOV R2, 0xffffffff ;  /* 0xffffffff00027802 */ /* 0x000fce0000000f00 */
[----:B------:R-:W-:Y:S05]  /*5bb0*/  WARPSYNC.COLLECTIVE R2, `(.L_x_422) ;  /* 0x0000000002087348 */ /* 0x000fea0003c00000 */
[----:B------:R0:W1:Y:S02]  /*5bc0*/  SHFL.DOWN P0, R2, R25, R24, R3 ;  /* 0x0800001819027389 */ /* 0x0000640000000003 */
[----:B01----:R-:W-:Y:S05]  /*5bd0*/  ENDCOLLECTIVE ;  /* 0x000000000000791b */ /* 0x003fea0003800000 */
.L_x_422:
[----:B------:R-:W-:Y:S02]  /*5be0*/  MOV R25, R0 ;  /* 0x0000000000197202 */ /* 0x000fe40000000f00 */
[----:B------:R-:W-:Y:S01]  /*5bf0*/  MOV R7, R2 ;  /* 0x0000000200077202 */ /* 0x000fe20000000f00 */
[----:B------:R-:W-:-:S04]  /*5c00*/  IMAD.MOV.U32 R2, RZ, RZ, -0x1 ;  /* 0xffffffffff027424 */ /* 0x000fc800078e00ff */
[----:B------:R-:W-:-:S07]  /*5c10*/  FADD R5, R28, R7 ;  /* 0x000000071c057221 */ /* 0x000fce0000000000 */
[----:B------:R-:W-:Y:S05]  /*5c20*/  WARPSYNC.COLLECTIVE R2, `(.L_x_423) ;  /* 0x0000000002087348 */ /* 0x000fea0003c00000 */
[----:B------:R0:W1:Y:S02]  /*5c30*/  SHFL.DOWN P0, R2, R25, R24, R3 ;  /* 0x0800001819027389 */ /* 0x0000640000000003 */
[----:B01----:R-:W-:Y:S05]  /*5c40*/  ENDCOLLECTIVE ;  /* 0x000000000000791b */ /* 0x003fea0003800000 */
.L_x_423:
[----:B------:R-:W-:Y:S02]  /*5c50*/  MOV R25, R26 ;  /* 0x0000001a00197202 */ /* 0x000fe40000000f00 */
[----:B------:R-:W-:Y:S02]  /*5c60*/  MOV R6, R2 ;  /* 0x0000000200067202 */ /* 0x000fe40000000f00 */
[----:B------:R-:W-:-:S03]  /*5c70*/  MOV R2, 0xffffffff ;  /* 0xffffffff00027802 */ /* 0x000fc60000000f00 */
[----:B------:R-:W-:-:S07]  /*5c80*/  FADD R6, R0, R6 ;  /* 0x0000000600067221 */ /* 0x000fce0000000000 */
[----:B------:R-:W-:Y:S05]  /*5c90*/  WARPSYNC.COLLECTIVE R2, `(.L_x_424) ;  /* 0x0000000002087348 */ /* 0x000fea0003c00000 */
[----:B------:R0:W1:Y:S02]  /*5ca0*/  SHFL.DOWN P0, R2, R25, R24, R3 ;  /* 0x0800001819027389 */ /* 0x0000640000000003 */
[----:B01----:R-:W-:Y:S05]  /*5cb0*/  ENDCOLLECTIVE ;  /* 0x000000000000791b */ /* 0x003fea0003800000 */
.L_x_424:
[----:B------:R-:W-:Y:S02]  /*5cc0*/  MOV R25, R2 ;  /* 0x0000000200197202 */ /* 0x000fe40000000f00 */
[----:B------:R-:W-:-:S03]  /*5cd0*/  MOV R2, 0xffffffff ;  /* 0xffffffff00027802 */ /* 0x000fc60000000f00 */
[----:B------:R-:W-:Y:S01]  /*5ce0*/  FADD R7, R26, R25 ;  /* 0x000000191a077221 */ /* 0x000fe20000000000 */
[----:B------:R-:W-:-:S07]  /*5cf0*/  MOV R25, R27 ;  /* 0x0000001b00197202 */ /* 0x000fce0000000f00 */
[----:B------:R-:W-:Y:S05]  /*5d00*/  WARPSYNC.COLLECTIVE R2, `(.L_x_425) ;  /* 0x0000000002087348 */ /* 0x000fea0003c00000 */
[----:B------:R0:W1:Y:S02]  /*5d10*/  SHFL.DOWN P0, R2, R25, R24, R3 ;  /* 0x0800001819027389 */ /* 0x0000640000000003 */
[----:B01----:R-:W-:Y:S05]  /*5d20*/  ENDCOLLECTIVE ;  /* 0x000000000000791b */ /* 0x003fea0003800000 */
.L_x_425:
[----:B------:R-:W-:Y:S01]  /*5d30*/  MOV R25, R8 ;  /* 0x0000000800197202 */ /* 0x000fe20000000f00 */
[----:B------:R-:W-:Y:S01]  /*5d40*/  FADD R28, R27, R2 ;  /* 0x000000021b1c7221 */ /* 0x000fe20000000000 */
[----:B------:R-:W-:-:S07]  /*5d50*/  MOV R2, 0xffffffff ;  /* 0xffffffff00027802 */ /* 0x000fce0000000f00 */
[----:B------:R-:W-:Y:S05]  /*5d60*/  WARPSYNC.COLLECTIVE R2, `(.L_x_426) ;  /* 0x0000000002087348 */ /* 0x000fea0003c00000 */
[----:B------:R0:W1:Y:S02]  /*5d70*/  SHFL.DOWN P0, R2, R25, R24, R3 ;  /* 0x0800001819027389 */ /* 0x0000640000000003 */
[----:B01----:R-:W-:Y:S05]  /*5d80*/  ENDCOLLECTIVE ;  /* 0x000000000000791b */ /* 0x003fea0003800000 */
.L_x_426:
[----:B------:R-:W-:Y:S01]  /*5d90*/  MOV R25, R10 ;  /* 0x0000000a00197202 */ /* 0x000fe20000000f00 */
[----:B------:R-:W-:Y:S01]  /*5da0*/  IMAD.MOV.U32 R3, RZ, RZ, R2 ;  /* 0x000000ffff037224 */ /* 0x000fe200078e0002 */
[----:B------:R-:W-:-:S03]  /*5db0*/  MOV R2, 0xffffffff ;  /* 0xffffffff00027802 */ /* 0x000fc60000000f00 */
[----:B------:R-:W-:Y:S01]  /*5dc0*/  FADD R0, R8, R3 ;  /* 0x0000000308007221 */ /* 0x000fe20000000000 */
[----:B------:R-:W-:-:S07]  /*5dd0*/  HFMA2 R3, -RZ, RZ, 0, 1.847743988037109375e-06 ;  /* 0x0000001fff037431 */ /* 0x000fce00000001ff */
[----:B------:R-:W-:Y:S05]  /*5de0*/  WARPSYNC.COLLECTIVE R2, `(.L_x_427) ;  /* 0x0000000002087348 */ /* 0x000fea0003c00000 */
[----:B------:R0:W1:Y:S02]  /*5df0*/  SHFL.DOWN P0, R2, R25, R24, R3 ;  /* 0x0800001819027389 */ /* 0x0000640000000003 */
[----:B01----:R-:W-:Y:S05]  /*5e00*/  ENDCOLLECTIVE ;  /* 0x000000000000791b */ /* 0x003fea0003800000 */
.L_x_427:
[----:B------:R-:W-:Y:S02]  /*5e10*/  MOV R25, R9 ;  /* 0x0000000900197202 */ /* 0x000fe40000000f00 */
[----:B------:R-:W-:Y:S02]  /*5e20*/  MOV R27, R2 ;  /* 0x00000002001b7202 */ /* 0x000fe40000000f00 */
[----:B------:R-:W-:-:S03]  /*5e30*/  MOV R2, 0xffffffff ;  /* 0xffffffff00027802 */ /* 0x000fc60000000f00 */
[----:B------:R-:W-:-:S07]  /*5e40*/  FADD R26, R10, R27 ;  /* 0x0000001b0a1a7221 */ /* 0x000fce0000000000 */
[----:B------:R-:W-:Y:S05]  /*5e50*/  WARPSYNC.COLLECTIVE R2, `(.L_x_428) ;  /* 0x0000000002087348 */ /* 0x000fea0003c00000 */
[----:B------:R0:W1:Y:S02]  /*5e60*/  SHFL.DOWN P0, R2, R25, R24, R3 ;  /* 0x0800001819027389 */ /* 0x0000640000000003 */
[----:B01----:R-:W-:Y:S05]  /*5e70*/  ENDCOLLECTIVE ;  /* 0x000000000000791b */ /* 0x003fea0003800000 */
.L_x_428:
        /* <DEDUP_REMOVED lines=8> */
.L_x_429:
[----:B------:R-:W-:Y:S01]  /*5f00*/  MOV R25, R4 ;  /* 0x0000000400197202 */ /* 0x000fe20000000f00 */
[----:B------:R-:W-:Y:S01]  /*5f10*/  FADD R8, R29, R2 ;  /* 0x000000021d087221 */ /* 0x000fe20000000000 */
[----:B------:R-:W-:-:S07]  /*5f20*/  MOV R2, 0xffffffff ;  /* 0xffffffff00027802 */ /* 0x000fce0000000f00 */
[----:B------:R-:W-:Y:S05]  /*5f30*/  WARPSYNC.COLLECTIVE R2, `(.L_x_430) ;  /* 0x0000000002087348 */ /* 0x000fea0003c00000 */
[----:B------:R0:W1:Y:S02]  /*5f40*/  SHFL.DOWN P0, R2, R25, R24, R3 ;  /* 0x0800001819027389 */ /* 0x0000640000000003 */
[----:B01----:R-:W-:Y:S05]  /*5f50*/  ENDCOLLECTIVE ;  /* 0x000000000000791b */ /* 0x003fea0003800000 */
.L_x_430:
        /* <DEDUP_REMOVED lines=8> */
.L_x_431:
[----:B------:R-:W-:Y:S01]  /*5fe0*/  IMAD.MOV.U32 R25, RZ, RZ, R6 ;  /* 0x000000ffff197224 */ /* 0x000fe200078e0006 */
[----:B------:R-:W-:Y:S02]  /*5ff0*/  MOV R9, R2 ;  /* 0x0000000200097202 */ /* 0x000fe40000000f00 */
[----:B------:R-:W-:-:S03]  /*6000*/  MOV R2, 0xffffffff ;  /* 0xffffffff00027802 */ /* 0x000fc60000000f00 */
[----:B------:R-:W-:-:S07]  /*6010*/  FADD R9, R5, R9 ;  /* 0x0000000905097221 */ /* 0x000fce0000000000 */
[----:B------:R-:W-:Y:S05]  /*6020*/  WARPSYNC.COLLECTIVE R2, `(.L_x_432) ;  /* 0x0000000002087348 */ /* 0x000fea0003c00000 */
[----:B------:R0:W1:Y:S02]  /*6030*/  SHFL.DOWN P0, R2, R25, R24, R3 ;  /* 0x0800001819027389 */ /* 0x0000640000000003 */
[----:B01----:R-:W-:Y:S05]  /*6040*/  ENDCOLLECTIVE ;  /* 0x000000000000791b */ /* 0x003fea0003800000 */
.L_x_432:
[----:B------:R-:W-:Y:S02]  /*6050*/  MOV R25, R7 ;  /* 0x0000000700197202 */ /* 0x000fe40000000f00 */
[----:B------:R-:W-:Y:S02]  /*6060*/  MOV R29, R2 ;  /* 0x00000002001d7202 */ /* 0x000fe40000000f00 */
[----:B------:R-:W-:-:S03]  /*6070*/  MOV R2, 0xffffffff ;  /* 0xffffffff00027802 */ /* 0x000fc60000000f00 */
[----:B------:R-:W-:-:S07]  /*6080*/  FADD R29, R6, R29 ;  /* 0x0000001d061d7221 */ /* 0x000fce0000000000 */
[----:B------:R-:W-:Y:S05]  /*6090*/  WARPSYNC.COLLECTIVE R2, `(.L_x_433) ;  /* 0x0000000002087348 */ /* 0x000fea0003c00000 */
[----:B------:R0:W1:Y:S02]  /*60a0*/  SHFL.DOWN P0, R2, R25, R24, R3 ;  /* 0x0800001819027389 */ /* 0x0000640000000003 */
[----:B01----:R-:W-:Y:S05]  /*60b0*/  ENDCOLLECTIVE ;  /* 0x000000000000791b */ /* 0x003fea0003800000 */
.L_x_433:
[----:B------:R-:W-:Y:S01]  /*60c0*/  MOV R25, R28 ;  /* 0x0000001c00197202 */ /* 0x000fe20000000f00 */
[----:B------:R-:W-:Y:S01]  /*60d0*/  FADD R4, R7, R2 ;  /* 0x0000000207047221 */ /* 0x000fe20000000000 */
[----:B------:R-:W-:-:S07]  /*60e0*/  MOV R2, 0xffffffff ;  /* 0xffffffff00027802 */ /* 0x000fce0000000f00 */
[----:B------:R-:W-:Y:S05]  /*60f0*/  WARPSYNC.COLLECTIVE R2, `(.L_x_434) ;  /* 0x0000000002087348 */ /* 0x000fea0003c00000 */
[----:B------:R0:W1:Y:S02]  /*6100*/  SHFL.DOWN P0, R2, R25, R24, R3 ;  /* 0x0800001819027389 */ /* 0x0000640000000003 */
[----:B01----:R-:W-:Y:S05]  /*6110*/  ENDCOLLECTIVE ;  /* 0x000000000000791b */ /* 0x003fea0003800000 */
.L_x_434:
        /* <DEDUP_REMOVED lines=8> */
.L_x_435:
[----:B------:R-:W-:Y:S02]  /*61a0*/  MOV R25, R26 ;  /* 0x0000001a00197202 */ /* 0x000fe40000000f00 */
[----:B------:R-:W-:Y:S02]  /*61b0*/  MOV R7, R2 ;  /* 0x0000000200077202 */ /* 0x000fe40000000f00 */
[----:B------:R-:W-:-:S03]  /*61c0*/  MOV R2, 0xffffffff ;  /* 0xffffffff00027802 */ /* 0x000fc60000000f00 */
[----:B------:R-:W-:-:S07]  /*61d0*/  FADD R6, R0, R7 ;  /* 0x0000000700067221 */ /* 0x000fce0000000000 */
[----:B------:R-:W-:Y:S05]  /*61e0*/  WARPSYNC.COLLECTIVE R2, `(.L_x_436) ;  /* 0x0000000002087348 */ /* 0x000fea0003c00000 */
[----:B------:R0:W1:Y:S02]  /*61f0*/  SHFL.DOWN P0, R2, R25, R24, R3 ;  /* 0x0800001819027389 */ /* 0x0000640000000003 */
[----:B01----:R-:W-:Y:S05]  /*6200*/  ENDCOLLECTIVE ;  /* 0x000000000000791b */ /* 0x003fea0003800000 */
.L_x_436:
[----:B------:R-:W-:Y:S02]  /*6210*/  MOV R25, R2 ;  /* 0x0000000200197202 */ /* 0x000fe40000000f00 */
[----:B------:R-:W-:-:S03]  /*6220*/  MOV R2, 0xffffffff ;  /* 0xffffffff00027802 */ /* 0x000fc60000000f00 */
[----:B------:R-:W-:Y:S01]  /*6230*/  FADD R7, R26, R25 ;  /* 0x000000191a077221 */ /* 0x000fe20000000000 */
[----:B------:R-:W-:-:S07]  /*6240*/  MOV R25, R27 ;  /* 0x0000001b00197202 */ /* 0x000fce0000000f00 */
[----:B------:R-:W-:Y:S05]  /*6250*/  WARPSYNC.COLLECTIVE R2, `(.L_x_437) ;  /* 0x0000000002087348 */ /* 0x000fea0003c00000 */
[----:B------:R0:W1:Y:S02]  /*6260*/  SHFL.DOWN P0, R2, R25, R24, R3 ;  /* 0x0800001819027389 */ /* 0x0000640000000003 */
[----:B01----:R-:W-:Y:S05]  /*6270*/  ENDCOLLECTIVE ;  /* 0x000000000000791b */ /* 0x003fea0003800000 */
.L_x_437:
[----:B------:R-:W-:Y:S01]  /*6280*/  MOV R25, R8 ;  /* 0x0000000800197202 */ /* 0x000fe20000000f00 */
[----:B------:R-:W-:Y:S02]  /*6290*/  IMAD.MOV.U32 R24, RZ, RZ, 0x1 ;  /* 0x00000001ff187424 */ /* 0x000fe400078e00ff */
[----:B------:R-:W-:Y:S01]  /*62a0*/  FADD R28, R27, R2 ;  /* 0x000000021b1c7221 */ /* 0x000fe20000000000 */
[----:B------:R-:W-:-:S07]  /*62b0*/  MOV R2, 0xffffffff ;  /* 0xffffffff00027802 */ /* 0x000fce0000000f00 */
[----:B------:R-:W-:Y:S05]  /*62c0*/  WARPSYNC.COLLECTIVE R2, `(.L_x_438) ;  /* 0x0000000002087348 */ /* 0x000fea0003c00000 */
[----:B------:R0:W1:Y:S02]  /*62d0*/  SHFL.DOWN P0, R2, R25, R24, R3 ;  /* 0x0800001819027389 */ /* 0x0000640000000003 */
[----:B01----:R-:W-:Y:S05]  /*62e0*/  ENDCOLLECTIVE ;  /* 0x000000000000791b */ /* 0x003fea0003800000 */
.L_x_438:
        /* <DEDUP_REMOVED lines=8> */
.L_x_439:
[----:B------:R-:W-:Y:S02]  /*6370*/  MOV R25, R9 ;  /* 0x0000000900197202 */ /* 0x000fe40000000f00 */
[----:B------:R-:W-:Y:S02]  /*6380*/  MOV R27, R2 ;  /* 0x00000002001b7202 */ /* 0x000fe40000000f00 */
[----:B------:R-:W-:-:S03]  /*6390*/  MOV R2, 0xffffffff ;  /* 0xffffffff00027802 */ /* 0x000fc60000000f00 */
[----:B------:R-:W-:-:S07]  /*63a0*/  FADD R27, R10, R27 ;  /* 0x0000001b0a1b7221 */ /* 0x000fce0000000000 */
[----:B------:R-:W-:Y:S05]  /*63b0*/  WARPSYNC.COLLECTIVE R2, `(.L_x_440) ;  /* 0x0000000002087348 */ /* 0x000fea0003c00000 */
[----:B------:R0:W1:Y:S02]  /*63c0*/  SHFL.DOWN P0, R2, R25, R24, R3 ;  /* 0x0800001819027389 */ /* 0x0000640000000003 */
[----:B01----:R-:W-:Y:S05]  /*63d0*/  ENDCOLLECTIVE ;  /* 0x000000000000791b */ /* 0x003fea0003800000 */
.L_x_440:
[----:B------:R-:W-:Y:S01]  /*63e0*/  MOV R25, R29 ;  /* 0x0000001d00197202 */ /* 0x000fe20000000f00 */
[----:B------:R-:W-:Y:S01]  /*63f0*/  IMAD.MOV.U32 R26, RZ, RZ, R2 ;  /* 0x000000ffff1a7224 */ /* 0x000fe200078e0002 */
[----:B------:R-:W-:-:S03]  /*6400*/  MOV R2, 0xffffffff ;  /* 0xffffffff00027802 */ /* 0x000fc60000000f00 */
[----:B------:R-:W-:-:S07]  /*6410*/  FADD R26, R9, R26 ;  /* 0x0000001a091a7221 */ /* 0x000fce0000000000 */
[----:B------:R-:W-:Y:S05]  /*6420*/  WARPSYNC.COLLECTIVE R2, `(.L_x_441) ;  /* 0x0000000002087348 */ /* 0x000fea0003c00000 */
[----:B------:R0:W1:Y:S02]  /*6430*/  SHFL.DOWN P0, R2, R25, R24, R3 ;  /* 0x0800001819027389 */ /* 0x0000640000000003 */
[----:B01----:R-:W-:Y:S05]  /*6440*/  ENDCOLLECTIVE ;  /* 0x000000000000791b */ /* 0x003fea0003800000 */
.L_x_441:
[----:B------:R-:W-:Y:S01]  /*6450*/  MOV R25, R4 ;  /* 0x0000000400197202 */ /* 0x000fe20000000f00 */
[----:B------:R-:W-:Y:S01]  /*6460*/  FADD R8, R29, R2 ;  /* 0x000000021d087221 */ /* 0x000fe20000000000 */
[----:B------:R-:W-:-:S07]  /*6470*/  MOV R2, 0xffffffff ;  /* 0xffffffff00027802 */ /* 0x000fce0000000f00 */
[----:B------:R-:W-:Y:S05]  /*6480*/  WARPSYNC.COLLECTIVE R2, `(.L_x_442) ;  /* 0x0000000002087348 */ /* 0x000fea0003c00000 */
[----:B------:R0:W1:Y:S02]  /*6490*/  SHFL.DOWN P0, R2, R25, R24, R3 ;  /* 0x0800001819027389 */ /* 0x0000640000000003 */
[----:B01----:R-:W-:Y:S05]  /*64a0*/  ENDCOLLECTIVE ;  /* 0x000000000000791b */ /* 0x003fea0003800000 */
.L_x_442:
        /* <DEDUP_REMOVED lines=8> */
.L_x_443:
[----:B------:R-:W-:Y:S01]  /*6530*/  MOV R25, R6 ;  /* 0x0000000600197202 */ /* 0x000fe20000000f00 */
[----:B------:R-:W-:Y:S01]  /*6540*/  IMAD.MOV.U32 R9, RZ, RZ, R2 ;  /* 0x000000ffff097224 */ /* 0x000fe200078e0002 */
[----:B------:R-:W-:-:S03]  /*6550*/  MOV R2, 0xffffffff ;  /* 0xffffffff00027802 */ /* 0x000fc60000000f00 */
[----:B------:R-:W-:-:S07]  /*6560*/  FADD R9, R5, R9 ;  /* 0x0000000905097221 */ /* 0x000fce0000000000 */
[----:B------:R-:W-:Y:S05]  /*6570*/  WARPSYNC.COLLECTIVE R2, `(.L_x_444) ;  /* 0x0000000002087348 */ /* 0x000fea0003c00000 */
[----:B------:R0:W1:Y:S02]  /*6580*/  SHFL.DOWN P0, R2, R25, R24, R3 ;  /* 0x0800001819027389 */ /* 0x0000640000000003 */
[----:B01----:R-:W-:Y:S05]  /*6590*/  ENDCOLLECTIVE ;  /* 0x000000000000791b */ /* 0x003fea0003800000 */
.L_x_444:
[----:B------:R-:W-:Y:S02]  /*65a0*/  MOV R25, R7 ;  /* 0x0000000700197202 */ /* 0x000fe40000000f00 */
[----:B------:R-:W-:Y:S02]  /*65b0*/  MOV R29, R2 ;  /* 0x00000002001d7202 */ /* 0x000fe40000000f00 */
[----:B------:R-:W-:-:S03]  /*65c0*/  MOV R2, 0xffffffff ;  /* 0xffffffff00027802 */ /* 0x000fc60000000f00 */
[----:B------:R-:W-:-:S07]  /*65d0*/  FADD R29, R6, R29 ;  /* 0x0000001d061d7221 */ /* 0x000fce0000000000 */
[----:B------:R-:W-:Y:S05]  /*65e0*/  WARPSYNC.COLLECTIVE R2, `(.L_x_445) ;  /* 0x0000000002087348 */ /* 0x000fea0003c00000 */
[----:B------:R0:W1:Y:S02]  /*65f0*/  SHFL.DOWN P0, R2, R25, R24, R3 ;  /* 0x0800001819027389 */ /* 0x0000640000000003 */
[----:B01----:R-:W-:Y:S05]  /*6600*/  ENDCOLLECTIVE ;  /* 0x000000000000791b */ /* 0x003fea0003800000 */
.L_x_445:
[----:B------:R-:W-:Y:S01]  /*6610*/  MOV R25, R28 ;  /* 0x0000001c00197202 */ /* 0x000fe20000000f00 */
[----:B------:R-:W-:Y:S01]  /*6620*/  FADD R4, R7, R2 ;  /* 0x0000000207047221 */ /* 0x000fe20000000000 */
[----:B------:R-:W-:-:S07]  /*6630*/  MOV R2, 0xffffffff ;  /* 0xffffffff00027802 */ /* 0x000fce0000000f00 */
[----:B------:R-:W-:Y:S05]  /*6640*/  WARPSYNC.COLLECTIVE R2, `(.L_x_446) ;  /* 0x0000000002087348 */ /* 0x000fea0003c00000 */
[----:B------:R0:W1:Y:S02]  /*6650*/  SHFL.DOWN P0, R2, R25, R24, R3 ;  /* 0x0800001819027389 */ /* 0x0000640000000003 */
[----:B01----:R-:W-:Y:S05]  /*6660*/  ENDCOLLECTIVE ;  /* 0x000000000000791b */ /* 0x003fea0003800000 */
.L_x_446:
[----:B------:R-:W-:Y:S01]  /*6670*/  MOV R3, R2 ;  /* 0x0000000200037202 */ /* 0x000fe20000000f00 */
[----:B------:R-:W-:Y:S06]  /*6680*/  BRA `(.L_x_447) ;  /* 0xffffffc800387947 */ /* 0x000fec000383ffff */
.L_x_448:
        /* <DEDUP_REMOVED lines=15> */
.L_x_1896:


//--------------------- .text._Z13ant16_o2_kerniiiiiiiiiiPKfS0_S0_S0_S0_S0_S0_S0_S0_S0_S0_Pf --------------------------
	.section	.text._Z13ant16_o2_kerniiiiiiiiiiPKfS0_S0_S0_S0_S0_S0_S0_S0_S0_S0_Pf,"ax",@progbits
	.align	128
        .global         _Z13ant16_o2_kerniiiiiiiiiiPKfS0_S0_S0_S0_S0_S0_S0_S0_S0_S0_Pf
        .type           _Z13ant16_o2_kerniiiiiiiiiiPKfS0_S0_S0_S0_S0_S0_S0_S0_S0_S0_Pf,@function
        .size           _Z13ant16_o2_kerniiiiiiiiiiPKfS0_S0_S0_S0_S0_S0_S0_S0_S0_S0_Pf,(.L_x_1897 - _Z13ant16_o2_kerniiiiiiiiiiPKfS0_S0_S0_S0_S0_S0_S0_S0_S0_S0_Pf)
        .other          _Z13ant16_o2_kerniiiiiiiiiiPKfS0_S0_S0_S0_S0_S0_S0_S0_S0_S0_Pf,@"STO_CUDA_ENTRY STV_DEFAULT"
_Z13ant16_o2_kerniiiiiiiiiiPKfS0_S0_S0_S0_S0_S0_S0_S0_S0_S0_Pf:
.text._Z13ant16_o2_kerniiiiiiiiiiPKfS0_S0_S0_S0_S0_S0_S0_S0_S0_S0_Pf:
[----:B------:R-:W-:Y:S08]  /*0000*/  LDC R1, c[0x0][0x37c] ;  /* 0x0000df00ff017b82 */ /* 0x000ff00000000800 */
[----:B------:R-:W0:Y:S08]  /*0010*/  S2UR UR11, SR_CTAID.X ;  /* 0x00000000000b79c3 */ /* 0x000e300000002500 */
[----:B------:R-:W0:Y:S02]  /*0020*/  LDC R0, c[0x0][0x394] ;  /* 0x0000e500ff007b82 */ /* 0x000e240000000800 */
[----:B0-----:R-:W-:-:S13]  /*0030*/  ISETP.LE.AND P0, PT, R0, UR11, PT ;  /* 0x0000000b00007c0c */ /* 0x001fda000bf03270 */
[----:B------:R-:W-:Y:S05]  /*0040*/  @P0 EXIT ;  /* 0x000000000000094d */ /* 0x000fea0003800000 */
[----:B------:R-:W0:Y:S01]  /*0050*/  S2UR UR5, SR_CgaCtaId ;  /* 0x00000000000579c3 */ /* 0x000e220000008800 */
[----:B------:R-:W1:Y:S01]  /*0060*/  S2R R2, SR_TID.Y ;  /* 0x0000000000027919 */ /* 0x000e620000002200 */
[----:B------:R-:W2:Y:S01]  /*0070*/  LDCU.64 UR6, c[0x0][0x3a0] ;  /* 0x00007400ff0677ac */ /* 0x000ea20008000a00 */
[----:B------:R-:W-:Y:S01]  /*0080*/  MOV R3, UR11 ;  /* 0x0000000b00037c02 */ /* 0x000fe20008000f00 */
[----:B------:R-:W3:Y:S01]  /*0090*/  S2R R5, SR_TID.X ;  /* 0x0000000000057919 */ /* 0x000ee20000002100 */
[----:B------:R-:W2:Y:S01]  /*00a0*/  LDCU.64 UR14, c[0x0][0x398] ;  /* 0x00007300ff0e77ac */ /* 0x000ea20008000a00 */
[----:B------:R-:W4:Y:S01]  /*00b0*/  LDCU.64 UR12, c[0x0][0x380] ;  /* 0x00007000ff0c77ac */ /* 0x000f220008000a00 */
[----:B------:R-:W5:Y:S01]  /*00c0*/  LDCU UR10, c[0x0][0x38c] ;  /* 0x00007180ff0a77ac */ /* 0x000f620008000800 */
[----:B------:R-:W-:Y:S01]  /*00d0*/  UMOV UR4, 0x400 ;  /* 0x0000040000047882 */ /* 0x000fe20000000000 */
[----:B------:R-:W1:Y:S01]  /*00e0*/  LDCU UR16, c[0x0][0x360] ;  /* 0x00006c00ff1077ac */ /* 0x000e620008000800 */
[----:B------:R-:W1:Y:S01]  /*00f0*/  LDCU.64 UR18, c[0x0][0x358] ;  /* 0x00006b00ff1277ac */ /* 0x000e620008000a00 */
[----:B0-----:R-:W-:-:S02]  /*0100*/  ULEA UR4, UR5, UR4, 0x18 ;  /* 0x0000000405047291 */ /* 0x001fc4000f8ec0ff */
[----:B--2---:R-:W-:Y:S02]  /*0110*/  UIMAD UR9, UR14, UR6, URZ ;  /* 0x000000060e0972a4 */ /* 0x004fe4000f8e02ff */
[----:B----4-:R-:W-:Y:S02]  /*0120*/  ULEA UR5, UR13, UR4, 0x2 ;  /* 0x000000040d057291 */ /* 0x010fe4000f8e10ff */
[----:B------:R-:W-:Y:S02]  /*0130*/  UIMAD UR6, UR12, 0x24, UR4 ;  /* 0x000000240c0678a4 */ /* 0x000fe4000f8e0204 */
[----:B------:R-:W-:Y:S01]  /*0140*/  UIMAD UR7, UR7, UR14, URZ ;  /* 0x0000000e070772a4 */ /* 0x000fe2000f8e02ff */
[----:B------:R-:W0:Y:S01]  /*0150*/  LDCU UR17, c[0x0][0x364] ;  /* 0x00006c80ff1177ac */ /* 0x000e220008000800 */
[----:B------:R-:W-:Y:S02]  /*0160*/  UIMAD UR8, UR14, UR15, URZ ;  /* 0x0000000f0e0872a4 */ /* 0x000fe4000f8e02ff */
[----:B-1-3-5:R-:W-:-:S12]  /*0170*/  ULEA UR4, UR10, UR4, 0x2 ;  /* 0x000000040a047291 */ /* 0x02afd8000f8e10ff */
.L_x_487:
[----:B-1----:R-:W1:Y:S01]  /*0180*/  LDC R0, c[0x0][0x3a4] ;  /* 0x0000e900ff007b82 */ /* 0x002e620000000800 */
[----:B--2---:R-:W2:Y:S01]  /*0190*/  LDCU UR10, c[0x0][0x398] ;  /* 0x00007300ff0a77ac */ /* 0x004ea20008000800 */
[----:B------:R-:W-:Y:S06]  /*01a0*/  BSSY.RECONVERGENT B0, `(.L_x_449) ;  /* 0x0000034000007945 */ /* 0x000fec0003800200 */
[----:B---3--:R-:W3:Y:S01]  /*01b0*/  LDC R18, c[0x0][0x39c] ;  /* 0x0000e700ff127b82 */ /* 0x008ee20000000800 */
[----:B--2---:R-:W-:Y:S01]  /*01c0*/  IMAD R20, R3, UR10, R2 ;  /* 0x0000000a03147c24 */ /* 0x004fe2000f8e0202 */
[----:B-1----:R-:W-:-:S04]  /*01d0*/  ISETP.GE.AND P0, PT, R5, R0, PT ;  /* 0x000000000500720c */ /* 0x002fc80003f06270 */
[----:B------:R-:W-:-:S04]  /*01e0*/  LEA R4, R20, R20, 0x3 ;  /* 0x0000001414047211 */ /* 0x000fc800078e18ff */
[C---:B0-----:R-:W-:Y:S02]  /*01f0*/  IADD3 R21, PT, PT, R4.reuse, 0x1, RZ ;  /* 0x0000000104157810 */ /* 0x041fe40007ffe0ff */
[----:B---3--:R-:W-:Y:S02]  /*0200*/  ISETP.GE.AND P2, PT, R5, R18, PT ;  /* 0x000000120500720c */ /* 0x008fe40003f46270 */
[----:B------:R-:W-:Y:S01]  /*0210*/  IADD3 R19, PT, PT, R4, 0x2, RZ ;  /* 0x0000000204137810 */ /* 0x000fe20007ffe0ff */
[----:B------:R-:W-:Y:S10]  /*0220*/  @P0 BRA `(.L_x_450) ;  /* 0x0000000000ac0947 */ /* 0x000ff40003800000 */
[----:B------:R-:W1:Y:S02]  /*0230*/  LDC.64 R6, c[0x0][0x3c8] ;  /* 0x0000f200ff067b82 */ /* 0x000e640000000a00 */
[----:B-1----:R-:W-:-:S05]  /*0240*/  IMAD.WIDE.U32 R6, R20, 0x4, R6 ;  /* 0x0000000414067825 */ /* 0x002fca00078e0006 */
[----:B------:R1:W5:Y:S01]  /*0250*/  LDG.E R8, desc[UR18][R6.64] ;  /* 0x0000001206087981 */ /* 0x000362000c1e1900 */
[----:B------:R-:W-:Y:S02]  /*0260*/  MOV R9, 0x400 ;  /* 0x0000040000097802 */ /* 0x000fe40000000f00 */
[----:B------:R-:W-:Y:S01]  /*0270*/  MOV R11, R5 ;  /* 0x00000005000b7202 */ /* 0x000fe20000000f00 */
[----:B------:R-:W2:Y:S02]  /*0280*/  S2R R10, SR_CgaCtaId ;  /* 0x00000000000a7919 */ /* 0x000ea40000008800 */
[----:B-12---:R-:W-:-:S07]  /*0290*/  LEA R9, R10, R9, 0x18 ;  /* 0x000000090a097211 */ /* 0x006fce00078ec0ff */
.L_x_451:
[----:B--2---:R-:W1:Y:S01]  /*02a0*/  LDC.64 R6, c[0x0][0x3b8] ;  /* 0x0000ee00ff067b82 */ /* 0x004e620000000a00 */
[----:B------:R-:W-:-:S05]  /*02b0*/  IMAD R10, R3, R0, R11 ;  /* 0x00000000030a7224 */ /* 0x000fca00078e020b */
[----:B------:R-:W-:-:S05]  /*02c0*/  LEA R13, R10, R10, 0x3 ;  /* 0x0000000a0a0d7211 */ /* 0x000fca00078e18ff */
[----:B-1----:R-:W-:-:S05]  /*02d0*/  IMAD.WIDE R6, R13, 0x4, R6 ;  /* 0x000000040d067825 */ /* 0x002fca00078e0206 */
        /* <DEDUP_REMOVED lines=20> */
[----:B-1----:R-:W-:-:S03]  /*0420*/  FMUL R7, R8, R14 ;  /* 0x0000000e08077220 */ /* 0x002fc60000400000 */
        /* <DEDUP_REMOVED lines=11> */
.L_x_450:
[----:B0-----:R-:W-:Y:S05]  /*04e0*/  BSYNC.RECONVERGENT B0 ;  /* 0x0000000000007941 */ /* 0x001fea0003800200 */
.L_x_449:
[----:B------:R-:W-:Y:S04]  /*04f0*/  BSSY.RECONVERGENT B0, `(.L_x_452) ;  /* 0x0000038000007945 */ /* 0x000fe80003800200 */
[----:B------:R-:W-:Y:S05]  /*0500*/  @P2 BRA `(.L_x_453) ;  /* 0x0000000000d82947 */ /* 0x000fea0003800000 */
[----:B--2---:R-:W0:Y:S01]  /*0510*/  LDC.64 R16, c[0x0][0x3d8] ;  /* 0x0000f600ff107b82 */ /* 0x004e220000000a00 */
[C---:B------:R-:W-:Y:S02]  /*0520*/  IADD3 R27, PT, PT, R4.reuse, 0x3, RZ ;  /* 0x00000003041b7810 */ /* 0x040fe40007ffe0ff */
[C---:B------:R-:W-:Y:S02]  /*0530*/  IADD3 R29, PT, PT, R4.reuse, 0x4, RZ ;  /* 0x00000004041d7810 */ /* 0x040fe40007ffe0ff */
[C---:B------:R-:W-:Y:S02]  /*0540*/  IADD3 R25, PT, PT, R4.reuse, 0x5, RZ ;  /* 0x0000000504197810 */ /* 0x040fe40007ffe0ff */
[C---:B------:R-:W-:Y:S02]  /*0550*/  IADD3 R7, PT, PT, R4.reuse, 0x6, RZ ;  /* 0x0000000604077810 */ /* 0x040fe40007ffe0ff */
[C---:B------:R-:W-:Y:S02]  /*0560*/  IADD3 R9, PT, PT, R4.reuse, 0x7, RZ ;  /* 0x0000000704097810 */ /* 0x040fe40007ffe0ff */
[----:B------:R-:W-:Y:S01]  /*0570*/  IADD3 R11, PT, PT, R4, 0x8, RZ ;  /* 0x00000008040b7810 */ /* 0x000fe20007ffe0ff */
[----:B0-----:R-:W-:-:S04]  /*0580*/  IMAD.WIDE.U32 R26, R27, 0x4, R16 ;  /* 0x000000041b1a7825 */ /* 0x001fc800078e0010 */
[--C-:B------:R-:W-:Y:S01]  /*0590*/  IMAD.WIDE.U32 R28, R29, 0x4, R16.reuse ;  /* 0x000000041d1c7825 */ /* 0x100fe200078e0010 */
[----:B------:R-:W5:Y:S03]  /*05a0*/  LDG.E R22, desc[UR18][R26.64] ;  /* 0x000000121a167981 */ /* 0x000f66000c1e1900 */
[--C-:B------:R-:W-:Y:S01]  /*05b0*/  IMAD.WIDE.U32 R24, R25, 0x4, R16.reuse ;  /* 0x0000000419187825 */ /* 0x100fe200078e0010 */
[----:B------:R-:W5:Y:S03]  /*05c0*/  LDG.E R23, desc[UR18][R28.64] ;  /* 0x000000121c177981 */ /* 0x000f66000c1e1900 */
[--C-:B------:R-:W-:Y:S02]  /*05d0*/  IMAD.WIDE.U32 R6, R7, 0x4, R16.reuse ;  /* 0x0000000407067825 */ /* 0x100fe400078e0010 */
[----:B------:R0:W5:Y:S02]  /*05e0*/  LDG.E R24, desc[UR18][R24.64] ;  /* 0x0000001218187981 */ /* 0x000164000c1e1900 */
[----:B------:R-:W-:-:S02]  /*05f0*/  IMAD.WIDE.U32 R8, R9, 0x4, R16 ;  /* 0x0000000409087825 */ /* 0x000fc400078e0010 */
        /* <DEDUP_REMOVED lines=10> */
[----:B0-----:R-:W-:-:S07]  /*06a0*/  MOV R25, R5 ;  /* 0x0000000500197202 */ /* 0x001fce0000000f00 */
.L_x_454:
[----:B01----:R-:W0:Y:S01]  /*06b0*/  LDC.64 R6, c[0x0][0x3a8] ;  /* 0x0000ea00ff067b82 */ /* 0x003e220000000a00 */
[----:B------:R-:W-:-:S04]  /*06c0*/  IMAD R9, R3, R18, R25 ;  /* 0x0000001203097224 */ /* 0x000fc800078e0219 */
[----:B0-----:R-:W-:-:S06]  /*06d0*/  IMAD.WIDE R6, R9, 0x4, R6 ;  /* 0x0000000409067825 */ /* 0x001fcc00078e0206 */
[----:B------:R-:W2:Y:S01]  /*06e0*/  LDG.E R7, desc[UR18][R6.64] ;  /* 0x0000001206077981 */ /* 0x000ea2000c1e1900 */
[----:B------:R-:W-:Y:S02]  /*06f0*/  HFMA2 R28, -RZ, RZ, 0, 2.1457672119140625e-06 ;  /* 0x00000024ff1c7431 */ /* 0x000fe400000001ff */
[----:B------:R-:W-:Y:S01]  /*0700*/  IMAD R9, R2, R18, R25 ;  /* 0x0000001202097224 */ /* 0x000fe200078e0219 */
[----:B------:R-:W-:-:S04]  /*0710*/  IADD3 R25, PT, PT, R25, UR16, RZ ;  /* 0x0000001019197c10 */ /* 0x000fc8000fffe0ff */
[----:B------:R-:W-:Y:S01]  /*0720*/  ISETP.GE.AND P1, PT, R25, R18, PT ;  /* 0x000000121900720c */ /* 0x000fe20003f26270 */
[----:B------:R-:W-:Y:S02]  /*0730*/  IMAD R9, R9, R28, UR5 ;  /* 0x0000000509097e24 */ /* 0x000fe4000f8e021c */
[-C--:B--2--5:R-:W-:Y:S01]  /*0740*/  FMUL R28, R12, R7.reuse ;  /* 0x000000070c1c7220 */ /* 0x0a4fe20000400000 */
[-C--:B------:R-:W-:Y:S01]  /*0750*/  FMUL R11, R14, R7.reuse ;  /* 0x000000070e0b7220 */ /* 0x080fe20000400000 */
[-C--:B------:R-:W-:Y:S01]  /*0760*/  FMUL R13, R16, R7.reuse ;  /* 0x00000007100d7220 */ /* 0x080fe20000400000 */
[-C--:B------:R-:W-:Y:S01]  /*0770*/  FMUL R15, R22, R7.reuse ;  /* 0x00000007160f7220 */ /* 0x080fe20000400000 */
[-C--:B------:R-:W-:Y:S01]  /*0780*/  FMUL R17, R23, R7.reuse ;  /* 0x0000000717117220 */ /* 0x080fe20000400000 */
[-C--:B------:R-:W-:Y:S01]  /*0790*/  FMUL R6, R24, R7.reuse ;  /* 0x0000000718067220 */ /* 0x080fe20000400000 */
[-C--:B------:R-:W-:Y:S01]  /*07a0*/  FMUL R27, R26, R7.reuse ;  /* 0x000000071a1b7220 */ /* 0x080fe20000400000 */
[-C--:B------:R-:W-:Y:S01]  /*07b0*/  FMUL R29, R8, R7.reuse ;  /* 0x00000007081d7220 */ /* 0x080fe20000400000 */
[----:B------:R-:W-:Y:S01]  /*07c0*/  FMUL R7, R10, R7 ;  /* 0x000000070a077220 */ /* 0x000fe20000400000 */
[----:B------:R0:W-:Y:S04]  /*07d0*/  STS [R9], R28 ;  /* 0x0000001c09007388 */ /* 0x0001e80000000800 */
[----:B------:R0:W-:Y:S04]  /*07e0*/  STS [R9+0x4], R11 ;  /* 0x0000040b09007388 */ /* 0x0001e80000000800 */
[----:B------:R0:W-:Y:S04]  /*07f0*/  STS [R9+0x8], R13 ;  /* 0x0000080d09007388 */ /* 0x0001e80000000800 */
[----:B------:R0:W-:Y:S04]  /*0800*/  STS [R9+0xc], R15 ;  /* 0x00000c0f09007388 */ /* 0x0001e80000000800 */
[----:B------:R0:W-:Y:S04]  /*0810*/  STS [R9+0x10], R17 ;  /* 0x0000101109007388 */ /* 0x0001e80000000800 */
[----:B------:R0:W-:Y:S04]  /*0820*/  STS [R9+0x14], R6 ;  /* 0x0000140609007388 */ /* 0x0001e80000000800 */
[----:B------:R0:W-:Y:S04]  /*0830*/  STS [R9+0x18], R27 ;  /* 0x0000181b09007388 */ /* 0x0001e80000000800 */
[----:B------:R0:W-:Y:S04]  /*0840*/  STS [R9+0x1c], R29 ;  /* 0x00001c1d09007388 */ /* 0x0001e80000000800 */
[----:B------:R0:W-:Y:S01]  /*0850*/  STS [R9+0x20], R7 ;  /* 0x0000200709007388 */ /* 0x0001e20000000800 */
[----:B------:R-:W-:Y:S05]  /*0860*/  @!P1 BRA `(.L_x_454) ;  /* 0xfffffffc00909947 */ /* 0x000fea000383ffff */
.L_x_453:
[----:B------:R-:W-:Y:S05]  /*0870*/  BSYNC.RECONVERGENT B0 ;  /* 0x0000000000007941 */ /* 0x000fea0003800200 */
.L_x_452:
[----:B------:R-:W1:Y:S01]  /*0880*/  LDC R8, c[0x0][0x3a0] ;  /* 0x0000e800ff087b82 */ /* 0x000e620000000800 */
[----:B------:R-:W-:Y:S01]  /*0890*/  BSSY.RECONVERGENT B0, `(.L_x_455) ;  /* 0x000002d000007945 */ /* 0x000fe20003800200 */
[----:B-1----:R-:W-:-:S13]  /*08a0*/  ISETP.GE.AND P1, PT, R5, R8, PT ;  /* 0x000000080500720c */ /* 0x002fda0003f26270 */
[----:B------:R-:W-:Y:S05]  /*08b0*/  @P1 BRA `(.L_x_456) ;  /* 0x0000000000a81947 */ /* 0x000fea0003800000 */
[----:B0-2---:R-:W0:Y:S01]  /*08c0*/  LDC.64 R6, c[0x0][0x3e8] ;  /* 0x0000fa00ff067b82 */ /* 0x005e220000000a00 */
[----:B------:R-:W-:-:S04]  /*08d0*/  LEA R11, R20, R20, 0x1 ;  /* 0x00000014140b7211 */ /* 0x000fc800078e08ff */
        /* <DEDUP_REMOVED lines=9> */
[----:B------:R-:W-:-:S07]  /*0970*/  MOV R15, R5 ;  /* 0x00000005000f7202 */ /* 0x000fce0000000f00 */
.L_x_457:
[----:B0--3--:R-:W-:-:S05]  /*0980*/  IMAD R10, R3, R8, R15 ;  /* 0x00000008030a7224 */ /* 0x009fca00078e020f */
[----:B------:R-:W-:-:S05]  /*0990*/  LEA R11, R10, R10, 0x1 ;  /* 0x0000000a0a0b7211 */ /* 0x000fca00078e08ff */
[----:B-1----:R-:W-:-:S05]  /*09a0*/  IMAD.WIDE R10, R11, 0x4, R6 ;  /* 0x000000040b0a7825 */ /* 0x002fca00078e0206 */
[----:B------:R-:W2:Y:S04]  /*09b0*/  LDG.E R14, desc[UR18][R10.64] ;  /* 0x000000120a0e7981 */ /* 0x000ea8000c1e1900 */
[----:B------:R-:W3:Y:S04]  /*09c0*/  LDG.E R18, desc[UR18][R10.64+0x4] ;  /* 0x000004120a127981 */ /* 0x000ee8000c1e1900 */
[----:B------:R-:W4:Y:S01]  /*09d0*/  LDG.E R20, desc[UR18][R10.64+0x8] ;  /* 0x000008120a147981 */ /* 0x000f22000c1e1900 */
[----:B------:R-:W-:Y:S02]  /*09e0*/  HFMA2 R17, -RZ, RZ, 0, 2.1457672119140625e-06 ;  /* 0x00000024ff117431 */ /* 0x000fe400000001ff */
[----:B------:R-:W-:Y:S01]  /*09f0*/  IMAD R16, R2, R8, R15 ;  /* 0x0000000802107224 */ /* 0x000fe200078e020f */
[----:B------:R-:W-:-:S04]  /*0a00*/  IADD3 R15, PT, PT, R15, UR16, RZ ;  /* 0x000000100f0f7c10 */ /* 0x000fc8000fffe0ff */
[----:B------:R-:W-:Y:S01]  /*0a10*/  ISETP.GE.AND P1, PT, R15, R8, PT ;  /* 0x000000080f00720c */ /* 0x000fe20003f26270 */
[----:B------:R-:W-:Y:S02]  /*0a20*/  IMAD R17, R16, R17, UR4 ;  /* 0x0000000410117e24 */ /* 0x000fe4000f8e0211 */
[-C--:B--2--5:R-:W-:Y:S01]  /*0a30*/  FMUL R16, R9, R14.reuse ;  /* 0x0000000e09107220 */ /* 0x0a4fe20000400000 */
[CC--:B------:R-:W-:Y:S01]  /*0a40*/  FMUL R22, R12.reuse, R14.reuse ;  /* 0x0000000e0c167220 */ /* 0x0c0fe20000400000 */
[----:B------:R-:W-:Y:S01]  /*0a50*/  FMUL R26, R13, R14 ;  /* 0x0000000e0d1a7220 */ /* 0x000fe20000400000 */
[-C--:B---3--:R-:W-:Y:S01]  /*0a60*/  FMUL R14, R9, R18.reuse ;  /* 0x00000012090e7220 */ /* 0x088fe20000400000 */
[CC--:B------:R-:W-:Y:S01]  /*0a70*/  FMUL R24, R12.reuse, R18.reuse ;  /* 0x000000120c187220 */ /* 0x0c0fe20000400000 */
[----:B------:R-:W-:Y:S01]  /*0a80*/  FMUL R28, R13, R18 ;  /* 0x000000120d1c7220 */ /* 0x000fe20000400000 */
[----:B------:R3:W-:Y:S01]  /*0a90*/  STS [R17], R16 ;  /* 0x0000001011007388 */ /* 0x0007e20000000800 */
[-C--:B----4-:R-:W-:Y:S01]  /*0aa0*/  FMUL R10, R9, R20.reuse ;  /* 0x00000014090a7220 */ /* 0x090fe20000400000 */
[-C--:B------:R-:W-:Y:S01]  /*0ab0*/  FMUL R18, R12, R20.reuse ;  /* 0x000000140c127220 */ /* 0x080fe20000400000 */
[----:B------:R-:W-:Y:S01]  /*0ac0*/  FMUL R20, R13, R20 ;  /* 0x000000140d147220 */ /* 0x000fe20000400000 */
        /* <DEDUP_REMOVED lines=9> */
.L_x_456:
[----:B------:R-:W-:Y:S05]  /*0b60*/  BSYNC.RECONVERGENT B0 ;  /* 0x0000000000007941 */ /* 0x000fea0003800200 */
.L_x_455:
[----:B------:R-:W-:Y:S05]  /*0b70*/  @P0 BRA `(.L_x_458) ;  /* 0x0000000400440947 */ /* 0x000fea0003800000 */
[----:B0-2---:R-:W0:Y:S01]  /*0b80*/  LDC.64 R6, c[0x0][0x3f8] ;  /* 0x0000fe00ff067b82 */ /* 0x005e220000000a00 */
[C---:B------:R-:W-:Y:S02]  /*0b90*/  IADD3 R23, PT, PT, R4.reuse, 0x6, RZ ;  /* 0x0000000604177810 */ /* 0x040fe40007ffe0ff */
[C---:B------:R-:W-:Y:S02]  /*0ba0*/  IADD3 R13, PT, PT, R4.reuse, 0x3, RZ ;  /* 0x00000003040d7810 */ /* 0x040fe40007ffe0ff */
[C---:B------:R-:W-:Y:S02]  /*0bb0*/  IADD3 R15, PT, PT, R4.reuse, 0x4, RZ ;  /* 0x00000004040f7810 */ /* 0x040fe40007ffe0ff */
[C---:B---3--:R-:W-:Y:S02]  /*0bc0*/  IADD3 R17, PT, PT, R4.reuse, 0x5, RZ ;  /* 0x0000000504117810 */ /* 0x048fe40007ffe0ff */
        /* <DEDUP_REMOVED lines=21> */
.L_x_459:
[----:B01----:R-:W0:Y:S01]  /*0d20*/  LDC.64 R6, c[0x0][0x3b8] ;  /* 0x0000ee00ff067b82 */ /* 0x003e220000000a00 */
[----:B------:R-:W-:-:S05]  /*0d30*/  IMAD R9, R3, R0, R25 ;  /* 0x0000000003097224 */ /* 0x000fca00078e0219 */
[----:B------:R-:W-:-:S05]  /*0d40*/  LEA R9, R9, R9, 0x3 ;  /* 0x0000000909097211 */ /* 0x000fca00078e18ff */
[----:B0-----:R-:W-:-:S05]  /*0d50*/  IMAD.WIDE R6, R9, 0x4, R6 ;  /* 0x0000000409067825 */ /* 0x001fca00078e0206 */
[----:B------:R-:W2:Y:S04]  /*0d60*/  LDG.E R11, desc[UR18][R6.64+0x4] ;  /* 0x00000412060b7981 */ /* 0x000ea8000c1e1900 */
[----:B------:R-:W3:Y:S04]  /*0d70*/  LDG.E R15, desc[UR18][R6.64] ;  /* 0x00000012060f7981 */ /* 0x000ee8000c1e1900 */
[----:B------:R-:W4:Y:S04]  /*0d80*/  LDG.E R9, desc[UR18][R6.64+0x8] ;  /* 0x0000081206097981 */ /* 0x000f28000c1e1900 */
[----:B------:R-:W4:Y:S04]  /*0d90*/  LDG.E R23, desc[UR18][R6.64+0xc] ;  /* 0x00000c1206177981 */ /* 0x000f28000c1e1900 */
[----:B------:R-:W4:Y:S04]  /*0da0*/  LDG.E R21, desc[UR18][R6.64+0x1c] ;  /* 0x00001c1206157981 */ /* 0x000f28000c1e1900 */
[----:B------:R-:W4:Y:S04]  /*0db0*/  LDG.E R19, desc[UR18][R6.64+0x14] ;  /* 0x0000141206137981 */ /* 0x000f28000c1e1900 */
[----:B------:R-:W4:Y:S01]  /*0dc0*/  LDG.E R27, desc[UR18][R6.64+0x20] ;  /* 0x00002012061b7981 */ /* 0x000f22000c1e1900 */
[-C--:B--2--5:R-:W-:Y:S01]  /*0dd0*/  FMUL R29, R8, R11.reuse ;  /* 0x0000000b081d7220 */ /* 0x0a4fe20000400000 */
[-C--:B------:R-:W-:Y:S01]  /*0de0*/  FMUL R13, R14, R11.reuse ;  /* 0x0000000b0e0d7220 */ /* 0x080fe20000400000 */
[----:B------:R-:W-:-:S02]  /*0df0*/  FMUL R17, R20, R11 ;  /* 0x0000000b14117220 */ /* 0x000fc40000400000 */
[----:B------:R-:W2:Y:S01]  /*0e00*/  LDG.E R11, desc[UR18][R6.64+0x10] ;  /* 0x00001012060b7981 */ /* 0x000ea2000c1e1900 */
[-C--:B---3--:R-:W-:Y:S01]  /*0e10*/  FFMA R29, R22, R15.reuse, R29 ;  /* 0x0000000f161d7223 */ /* 0x088fe2000000001d */
[-C--:B------:R-:W-:Y:S01]  /*0e20*/  FFMA R13, R12, R15.reuse, R13 ;  /* 0x0000000f0c0d7223 */ /* 0x080fe2000000000d */
[----:B------:R-:W-:Y:S01]  /*0e30*/  FFMA R24, R18, R15, R17 ;  /* 0x0000000f12187223 */ /* 0x000fe20000000011 */
[----:B------:R-:W-:Y:S01]  /*0e40*/  HFMA2 R26, -RZ, RZ, 0, 2.1457672119140625e-06 ;  /* 0x00000024ff1a7431 */ /* 0x000fe200000001ff */
[----:B------:R0:W3:Y:S01]  /*0e50*/  LDG.E R15, desc[UR18][R6.64+0x18] ;  /* 0x00001812060f7981 */ /* 0x0000e2000c1e1900 */
[----:B------:R-:W-:Y:S02]  /*0e60*/  IMAD R17, R2, R0, R25 ;  /* 0x0000000002117224 */ /* 0x000fe400078e0219 */
[----:B----4-:R-:W-:Y:S02]  /*0e70*/  FFMA R28, R16, R9, R13 ;  /* 0x00000009101c7223 */ /* 0x010fe4000000000d */
[----:B------:R-:W-:-:S02]  /*0e80*/  IMAD R17, R17, R26, UR6 ;  /* 0x0000000611117e24 */ /* 0x000fc4000f8e021a */
[-C--:B------:R-:W-:Y:S01]  /*0e90*/  FFMA R26, R10, R9.reuse, R29 ;  /* 0x000000090a1a7223 */ /* 0x080fe2000000001d */
[----:B------:R-:W-:Y:S01]  /*0ea0*/  FFMA R29, R4, R9, R24 ;  /* 0x00000009041d7223 */ /* 0x000fe20000000018 */
[----:B0-----:R-:W-:Y:S01]  /*0eb0*/  FMUL R7, R8, R21 ;  /* 0x0000001508077220 */ /* 0x001fe20000400000 */
[----:B------:R-:W-:Y:S04]  /*0ec0*/  STS [R17+0xc], R28 ;  /* 0x00000c1c11007388 */ /* 0x000fe80000000800 */
[----:B------:R0:W-:Y:S01]  /*0ed0*/  STS [R17], R26 ;  /* 0x0000001a11007388 */ /* 0x0001e20000000800 */
[----:B------:R-:W-:-:S03]  /*0ee0*/  IADD3 R25, PT, PT, R25, UR16, RZ ;  /* 0x0000001019197c10 */ /* 0x000fc6000fffe0ff */
[----:B------:R1:W-:Y:S01]  /*0ef0*/  STS [R17+0x18], R29 ;  /* 0x0000181d11007388 */ /* 0x0003e20000000800 */
[----:B------:R-:W-:Y:S01]  /*0f00*/  ISETP.GE.AND P0, PT, R25, R0, PT ;  /* 0x000000001900720c */ /* 0x000fe20003f06270 */
[-C--:B--2---:R-:W-:Y:S01]  /*0f10*/  FMUL R9, R8, R11.reuse ;  /* 0x0000000b08097220 */ /* 0x084fe20000400000 */
[-C--:B------:R-:W-:Y:S01]  /*0f20*/  FMUL R13, R14, R11.reuse ;  /* 0x0000000b0e0d7220 */ /* 0x080fe20000400000 */
[----:B------:R-:W-:Y:S02]  /*0f30*/  FMUL R11, R20, R11 ;  /* 0x0000000b140b7220 */ /* 0x000fe40000400000 */
[-C--:B------:R-:W-:Y:S01]  /*0f40*/  FFMA R9, R22, R23.reuse, R9 ;  /* 0x0000001716097223 */ /* 0x080fe20000000009 */
[-C--:B------:R-:W-:Y:S01]  /*0f50*/  FFMA R13, R12, R23.reuse, R13 ;  /* 0x000000170c0d7223 */ /* 0x080fe2000000000d */
[----:B------:R-:W-:Y:S01]  /*0f60*/  FFMA R23, R18, R23, R11 ;  /* 0x0000001712177223 */ /* 0x000fe2000000000b */
[-C--:B------:R-:W-:Y:S01]  /*0f70*/  FMUL R11, R14, R21.reuse ;  /* 0x000000150e0b7220 */ /* 0x080fe20000400000 */
[----:B------:R-:W-:Y:S01]  /*0f80*/  FMUL R21, R20, R21 ;  /* 0x0000001514157220 */ /* 0x000fe20000400000 */
[----:B---3--:R-:W-:-:S02]  /*0f90*/  FFMA R7, R22, R15, R7 ;  /* 0x0000000f16077223 */ /* 0x008fc40000000007 */
[-C--:B------:R-:W-:Y:S01]  /*0fa0*/  FFMA R11, R12, R15.reuse, R11 ;  /* 0x0000000f0c0b7223 */ /* 0x080fe2000000000b */
[----:B------:R-:W-:Y:S01]  /*0fb0*/  FFMA R21, R18, R15, R21 ;  /* 0x0000000f12157223 */ /* 0x000fe20000000015 */
[-C--:B------:R-:W-:Y:S01]  /*0fc0*/  FFMA R24, R10, R19.reuse, R9 ;  /* 0x000000130a187223 */ /* 0x080fe20000000009 */
[-C--:B------:R-:W-:Y:S01]  /*0fd0*/  FFMA R6, R16, R19.reuse, R13 ;  /* 0x0000001310067223 */ /* 0x080fe2000000000d */
[----:B------:R-:W-:Y:S01]  /*0fe0*/  FFMA R23, R4, R19, R23 ;  /* 0x0000001304177223 */ /* 0x000fe20000000017 */
[-C--:B0-----:R-:W-:Y:S01]  /*0ff0*/  FFMA R26, R10, R27.reuse, R7 ;  /* 0x0000001b0a1a7223 */ /* 0x081fe20000000007 */
[-C--:B------:R-:W-:Y:S01]  /*1000*/  FFMA R28, R16, R27.reuse, R11 ;  /* 0x0000001b101c7223 */ /* 0x080fe2000000000b */
        /* <DEDUP_REMOVED lines=8> */
.L_x_458:
[----:B------:R-:W-:Y:S01]  /*1090*/  ISETP.GE.AND P0, PT, R2, R0, PT ;  /* 0x000000000200720c */ /* 0x000fe20003f06270 */
[----:B------:R-:W-:Y:S05]  /*10a0*/  WARPSYNC.ALL ;  /* 0x0000000000007948 */ /* 0x000fea0003800000 */
[----:B------:R-:W-:Y:S06]  /*10b0*/  BAR.SYNC.DEFER_BLOCKING 0x0 ;  /* 0x0000000000007b1d */ /* 0x000fec0000010000 */
[----:B------:R-:W-:Y:S04]  /*10c0*/  BSSY B0, `(.L_x_460) ;  /* 0x000026e000007945 */ /* 0x000fe80003800000 */
[----:B------:R-:W-:Y:S05]  /*10d0*/  @P0 BRA `(.L_x_461) ;  /* 0x0000002400b00947 */ /* 0x000fea0003800000 */
[----:B------:R-:W-:-:S07]  /*10e0*/  MOV R0, R2 ;  /* 0x0000000200007202 */ /* 0x000fce0000000f00 */
.L_x_486:
[C---:B------:R-:W-:Y:S01]  /*10f0*/  ISETP.GE.AND P1, PT, R5.reuse, UR7, PT ;  /* 0x0000000705007c0c */ /* 0x040fe2000bf26270 */
[----:B------:R-:W-:Y:S01]  /*1100*/  BSSY.RECONVERGENT B1, `(.L_x_462) ;  /* 0x0000031000017945 */ /* 0x000fe20003800200 */
[----:B---3--:R-:W-:Y:S01]  /*1110*/  HFMA2 R18, -RZ, RZ, 0, 0 ;  /* 0x00000000ff127431 */ /* 0x008fe200000001ff */
[----:B------:R-:W-:Y:S01]  /*1120*/  ISETP.NE.AND P0, PT, R5, RZ, PT ;  /* 0x000000ff0500720c */ /* 0x000fe20003f05270 */
[----:B0-2---:R-:W-:Y:S01]  /*1130*/  HFMA2 R7, -RZ, RZ, 0, 0 ;  /* 0x00000000ff077431 */ /* 0x005fe200000001ff */
[----:B-1----:R-:W-:Y:S02]  /*1140*/  CS2R R16, SRZ ;  /* 0x0000000000107805 */ /* 0x002fe4000001ff00 */
[----:B------:R-:W-:Y:S02]  /*1150*/  CS2R R22, SRZ ;  /* 0x0000000000167805 */ /* 0x000fe4000001ff00 */
[----:B------:R-:W-:Y:S02]  /*1160*/  CS2R R8, SRZ ;  /* 0x0000000000087805 */ /* 0x000fe4000001ff00 */
[----:B------:R-:W-:-:S02]  /*1170*/  MOV R21, RZ ;  /* 0x000000ff00157202 */ /* 0x000fc40000000f00 */
[----:B------:R-:W-:Y:S05]  /*1180*/  @P1 BRA `(.L_x_463) ;  /* 0x0000000000a01947 */ /* 0x000fea0003800000 */
[----:B------:R-:W0:Y:S01]  /*1190*/  S2R R7, SR_CgaCtaId ;  /* 0x0000000000077919 */ /* 0x000e220000008800 */
[----:B------:R-:W1:Y:S01]  /*11a0*/  LDC.64 R10, c[0x0][0x3c0] ;  /* 0x0000f000ff0a7b82 */ /* 0x000e620000000a00 */
[----:B------:R-:W-:Y:S01]  /*11b0*/  MOV R4, 0x400 ;  /* 0x0000040000047802 */ /* 0x000fe20000000f00 */
[----:B------:R-:W-:Y:S01]  /*11c0*/  IMAD R15, R0, UR7, R5 ;  /* 0x00000007000f7c24 */ /* 0x000fe2000f8e0205 */
[----:B------:R-:W-:Y:S02]  /*11d0*/  CS2R R16, SRZ ;  /* 0x0000000000107805 */ /* 0x000fe4000001ff00 */
[----:B------:R-:W-:Y:S02]  /*11e0*/  CS2R R8, SRZ ;  /* 0x0000000000087805 */ /* 0x000fe4000001ff00 */
[----:B------:R-:W-:Y:S02]  /*11f0*/  MOV R21, RZ ;  /* 0x000000ff00157202 */ /* 0x000fe40000000f00 */
[----:B------:R-:W-:-:S02]  /*1200*/  CS2R R22, SRZ ;  /* 0x0000000000167805 */ /* 0x000fc4000001ff00 */
[----:B------:R-:W-:Y:S02]  /*1210*/  MOV R18, RZ ;  /* 0x000000ff00127202 */ /* 0x000fe40000000f00 */
[----:B0-----:R-:W-:Y:S02]  /*1220*/  LEA R6, R7, R4, 0x18 ;  /* 0x0000000407067211 */ /* 0x001fe400078ec0ff */
[----:B------:R-:W-:Y:S02]  /*1230*/  MOV R4, R5 ;  /* 0x0000000500047202 */ /* 0x000fe40000000f00 */
[----:B------:R-:W-:Y:S01]  /*1240*/  MOV R7, RZ ;  /* 0x000000ff00077202 */ /* 0x000fe20000000f00 */
[----:B------:R-:W-:-:S05]  /*1250*/  IMAD R6, R5, 0x24, R6 ;  /* 0x0000002405067824 */ /* 0x000fca00078e0206 */
[----:B------:R-:W-:-:S07]  /*1260*/  IADD3 R6, PT, PT, R6, 0x10, RZ ;  /* 0x0000001006067810 */ /* 0x000fce0007ffe0ff */
.L_x_464:
[----:B-1----:R-:W-:Y:S01]  /*1270*/  IMAD.WIDE R12, R15, 0x4, R10 ;  /* 0x000000040f0c7825 */ /* 0x002fe200078e020a */
[----:B------:R-:W0:Y:S04]  /*1280*/  LDS R14, [R6+-0x10] ;  /* 0xfffff000060e7984 */ /* 0x000e280000000800 */
[----:B------:R-:W1:Y:S04]  /*1290*/  LDS R19, [R6+-0xc] ;  /* 0xfffff40006137984 */ /* 0x000e680000000800 */
[----:B------:R2:W0:Y:S01]  /*12a0*/  LDG.E R12, desc[UR18][R12.64] ;  /* 0x000000120c0c7981 */ /* 0x000422000c1e1900 */
[----:B------:R-:W-:-:S02]  /*12b0*/  IADD3 R4, PT, PT, R4, UR16, RZ ;  /* 0x0000001004047c10 */ /* 0x000fc4000fffe0ff */
[----:B------:R-:W-:Y:S01]  /*12c0*/  IADD3 R15, PT, PT, R15, UR16, RZ ;  /* 0x000000100f0f7c10 */ /* 0x000fe2000fffe0ff */
[----:B------:R-:W3:Y:S01]  /*12d0*/  LDS R20, [R6+-0x8] ;  /* 0xfffff80006147984 */ /* 0x000ee20000000800 */
[----:B------:R-:W-:-:S03]  /*12e0*/  ISETP.GE.AND P2, PT, R4, UR7, PT ;  /* 0x0000000704007c0c */ /* 0x000fc6000bf46270 */
[----:B------:R-:W4:Y:S04]  /*12f0*/  LDS R25, [R6+-0x4] ;  /* 0xfffffc0006197984 */ /* 0x000f280000000800 */
[----:B------:R-:W5:Y:S04]  /*1300*/  LDS R27, [R6] ;  /* 0x00000000061b7984 */ /* 0x000f680000000800 */
[----:B------:R-:W5:Y:S04]  /*1310*/  LDS R24, [R6+0x8] ;  /* 0x0000080006187984 */ /* 0x000f680000000800 */
[----:B------:R-:W5:Y:S04]  /*1320*/  LDS R26, [R6+0xc] ;  /* 0x00000c00061a7984 */ /* 0x000f680000000800 */
[----:B--2---:R-:W2:Y:S01]  /*1330*/  LDS R13, [R6+0x10] ;  /* 0x00001000060d7984 */ /* 0x004ea20000000800 */
[C---:B0-----:R-:W-:Y:S01]  /*1340*/  FFMA R17, R12.reuse, R14, R17 ;  /* 0x0000000e0c117223 */ /* 0x041fe20000000011 */
[----:B-1----:R-:W-:-:S02]  /*1350*/  FFMA R18, R12, R19, R18 ;  /* 0x000000130c127223 */ /* 0x002fc40000000012 */
[----:B------:R0:W1:Y:S01]  /*1360*/  LDS R14, [R6+0x4] ;  /* 0x00000400060e7984 */ /* 0x0000620000000800 */
[----:B------:R-:W-:Y:S01]  /*1370*/  MOV R19, UR16 ;  /* 0x0000001000137c02 */ /* 0x000fe20008000f00 */
[C---:B---3--:R-:W-:Y:S01]  /*1380*/  FFMA R23, R12.reuse, R20, R23 ;  /* 0x000000140c177223 */ /* 0x048fe20000000017 */
[C---:B----4-:R-:W-:Y:S01]  /*1390*/  FFMA R8, R12.reuse, R25, R8 ;  /* 0x000000190c087223 */ /* 0x050fe20000000008 */
[C---:B-----5:R-:W-:Y:S01]  /*13a0*/  FFMA R22, R12.reuse, R27, R22 ;  /* 0x0000001b0c167223 */ /* 0x060fe20000000016 */
[C---:B------:R-:W-:Y:S01]  /*13b0*/  FFMA R9, R12.reuse, R24, R9 ;  /* 0x000000180c097223 */ /* 0x040fe20000000009 */
[C---:B------:R-:W-:Y:S01]  /*13c0*/  FFMA R7, R12.reuse, R26, R7 ;  /* 0x0000001a0c077223 */ /* 0x040fe20000000007 */
[C---:B--2---:R-:W-:Y:S01]  /*13d0*/  FFMA R16, R12.reuse, R13, R16 ;  /* 0x0000000d0c107223 */ /* 0x044fe20000000010 */
[----:B0-----:R-:W-:Y:S02]  /*13e0*/  IMAD R6, R19, 0x24, R6 ;  /* 0x0000002413067824 */ /* 0x001fe400078e0206 */
[----:B-1----:R-:W-:Y:S01]  /*13f0*/  FFMA R21, R12, R14, R21 ;  /* 0x0000000e0c157223 */ /* 0x002fe20000000015 */
[----:B------:R-:W-:Y:S06]  /*1400*/  @!P2 BRA `(.L_x_464) ;  /* 0xfffffffc0098a947 */ /* 0x000fec000383ffff */
.L_x_463:
[----:B------:R-:W-:Y:S05]  /*1410*/  BSYNC.RECONVERGENT B1 ;  /* 0x0000000000017941 */ /* 0x000fea0003800200 */
.L_x_462:
        /* <DEDUP_REMOVED lines=68> */
[----:B-----5:R-:W-:Y:S02]  /*1860*/  FADD R6, R4, R21 ;  /* 0x0000001504067221 */ /* 0x020fe40000000000 */
        /* <DEDUP_REMOVED lines=22> */
.L_x_534:
[----:B------:R-:W-:Y:S01]  /*19d0*/  BSSY.RECONVERGENT B1, `(.L_x_466) ;  /* 0x0000013000017945 */ /* 0x000fe20003800200 */
[----:B------:R-:W-:Y:S02]  /*19e0*/  HFMA2 R4, -RZ, RZ, 0, 0 ;  /* 0x00000000ff047431 */ /* 0x000fe400000001ff */
[----:B----4-:R-:W-:Y:S01]  /*19f0*/  FADD R26, R28, R26 ;  /* 0x0000001a1c1a7221 */ /* 0x010fe20000000000 */
[----:B------:R-:W-:Y:S02]  /*1a00*/  ISETP.GE.AND P2, PT, R5, UR8, PT ;  /* 0x0000000805007c0c */ /* 0x000fe4000bf46270 */
[----:B------:R-:W-:Y:S02]  /*1a10*/  CS2R R6, SRZ ;  /* 0x0000000000067805 */ /* 0x000fe4000001ff00 */
[----:B------:R-:W-:Y:S02]  /*1a20*/  CS2R R8, SRZ ;  /* 0x0000000000087805 */ /* 0x000fe4000001ff00 */
[----:B------:R-:W-:-:S02]  /*1a30*/  CS2R R10, SRZ ;  /* 0x00000000000a7805 */ /* 0x000fc4000001ff00 */
[----:B------:R-:W-:Y:S02]  /*1a40*/  CS2R R12, SRZ ;  /* 0x00000000000c7805 */ /* 0x000fe4000001ff00 */
[----:B------:R-:W-:Y:S01]  /*1a50*/  MOV R24, RZ ;  /* 0x000000ff00187202 */ /* 0x000fe20000000f00 */
        /* <DEDUP_REMOVED lines=10> */
.L_x_467:
[----:B------:R-:W-:Y:S05]  /*1b00*/  BSYNC.RECONVERGENT B1 ;  /* 0x0000000000017941 */ /* 0x000fea0003800200 */
.L_x_466:
[----:B------:R-:W-:Y:S01]  /*1b10*/  BSSY.RECONVERGENT B1, `(.L_x_468) ;  /* 0x0000028000017945 */ /* 0x000fe20003800200 */
[----:B------:R-:W-:Y:S02]  /*1b20*/  CS2R R16, SRZ ;  /* 0x0000000000107805 */ /* 0x000fe4000001ff00 */
[----:B------:R-:W-:Y:S02]  /*1b30*/  CS2R R18, SRZ ;  /* 0x0000000000127805 */ /* 0x000fe4000001ff00 */
[----:B------:R-:W-:Y:S02]  /*1b40*/  CS2R R20, SRZ ;  /* 0x0000000000147805 */ /* 0x000fe4000001ff00 */
[----:B------:R-:W-:Y:S01]  /*1b50*/  CS2R R22, SRZ ;  /* 0x0000000000167805 */ /* 0x000fe2000001ff00 */
[----:B------:R-:W-:Y:S06]  /*1b60*/  @P2 BRA `(.L_x_469) ;  /* 0x0000000000882947 */ /* 0x000fec0003800000 */
[----:B------:R-:W-:Y:S02]  /*1b70*/  HFMA2 R24, -RZ, RZ, 0, 0 ;  /* 0x00000000ff187431 */ /* 0x000fe400000001ff */
[----:B------:R-:W-:Y:S01]  /*1b80*/  IMAD R26, R0, UR8, RZ ;  /* 0x00000008001a7c24 */ /* 0x000fe2000f8e02ff */
[----:B------:R-:W-:Y:S02]  /*1b90*/  CS2R R22, SRZ ;  /* 0x0000000000167805 */ /* 0x000fe4000001ff00 */
[----:B------:R-:W-:Y:S02]  /*1ba0*/  MOV R25, R5 ;  /* 0x0000000500197202 */ /* 0x000fe40000000f00 */
[----:B------:R-:W-:Y:S02]  /*1bb0*/  CS2R R20, SRZ ;  /* 0x0000000000147805 */ /* 0x000fe4000001ff00 */
[----:B------:R-:W-:Y:S02]  /*1bc0*/  CS2R R18, SRZ ;  /* 0x0000000000127805 */ /* 0x000fe4000001ff00 */
[----:B------:R-:W-:-:S07]  /*1bd0*/  CS2R R16, SRZ ;  /* 0x0000000000107805 */ /* 0x000fce000001ff00 */
.L_x_470:
[----:B------:R-:W0:Y:S01]  /*1be0*/  LDC.64 R14, c[0x0][0x3d0] ;  /* 0x0000f400ff0e7b82 */ /* 0x000e220000000a00 */
[----:B------:R-:W-:-:S05]  /*1bf0*/  IADD3 R27, PT, PT, R26, R25, RZ ;  /* 0x000000191a1b7210 */ /* 0x000fca0007ffe0ff */
[----:B0-----:R-:W-:-:S06]  /*1c00*/  IMAD.WIDE R14, R27, 0x4, R14 ;  /* 0x000000041b0e7825 */ /* 0x001fcc00078e020e */
[----:B------:R0:W2:Y:S01]  /*1c10*/  LDG.E R15, desc[UR18][R14.64] ;  /* 0x000000120e0f7981 */ /* 0x0000a2000c1e1900 */
[----:B------:R-:W-:-:S05]  /*1c20*/  MOV R28, 0x24 ;  /* 0x00000024001c7802 */ /* 0x000fca0000000f00 */
[C---:B------:R-:W-:Y:S01]  /*1c30*/  IMAD R27, R25.reuse, R28, UR5 ;  /* 0x00000005191b7e24 */ /* 0x040fe2000f8e021c */
[----:B------:R-:W-:-:S04]  /*1c40*/  IADD3 R25, PT, PT, R25, UR16, RZ ;  /* 0x0000001019197c10 */ /* 0x000fc8000fffe0ff */
[----:B------:R-:W2:Y:S01]  /*1c50*/  LDS R29, [R27+0x4] ;  /* 0x000004001b1d7984 */ /* 0x000ea20000000800 */
[----:B------:R-:W-:-:S03]  /*1c60*/  ISETP.GE.AND P2, PT, R25, UR8, PT ;  /* 0x0000000819007c0c */ /* 0x000fc6000bf46270 */
[----:B0-----:R-:W0:Y:S04]  /*1c70*/  LDS R14, [R27+0x10] ;  /* 0x000010001b0e7984 */ /* 0x001e280000000800 */
[----:B------:R-:W1:Y:S01]  /*1c80*/  LDS R28, [R27] ;  /* 0x000000001b1c7984 */ /* 0x000e620000000800 */
[C---:B--2---:R-:W-:Y:S01]  /*1c90*/  FFMA R16, R15.reuse, R29, R16 ;  /* 0x0000001d0f107223 */ /* 0x044fe20000000010 */
[C---:B0-----:R-:W-:Y:S02]  /*1ca0*/  FFMA R19, R15.reuse, R14, R19 ;  /* 0x0000000e0f137223 */ /* 0x041fe40000000013 */
[----:B------:R-:W0:Y:S01]  /*1cb0*/  LDS R29, [R27+0xc] ;  /* 0x00000c001b1d7984 */ /* 0x000e220000000800 */
[----:B-1----:R-:W-:-:S03]  /*1cc0*/  FFMA R24, R15, R28, R24 ;  /* 0x0000001c0f187223 */ /* 0x002fc60000000018 */
[----:B------:R-:W1:Y:S04]  /*1cd0*/  LDS R14, [R27+0x18] ;  /* 0x000018001b0e7984 */ /* 0x000e680000000800 */
[----:B------:R-:W2:Y:S01]  /*1ce0*/  LDS R28, [R27+0x8] ;  /* 0x000008001b1c7984 */ /* 0x000ea20000000800 */
[----:B0-----:R-:W-:-:S03]  /*1cf0*/  FFMA R18, R15, R29, R18 ;  /* 0x0000001d0f127223 */ /* 0x001fc60000000012 */
[----:B------:R-:W0:Y:S01]  /*1d00*/  LDS R29, [R27+0x14] ;  /* 0x000014001b1d7984 */ /* 0x000e220000000800 */
[----:B-1----:R-:W-:-:S03]  /*1d10*/  FFMA R21, R15, R14, R21 ;  /* 0x0000000e0f157223 */ /* 0x002fc60000000015 */
[----:B------:R-:W1:Y:S01]  /*1d20*/  LDS R14, [R27+0x20] ;  /* 0x000020001b0e7984 */ /* 0x000e620000000800 */
[C---:B--2---:R-:W-:Y:S01]  /*1d30*/  FFMA R17, R15.reuse, R28, R17 ;  /* 0x0000001c0f117223 */ /* 0x044fe20000000011 */
[C---:B0-----:R-:W-:Y:S02]  /*1d40*/  FFMA R20, R15.reuse, R29, R20 ;  /* 0x0000001d0f147223 */ /* 0x041fe40000000014 */
[----:B------:R-:W0:Y:S01]  /*1d50*/  LDS R29, [R27+0x1c] ;  /* 0x00001c001b1d7984 */ /* 0x000e220000000800 */
[C---:B-1----:R-:W-:Y:S01]  /*1d60*/  FFMA R23, R15.reuse, R14, R23 ;  /* 0x0000000e0f177223 */ /* 0x042fe20000000017 */
[----:B0-----:R-:W-:Y:S01]  /*1d70*/  FFMA R22, R15, R29, R22 ;  /* 0x0000001d0f167223 */ /* 0x001fe20000000016 */
[----:B------:R-:W-:Y:S06]  /*1d80*/  @!P2 BRA `(.L_x_470) ;  /* 0xfffffffc0094a947 */ /* 0x000fec000383ffff */
.L_x_469:
[----:B------:R-:W-:Y:S05]  /*1d90*/  BSYNC.RECONVERGENT B1 ;  /* 0x0000000000017941 */ /* 0x000fea0003800200 */
.L_x_468:
[----:B------:R-:W-:-:S03]  /*1da0*/  UMOV UR10, 0xffffffff ;  /* 0xffffffff000a7882 */ /* 0x000fc60000000000 */
[----:B------:R-:W-:Y:S05]  /*1db0*/  BRA.DIV UR10, `(.L_x_471) ;  /* 0x0000002a0af87947 */ /* 0x000fea000b800000 */
[----:B------:R-:W0:Y:S04]  /*1dc0*/  SHFL.DOWN PT, R29, R16, 0x10, 0x1f ;  /* 0x0a001f00101d7f89 */ /* 0x000e2800000e0000 */
[----:B------:R-:W1:Y:S04]  /*1dd0*/  SHFL.DOWN PT, R26, R18, 0x10, 0x1f ;  /* 0x0a001f00121a7f89 */ /* 0x000e6800000e0000 */
[----:B------:R-:W2:Y:S04]  /*1de0*/  SHFL.DOWN PT, R14, R17, 0x10, 0x1f ;  /* 0x0a001f00110e7f89 */ /* 0x000ea800000e0000 */
[----:B------:R-:W3:Y:S01]  /*1df0*/  SHFL.DOWN PT, R27, R24, 0x10, 0x1f ;  /* 0x0a001f00181b7f89 */ /* 0x000ee200000e0000 */
        /* <DEDUP_REMOVED lines=8> */
[----:B------:R-:W4:Y:S01]  /*1e80*/  SHFL.DOWN PT, R15, R28, 0x8, 0x1f ;  /* 0x09001f001c0f7f89 */ /* 0x000f2200000e0000 */
[----:B0-----:R-:W-:Y:S01]  /*1e90*/  FADD R16, R16, R19 ;  /* 0x0000001310107221 */ /* 0x001fe20000000000 */
[----:B-1----:R-:W-:Y:S02]  /*1ea0*/  FADD R19, R26, R22 ;  /* 0x000000161a137221 */ /* 0x002fe40000000000 */
[----:B------:R-:W0:Y:S01]  /*1eb0*/  SHFL.DOWN PT, R26, R29, 0x8, 0x1f ;  /* 0x09001f001d1a7f89 */ /* 0x000e2200000e0000 */
[----:B--2---:R-:W-:-:S03]  /*1ec0*/  FADD R21, R14, R21 ;  /* 0x000000150e157221 */ /* 0x004fc60000000000 */
[----:B------:R-:W1:Y:S01]  /*1ed0*/  SHFL.DOWN PT, R14, R27, 0x8, 0x1f ;  /* 0x09001f001b0e7f89 */ /* 0x000e6200000e0000 */
[----:B---3--:R-:W-:-:S03]  /*1ee0*/  FADD R17, R17, R20 ;  /* 0x0000001411117221 */ /* 0x008fc60000000000 */
[----:B------:R-:W2:Y:S01]  /*1ef0*/  SHFL.DOWN PT, R20, R23, 0x10, 0x1f ;  /* 0x0a001f0017147f89 */ /* 0x000ea200000e0000 */
[----:B----4-:R-:W-:-:S03]  /*1f00*/  FADD R22, R28, R15 ;  /* 0x0000000f1c167221 */ /* 0x010fc60000000000 */
        /* <DEDUP_REMOVED lines=18> */
[----:B----4-:R-:W-:Y:S01]  /*2030*/  FADD R28, R28, R15 ;  /* 0x0000000f1c1c7221 */ /* 0x010fe20000000000 */
[----:B0-----:R-:W-:Y:S02]  /*2040*/  FADD R22, R22, R26 ;  /* 0x0000001a16167221 */ /* 0x001fe40000000000 */
[----:B------:R-:W0:Y:S01]  /*2050*/  SHFL.DOWN PT, R26, R17, 0x4, 0x1f ;  /* 0x08801f00111a7f89 */ /* 0x000e2200000e0000 */
[----:B-1----:R-:W-:-:S03]  /*2060*/  FADD R27, R27, R14 ;  /* 0x0000000e1b1b7221 */ /* 0x002fc60000000000 */
[----:B------:R-:W-:Y:S01]  /*2070*/  SHFL.DOWN PT, R14, R21, 0x4, 0x1f ;  /* 0x08801f00150e7f89 */ /* 0x000fe200000e0000 */
[----:B--2---:R-:W-:-:S03]  /*2080*/  FADD R18, R20, R18 ;  /* 0x0000001214127221 */ /* 0x004fc60000000000 */
[----:B------:R-:W1:Y:S01]  /*2090*/  SHFL.DOWN PT, R20, R23, 0x4, 0x1f ;  /* 0x08801f0017147f89 */ /* 0x000e6200000e0000 */
[----:B---3--:R-:W-:-:S03]  /*20a0*/  FADD R19, R29, R19 ;  /* 0x000000131d137221 */ /* 0x008fc60000000000 */
[----:B------:R-:W2:Y:S04]  /*20b0*/  SHFL.DOWN PT, R25, R18, 0x4, 0x1f ;  /* 0x08801f0012197f89 */ /* 0x000ea800000e0000 */
[----:B------:R-:W-:Y:S01]  /*20c0*/  SHFL.DOWN PT, R15, R22, 0x2, 0x1f ;  /* 0x08401f00160f7f89 */ /* 0x000fe200000e0000 */
[----:B0-----:R-:W-:-:S03]  /*20d0*/  FADD R29, R17, R26 ;  /* 0x0000001a111d7221 */ /* 0x001fc60000000000 */
[----:B------:R-:W0:Y:S04]  /*20e0*/  SHFL.DOWN PT, R26, R27, 0x2, 0x1f ;  /* 0x08401f001b1a7f89 */ /* 0x000e2800000e0000 */
[----:B------:R-:W3:Y:S01]  /*20f0*/  SHFL.DOWN PT, R17, R16, 0x4, 0x1f ;  /* 0x08801f0010117f89 */ /* 0x000ee200000e0000 */
[----:B-1----:R-:W-:Y:S01]  /*2100*/  FADD R20, R23, R20 ;  /* 0x0000001417147221 */ /* 0x002fe20000000000 */
[----:B------:R-:W-:Y:S02]  /*2110*/  FADD R23, R21, R14 ;  /* 0x0000000e15177221 */ /* 0x000fe40000000000 */
[----:B------:R-:W-:Y:S01]  /*2120*/  SHFL.DOWN PT, R14, R29, 0x2, 0x1f ;  /* 0x08401f001d0e7f89 */ /* 0x000fe200000e0000 */
[----:B--2---:R-:W-:-:S03]  /*2130*/  FADD R18, R18, R25 ;  /* 0x0000001912127221 */ /* 0x004fc60000000000 */
[----:B------:R-:W1:Y:S01]  /*2140*/  SHFL.DOWN PT, R25, R20, 0x2, 0x1f ;  /* 0x08401f0014197f89 */ /* 0x000e6200000e0000 */
[----:B0-----:R-:W-:-:S03]  /*2150*/  FADD R21, R27, R26 ;  /* 0x0000001a1b157221 */ /* 0x001fc60000000000 */
[----:B------:R-:W0:Y:S01]  /*2160*/  SHFL.DOWN PT, R26, R28, 0x2, 0x1f ;  /* 0x08401f001c1a7f89 */ /* 0x000e2200000e0000 */
[----:B---3--:R-:W-:Y:S01]  /*2170*/  FADD R17, R16, R17 ;  /* 0x0000001110117221 */ /* 0x008fe20000000000 */
[----:B------:R-:W-:Y:S02]  /*2180*/  FADD R16, R22, R15 ;  /* 0x0000000f16107221 */ /* 0x000fe40000000000 */
[----:B------:R-:W2:Y:S04]  /*2190*/  SHFL.DOWN PT, R27, R19, 0x2, 0x1f ;  /* 0x08401f00131b7f89 */ /* 0x000ea800000e0000 */
[----:B------:R-:W3:Y:S01]  /*21a0*/  SHFL.DOWN PT, R24, R17, 0x2, 0x1f ;  /* 0x08401f0011187f89 */ /* 0x000ee200000e0000 */
[----:B-1----:R-:W-:Y:S01]  /*21b0*/  FADD R20, R20, R25 ;  /* 0x0000001914147221 */ /* 0x002fe20000000000 */
[----:B0-----:R-:W-:-:S02]  /*21c0*/  FADD R22, R28, R26 ;  /* 0x0000001a1c167221 */ /* 0x001fc40000000000 */
[----:B------:R-:W0:Y:S01]  /*21d0*/  SHFL.DOWN PT, R26, R18, 0x2, 0x1f ;  /* 0x08401f00121a7f89 */ /* 0x000e2200000e0000 */
[----:B--2---:R-:W-:Y:S01]  /*21e0*/  FADD R27, R19, R27 ;  /* 0x0000001b131b7221 */ /* 0x004fe20000000000 */
[----:B------:R-:W-:Y:S02]  /*21f0*/  FADD R19, R29, R14 ;  /* 0x0000000e1d137221 */ /* 0x000fe40000000000 */
[----:B------:R-:W1:Y:S01]  /*2200*/  SHFL.DOWN PT, R28, R23, 0x2, 0x1f ;  /* 0x08401f00171c7f89 */ /* 0x000e6200000e0000 */
[----:B---3--:R-:W-:-:S03]  /*2210*/  FADD R17, R17, R24 ;  /* 0x0000001811117221 */ /* 0x008fc60000000000 */
[----:B------:R-:W2:Y:S04]  /*2220*/  SHFL.DOWN PT, R14, R21, 0x1, 0x1f ;  /* 0x08201f00150e7f89 */ /* 0x000ea800000e0000 */
[----:B------:R-:W-:Y:S04]  /*2230*/  SHFL.DOWN PT, R24, R27, 0x1, 0x1f ;  /* 0x08201f001b187f89 */ /* 0x000fe800000e0000 */
[----:B------:R-:W3:Y:S01]  /*2240*/  SHFL.DOWN PT, R15, R22, 0x1, 0x1f ;  /* 0x08201f00160f7f89 */ /* 0x000ee200000e0000 */
[----:B0-----:R-:W-:-:S03]  /*2250*/  FADD R29, R18, R26 ;  /* 0x0000001a121d7221 */ /* 0x001fc60000000000 */
[----:B------:R-:W0:Y:S01]  /*2260*/  SHFL.DOWN PT, R26, R20, 0x1, 0x1f ;  /* 0x08201f00141a7f89 */ /* 0x000e2200000e0000 */
[----:B-1----:R-:W-:-:S03]  /*2270*/  FADD R28, R23, R28 ;  /* 0x0000001c171c7221 */ /* 0x002fc60000000000 */
[----:B------:R-:W1:Y:S01]  /*2280*/  SHFL.DOWN PT, R18, R16, 0x1, 0x1f ;  /* 0x08201f0010127f89 */ /* 0x000e6200000e0000 */
[----:B--2---:R-:W-:-:S03]  /*2290*/  FADD R23, R21, R14 ;  /* 0x0000000e15177221 */ /* 0x004fc60000000000 */
[----:B------:R-:W-:Y:S04]  /*22a0*/  SHFL.DOWN PT, R25, R28, 0x1, 0x1f ;  /* 0x08201f001c197f89 */ /* 0x000fe800000e0000 */
[----:B------:R-:W-:Y:S01]  /*22b0*/  SHFL.DOWN PT, R14, R29, 0x1, 0x1f ;  /* 0x08201f001d0e7f89 */ /* 0x000fe200000e0000 */
[----:B---3--:R-:W-:Y:S01]  /*22c0*/  FADD R22, R22, R15 ;  /* 0x0000000f16167221 */ /* 0x008fe20000000000 */
[----:B0-----:R-:W-:Y:S02]  /*22d0*/  FADD R21, R20, R26 ;  /* 0x0000001a14157221 */ /* 0x001fe40000000000 */
[----:B------:R-:W0:Y:S01]  /*22e0*/  SHFL.DOWN PT, R20, R19, 0x1, 0x1f ;  /* 0x08201f0013147f89 */ /* 0x000e2200000e0000 */
[----:B-1----:R-:W-:Y:S01]  /*22f0*/  FADD R18, R16, R18 ;  /* 0x0000001210127221 */ /* 0x002fe20000000000 */
[----:B------:R-:W-:-:S02]  /*2300*/  FADD R16, R27, R24 ;  /* 0x000000181b107221 */ /* 0x000fc40000000000 */
[----:B------:R-:W1:Y:S01]  /*2310*/  SHFL.DOWN PT, R26, R17, 0x1, 0x1f ;  /* 0x08201f00111a7f89 */ /* 0x000e6200000e0000 */
[----:B0-----:R-:W-:Y:S01]  /*2320*/  FADD R27, R19, R20 ;  /* 0x00000014131b7221 */ /* 0x001fe20000000000 */
[----:B------:R-:W-:Y:S01]  /*2330*/  FADD R20, R28, R25 ;  /* 0x000000191c147221 */ /* 0x000fe20000000000 */
[----:B-1----:R-:W-:-:S07]  /*2340*/  FADD R17, R17, R26 ;  /* 0x0000001a11117221 */ /* 0x002fce0000000000 */
.L_x_581:
[----:B------:R-:W-:Y:S01]  /*2350*/  BSSY.RECONVERGENT B1, `(.L_x_472) ;  /* 0x000000e000017945 */ /* 0x000fe20003800200 */
[----:B------:R-:W-:Y:S01]  /*2360*/  HFMA2 R24, -RZ, RZ, 0, 0 ;  /* 0x00000000ff187431 */ /* 0x000fe200000001ff */
[----:B------:R-:W-:Y:S01]  /*2370*/  ISETP.GE.AND P2, PT, R5, UR9, PT ;  /* 0x0000000905007c0c */ /* 0x000fe2000bf46270 */
[----:B------:R-:W-:Y:S01]  /*2380*/  FADD R14, R29, R14 ;  /* 0x0000000e1d0e7221 */ /* 0x000fe20000000000 */
[----:B------:R-:W-:Y:S11]  /*2390*/  @P0 BRA `(.L_x_473) ;  /* 0x0000000000240947 */ /* 0x000ff60003800000 */
[----:B------:R-:W-:Y:S01]  /*23a0*/  FADD R4, R4, R23 ;  /* 0x0000001704047221 */ /* 0x000fe20000000000 */
[----:B------:R-:W-:Y:S01]  /*23b0*/  FADD R6, R6, R18 ;  /* 0x0000001206067221 */ /* 0x000fe20000000000 */
[----:B------:R-:W-:Y:S01]  /*23c0*/  FADD R7, R7, R16 ;  /* 0x0000001007077221 */ /* 0x000fe20000000000 */
[----:B------:R-:W-:Y:S01]  /*23d0*/  FADD R8, R8, R21 ;  /* 0x0000001508087221 */ /* 0x000fe20000000000 */
[----:B------:R-:W-:Y:S01]  /*23e0*/  FADD R9, R9, R22 ;  /* 0x0000001609097221 */ /* 0x000fe20000000000 */
[----:B------:R-:W-:Y:S01]  /*23f0*/  FADD R10, R10, R27 ;  /* 0x0000001b0a0a7221 */ /* 0x000fe20000000000 */
[----:B------:R-:W-:Y:S01]  /*2400*/  FADD R11, R11, R20 ;  /* 0x000000140b0b7221 */ /* 0x000fe20000000000 */
[----:B------:R-:W-:Y:S01]  /*2410*/  FADD R12, R12, R17 ;  /* 0x000000110c0c7221 */ /* 0x000fe20000000000 */
[----:B------:R-:W-:-:S07]  /*2420*/  FADD R13, R13, R14 ;  /* 0x0000000e0d0d7221 */ /* 0x000fce0000000000 */
.L_x_473:
[----:B------:R-:W-:Y:S05]  /*2430*/  BSYNC.RECONVERGENT B1 ;  /* 0x0000000000017941 */ /* 0x000fea0003800200 */
.L_x_472:
        /* <DEDUP_REMOVED lines=13> */
.L_x_476:
        /* <DEDUP_REMOVED lines=27> */
.L_x_475:
[----:B------:R-:W-:Y:S05]  /*26c0*/  BSYNC.RECONVERGENT B1 ;  /* 0x0000000000017941 */ /* 0x000fea0003800200 */
.L_x_474:
        /* <DEDUP_REMOVED lines=65> */
[----:B-1----:R-:W-:-:S03]  /*2ae0*/  FADD R20, R20, R25 ;  /* 0x0000001914147221 */ /* 0x002fc60000000000 */
[----:B------:R-:W-:Y:S01]  /*2af0*/  SHFL.DOWN PT, R25, R16, 0x1, 0x1f ;  /* 0x08201f0010197f89 */ /* 0x000fe200000e0000 */
[----:B0-----:R-:W-:-:S03]  /*2b00*/  FADD R22, R28, R26 ;  /* 0x0000001a1c167221 */ /* 0x001fc60000000000 */
[----:B------:R-:W0:Y:S01]  /*2b10*/  SHFL.DOWN PT, R26, R18, 0x2, 0x1f ;  /* 0x08401f00121a7f89 */ /* 0x000e2200000e0000 */
[----:B--2---:R-:W-:Y:S01]  /*2b20*/  FADD R27, R19, R27 ;  /* 0x0000001b131b7221 */ /* 0x004fe20000000000 */
[----:B------:R-:W-:Y:S02]  /*2b30*/  FADD R19, R29, R14 ;  /* 0x0000000e1d137221 */ /* 0x000fe40000000000 */
[----:B------:R-:W1:Y:S01]  /*2b40*/  SHFL.DOWN PT, R28, R23, 0x2, 0x1f ;  /* 0x08401f00171c7f89 */ /* 0x000e6200000e0000 */
[----:B---3--:R-:W-:-:S03]  /*2b50*/  FADD R17, R17, R24 ;  /* 0x0000001811117221 */ /* 0x008fc60000000000 */
[----:B------:R-:W2:Y:S04]  /*2b60*/  SHFL.DOWN PT, R29, R21, 0x1, 0x1f ;  /* 0x08201f00151d7f89 */ /* 0x000ea800000e0000 */
[----:B------:R-:W3:Y:S04]  /*2b70*/  SHFL.DOWN PT, R15, R22, 0x1, 0x1f ;  /* 0x08201f00160f7f89 */ /* 0x000ee800000e0000 */
[----:B------:R-:W4:Y:S01]  /*2b80*/  SHFL.DOWN PT, R14, R27, 0x1, 0x1f ;  /* 0x08201f001b0e7f89 */ /* 0x000f2200000e0000 */
[----:B0-----:R-:W-:-:S03]  /*2b90*/  FADD R18, R18, R26 ;  /* 0x0000001a12127221 */ /* 0x001fc60000000000 */
[----:B------:R-:W0:Y:S01]  /*2ba0*/  SHFL.DOWN PT, R26, R20, 0x1, 0x1f ;  /* 0x08201f00141a7f89 */ /* 0x000e2200000e0000 */
[----:B-1----:R-:W-:Y:S01]  /*2bb0*/  FADD R28, R23, R28 ;  /* 0x0000001c171c7221 */ /* 0x002fe20000000000 */
[----:B--2---:R-:W-:Y:S01]  /*2bc0*/  FADD R23, R21, R29 ;  /* 0x0000001d15177221 */ /* 0x004fe20000000000 */
[----:B------:R-:W-:-:S03]  /*2bd0*/  FADD R29, R16, R25 ;  /* 0x00000019101d7221 */ /* 0x000fc60000000000 */
[----:B------:R-:W1:Y:S01]  /*2be0*/  SHFL.DOWN PT, R16, R28, 0x1, 0x1f ;  /* 0x08201f001c107f89 */ /* 0x000e6200000e0000 */
[----:B---3--:R-:W-:-:S03]  /*2bf0*/  FADD R22, R22, R15 ;  /* 0x0000000f16167221 */ /* 0x008fc60000000000 */
[----:B------:R-:W-:Y:S01]  /*2c00*/  SHFL.DOWN PT, R15, R18, 0x1, 0x1f ;  /* 0x08201f00120f7f89 */ /* 0x000fe200000e0000 */
[----:B----4-:R-:W-:Y:S01]  /*2c10*/  FADD R27, R27, R14 ;  /* 0x0000000e1b1b7221 */ /* 0x010fe20000000000 */
[----:B0-----:R-:W-:Y:S02]  /*2c20*/  FADD R21, R20, R26 ;  /* 0x0000001a14157221 */ /* 0x001fe40000000000 */
[----:B------:R-:W0:Y:S04]  /*2c30*/  SHFL.DOWN PT, R20, R19, 0x1, 0x1f ;  /* 0x08201f0013147f89 */ /* 0x000e2800000e0000 */
[----:B------:R-:W2:Y:S01]  /*2c40*/  SHFL.DOWN PT, R26, R17, 0x1, 0x1f ;  /* 0x08201f00111a7f89 */ /* 0x000ea200000e0000 */
[----:B-1----:R-:W-:Y:S01]  /*2c50*/  FADD R28, R28, R16 ;  /* 0x000000101c1c7221 */ /* 0x002fe20000000000 */
[----:B0-----:R-:W-:Y:S01]  /*2c60*/  FADD R20, R19, R20 ;  /* 0x0000001413147221 */ /* 0x001fe20000000000 */
[----:B--2---:R-:W-:-:S07]  /*2c70*/  FADD R17, R17, R26 ;  /* 0x0000001a11117221 */ /* 0x004fce0000000000 */
.L_x_628:
[----:B------:R-:W-:Y:S01]  /*2c80*/  BSSY.RECONVERGENT B1, `(.L_x_478) ;  /* 0x000000e000017945 */ /* 0x000fe20003800200 */
[----:B------:R-:W-:Y:S02]  /*2c90*/  HFMA2 R24, -RZ, RZ, 0, 0 ;  /* 0x00000000ff187431 */ /* 0x000fe400000001ff */
[----:B------:R-:W-:Y:S01]  /*2ca0*/  FADD R18, R18, R15 ;  /* 0x0000000f12127221 */ /* 0x000fe20000000000 */
[----:B------:R-:W-:Y:S01]  /*2cb0*/  MOV R16, RZ ;  /* 0x000000ff00107202 */ /* 0x000fe20000000f00 */
[----:B------:R-:W-:Y:S06]  /*2cc0*/  @P0 BRA `(.L_x_479) ;  /* 0x0000000000240947 */ /* 0x000fec0003800000 */
        /* <DEDUP_REMOVED lines=9> */
.L_x_479:
[----:B------:R-:W-:Y:S05]  /*2d60*/  BSYNC.RECONVERGENT B1 ;  /* 0x0000000000017941 */ /* 0x000fea0003800200 */
.L_x_478:
[----:B------:R-:W-:Y:S01]  /*2d70*/  BSSY.RECONVERGENT B1, `(.L_x_480) ;  /* 0x0000028000017945 */ /* 0x000fe20003800200 */
[----:B------:R-:W-:Y:S01]  /*2d80*/  HFMA2 R17, -RZ, RZ, 0, 0 ;  /* 0x00000000ff117431 */ /* 0x000fe200000001ff */
[----:B------:R-:W-:Y:S02]  /*2d90*/  CS2R R18, SRZ ;  /* 0x0000000000127805 */ /* 0x000fe4000001ff00 */
[----:B------:R-:W-:Y:S02]  /*2da0*/  CS2R R20, SRZ ;  /* 0x0000000000147805 */ /* 0x000fe4000001ff00 */
[----:B------:R-:W-:Y:S01]  /*2db0*/  CS2R R22, SRZ ;  /* 0x0000000000167805 */ /* 0x000fe2000001ff00 */
[----:B------:R-:W-:Y:S06]  /*2dc0*/  @P1 BRA `(.L_x_481) ;  /* 0x0000000000881947 */ /* 0x000fec0003800000 */
[----:B------:R-:W-:Y:S01]  /*2dd0*/  IMAD R26, R0, UR7, RZ ;  /* 0x00000007001a7c24 */ /* 0x000fe2000f8e02ff */
[----:B------:R-:W-:Y:S02]  /*2de0*/  CS2R R22, SRZ ;  /* 0x0000000000167805 */ /* 0x000fe4000001ff00 */
[----:B------:R-:W-:Y:S02]  /*2df0*/  MOV R25, R5 ;  /* 0x0000000500197202 */ /* 0x000fe40000000f00 */
[----:B------:R-:W-:Y:S02]  /*2e00*/  CS2R R20, SRZ ;  /* 0x0000000000147805 */ /* 0x000fe4000001ff00 */
[----:B------:R-:W-:Y:S02]  /*2e10*/  CS2R R18, SRZ ;  /* 0x0000000000127805 */ /* 0x000fe4000001ff00 */
[----:B------:R-:W-:Y:S02]  /*2e20*/  CS2R R16, SRZ ;  /* 0x0000000000107805 */ /* 0x000fe4000001ff00 */
[----:B------:R-:W-:-:S07]  /*2e30*/  MOV R24, RZ ;  /* 0x000000ff00187202 */ /* 0x000fce0000000f00 */
.L_x_482:
        /* <DEDUP_REMOVED lines=27> */
.L_x_481:
[----:B------:R-:W-:Y:S05]  /*2ff0*/  BSYNC.RECONVERGENT B1 ;  /* 0x0000000000017941 */ /* 0x000fea0003800200 */
.L_x_480:
        /* <DEDUP_REMOVED lines=81> */
[----:B------:R-:W-:Y:S01]  /*3510*/  SHFL.DOWN PT, R25, R28, 0x1, 0x1f ;  /* 0x08201f001c197f89 */ /* 0x000fe200000e0000 */
[----:B---3--:R-:W-:-:S03]  /*3520*/  FADD R22, R22, R15 ;  /* 0x0000000f16167221 */ /* 0x008fc60000000000 */
[----:B------:R-:W-:Y:S01]  /*3530*/  SHFL.DOWN PT, R15, R18, 0x1, 0x1f ;  /* 0x08201f00120f7f89 */ /* 0x000fe200000e0000 */
[----:B----4-:R-:W-:Y:S01]  /*3540*/  FADD R16, R27, R14 ;  /* 0x0000000e1b107221 */ /* 0x010fe20000000000 */
[----:B0-----:R-:W-:Y:S02]  /*3550*/  FADD R21, R20, R26 ;  /* 0x0000001a14157221 */ /* 0x001fe40000000000 */
[----:B------:R-:W0:Y:S04]  /*3560*/  SHFL.DOWN PT, R20, R19, 0x1, 0x1f ;  /* 0x08201f0013147f89 */ /* 0x000e2800000e0000 */
[----:B------:R-:W1:Y:S01]  /*3570*/  SHFL.DOWN PT, R26, R17, 0x1, 0x1f ;  /* 0x08201f00111a7f89 */ /* 0x000e6200000e0000 */
[----:B0-----:R-:W-:Y:S01]  /*3580*/  FADD R27, R19, R20 ;  /* 0x00000014131b7221 */ /* 0x001fe20000000000 */
[----:B------:R-:W-:Y:S01]  /*3590*/  FADD R20, R28, R25 ;  /* 0x000000191c147221 */ /* 0x000fe20000000000 */
[----:B-1----:R-:W-:-:S07]  /*35a0*/  FADD R17, R17, R26 ;  /* 0x0000001a11117221 */ /* 0x002fce0000000000 */
.L_x_675:
[----:B------:R-:W-:Y:S01]  /*35b0*/  BSSY.RECONVERGENT B1, `(.L_x_484) ;  /* 0x000001a000017945 */ /* 0x000fe20003800200 */
[----:B------:R-:W-:-:S03]  /*35c0*/  FADD R18, R18, R15 ;  /* 0x0000000f12127221 */ /* 0x000fc60000000000 */
        /* <DEDUP_REMOVED lines=12> */
[----:B0-----:R-:W-:-:S05]  /*3690*/  IMAD R19, R3, UR10, R0 ;  /* 0x0000000a03137c24 */ /* 0x001fca000f8e0200 */
[----:B------:R-:W-:-:S05]  /*36a0*/  LEA R19, R19, R19, 0x3 ;  /* 0x0000001313137211 */ /* 0x000fca00078e18ff */
[----:B-1----:R-:W-:-:S05]  /*36b0*/  IMAD.WIDE R14, R19, 0x4, R14 ;  /* 0x00000004130e7825 */ /* 0x002fca00078e020e */
        /* <DEDUP_REMOVED lines=9> */
.L_x_485:
[----:B------:R-:W-:Y:S05]  /*3750*/  BSYNC.RECONVERGENT B1 ;  /* 0x0000000000017941 */ /* 0x000fea0003800200 */
.L_x_484:
[----:B------:R-:W1:Y:S01]  /*3760*/  LDCU UR10, c[0x0][0x3a4] ;  /* 0x00007480ff0a77ac */ /* 0x000e620008000800 */
[----:B------:R-:W-:-:S04]  /*3770*/  IADD3 R0, PT, PT, R0, UR17, RZ ;  /* 0x0000001100007c10 */ /* 0x000fc8000fffe0ff */
[----:B-1----:R-:W-:-:S13]  /*3780*/  ISETP.GE.AND P0, PT, R0, UR10, PT ;  /* 0x0000000a00007c0c */ /* 0x002fda000bf06270 */
[----:B------:R-:W-:Y:S05]  /*3790*/  @!P0 BRA `(.L_x_486) ;  /* 0xffffffd800548947 */ /* 0x000fea000383ffff */
.L_x_461:
[----:B------:R-:W-:Y:S05]  /*37a0*/  BSYNC B0 ;  /* 0x0000000000007941 */ /* 0x000fea0003800000 */
.L_x_460:
[----:B------:R-:W4:Y:S01]  /*37b0*/  LDCU UR10, c[0x0][0x370] ;  /* 0x00006e00ff0a77ac */ /* 0x000f220008000800 */
[----:B------:R-:W5:Y:S01]  /*37c0*/  LDCU UR11, c[0x0][0x394] ;  /* 0x00007280ff0b77ac */ /* 0x000f620008000800 */
[----:B----4-:R-:W-:-:S04]  /*37d0*/  IADD3 R3, PT, PT, R3, UR10, RZ ;  /* 0x0000000a03037c10 */ /* 0x010fc8000fffe0ff */
[----:B-----5:R-:W-:-:S13]  /*37e0*/  ISETP.GE.AND P0, PT, R3, UR11, PT ;  /* 0x0000000b03007c0c */ /* 0x020fda000bf06270 */
[----:B------:R-:W-:Y:S05]  /*37f0*/  @!P0 BRA `(.L_x_487) ;  /* 0xffffffc800608947 */ /* 0x000fea000383ffff */
[----:B------:R-:W-:Y:S05]  /*3800*/  EXIT ;  /* 0x000000000000794d */ /* 0x000fea0003800000 */
.L_x_465:
        /* <DEDUP_REMOVED lines=8> */
.L_x_489:
[----:B------:R-:W-:Y:S05]  /*3890*/  BSYNC B1 ;  /* 0x0000000000017941 */ /* 0x000fea0003800000 */
.L_x_488:
        /* <DEDUP_REMOVED lines=8> */
.L_x_490:
[----:B------:R-:W-:Y:S01]  /*3920*/  FADD R6, R6, R17 ;  /* 0x0000001106067221 */ /* 0x000fe20000000000 */
[----:B------:R-:W-:Y:S02]  /*3930*/  MOV R24, R23 ;  /* 0x0000001700187202 */ /* 0x000fe40000000f00 */
[----:B------:R-:W-:-:S07]  /*3940*/  MOV R19, R26 ;  /* 0x0000001a00137202 */ /* 0x000fce0000000f00 */
[----:B------:R-:W-:Y:S05]  /*3950*/  WARPSYNC.COLLECTIVE R14, `(.L_x_491) ;  /* 0x000000000e087348 */ /* 0x000fea0003c00000 */
[----:B------:R0:W1:Y:S02]  /*3960*/  SHFL.DOWN P2, R26, R24, R25, R15 ;  /* 0x08000019181a7389 */ /* 0x000064000004000f */
[----:B01----:R-:W-:Y:S05]  /*3970*/  ENDCOLLECTIVE ;  /* 0x000000000000791b */ /* 0x003fea0003800000 */
.L_x_491:
[----:B------:R-:W-:Y:S01]  /*3980*/  FADD R20, R19, R18 ;  /* 0x0000001213147221 */ /* 0x000fe20000000000 */
[----:B------:R-:W-:Y:S02]  /*3990*/  MOV R24, R8 ;  /* 0x0000000800187202 */ /* 0x000fe40000000f00 */
[----:B------:R-:W-:-:S07]  /*39a0*/  MOV R12, R26 ;  /* 0x0000001a000c7202 */ /* 0x000fce0000000f00 */
[----:B------:R-:W-:Y:S05]  /*39b0*/  WARPSYNC.COLLECTIVE R14, `(.L_x_492) ;  /* 0x000000000e087348 */ /* 0x000fea0003c00000 */
[----:B------:R0:W1:Y:S02]  /*39c0*/  SHFL.DOWN P2, R26, R24, R25, R15 ;  /* 0x08000019181a7389 */ /* 0x000064000004000f */
[----:B01----:R-:W-:Y:S05]  /*39d0*/  ENDCOLLECTIVE ;  /* 0x000000000000791b */ /* 0x003fea0003800000 */
.L_x_492:
[----:B------:R-:W-:Y:S01]  /*39e0*/  FADD R19, R12, R23 ;  /* 0x000000170c137221 */ /* 0x000fe20000000000 */
[----:B------:R-:W-:Y:S02]  /*39f0*/  MOV R24, R22 ;  /* 0x0000001600187202 */ /* 0x000fe40000000f00 */
[----:B------:R-:W-:-:S07]  /*3a00*/  MOV R13, R26 ;  /* 0x0000001a000d7202 */ /* 0x000fce0000000f00 */
[----:B------:R-:W-:Y:S05]  /*3a10*/  WARPSYNC.COLLECTIVE R14, `(.L_x_493) ;  /* 0x000000000e087348 */ /* 0x000fea0003c00000 */
[----:B------:R0:W1:Y:S02]  /*3a20*/  SHFL.DOWN P2, R26, R24, R25, R15 ;  /* 0x08000019181a7389 */ /* 0x000064000004000f */
[----:B01----:R-:W-:Y:S05]  /*3a30*/  ENDCOLLECTIVE ;  /* 0x000000000000791b */ /* 0x003fea0003800000 */
.L_x_493:
[----:B------:R-:W-:Y:S01]  /*3a40*/  FADD R18, R13, R8 ;  /* 0x000000080d127221 */ /* 0x000fe20000000000 */
[----:B------:R-:W-:Y:S02]  /*3a50*/  MOV R24, R21 ;  /* 0x0000001500187202 */ /* 0x000fe40000000f00 */
[----:B------:R-:W-:-:S07]  /*3a60*/  MOV R11, R26 ;  /* 0x0000001a000b7202 */ /* 0x000fce0000000f00 */
[----:B------:R-:W-:Y:S05]  /*3a70*/  WARPSYNC.COLLECTIVE R14, `(.L_x_494) ;  /* 0x000000000e087348 */ /* 0x000fea0003c00000 */
[----:B------:R0:W1:Y:S02]  /*3a80*/  SHFL.DOWN P2, R26, R24, R25, R15 ;  /* 0x08000019181a7389 */ /* 0x000064000004000f */
[----:B01----:R-:W-:Y:S05]  /*3a90*/  ENDCOLLECTIVE ;  /* 0x000000000000791b */ /* 0x003fea0003800000 */
.L_x_494:
[----:B------:R-:W-:Y:S01]  /*3aa0*/  FADD R12, R11, R22 ;  /* 0x000000160b0c7221 */ /* 0x000fe20000000000 */
[----:B------:R-:W-:Y:S02]  /*3ab0*/  MOV R24, R9 ;  /* 0x0000000900187202 */ /* 0x000fe40000000f00 */
[----:B------:R-:W-:-:S07]  /*3ac0*/  MOV R28, R26 ;  /* 0x0000001a001c7202 */ /* 0x000fce0000000f00 */
[----:B------:R-:W-:Y:S05]  /*3ad0*/  WARPSYNC.COLLECTIVE R14, `(.L_x_495) ;  /* 0x000000000e087348 */ /* 0x000fea0003c00000 */
[----:B------:R0:W1:Y:S02]  /*3ae0*/  SHFL.DOWN P2, R26, R24, R25, R15 ;  /* 0x08000019181a7389 */ /* 0x000064000004000f */
[----:B01----:R-:W-:Y:S05]  /*3af0*/  ENDCOLLECTIVE ;  /* 0x000000000000791b */ /* 0x003fea0003800000 */
.L_x_495:
[----:B------:R-:W-:Y:S01]  /*3b00*/  FADD R8, R28, R21 ;  /* 0x000000151c087221 */ /* 0x000fe20000000000 */
[----:B------:R-:W-:Y:S02]  /*3b10*/  MOV R24, R7 ;  /* 0x0000000700187202 */ /* 0x000fe40000000f00 */
[----:B------:R-:W-:-:S07]  /*3b20*/  MOV R10, R26 ;  /* 0x0000001a000a7202 */ /* 0x000fce0000000f00 */
[----:B------:R-:W-:Y:S05]  /*3b30*/  WARPSYNC.COLLECTIVE R14, `(.L_x_496) ;  /* 0x000000000e087348 */ /* 0x000fea0003c00000 */
[----:B------:R0:W1:Y:S02]  /*3b40*/  SHFL.DOWN P2, R26, R24, R25, R15 ;  /* 0x08000019181a7389 */ /* 0x000064000004000f */
[----:B01----:R-:W-:Y:S05]  /*3b50*/  ENDCOLLECTIVE ;  /* 0x000000000000791b */ /* 0x003fea0003800000 */
.L_x_496:
[----:B------:R-:W-:Y:S01]  /*3b60*/  FADD R10, R10, R9 ;  /* 0x000000090a0a7221 */ /* 0x000fe20000000000 */
[----:B------:R-:W-:Y:S02]  /*3b70*/  MOV R24, R16 ;  /* 0x0000001000187202 */ /* 0x000fe40000000f00 */
[----:B------:R-:W-:-:S07]  /*3b80*/  MOV R4, R26 ;  /* 0x0000001a00047202 */ /* 0x000fce0000000f00 */
[----:B------:R-:W-:Y:S05]  /*3b90*/  WARPSYNC.COLLECTIVE R14, `(.L_x_497) ;  /* 0x000000000e087348 */ /* 0x000fea0003c00000 */
[----:B------:R0:W1:Y:S02]  /*3ba0*/  SHFL.DOWN P2, R26, R24, R25, R15 ;  /* 0x08000019181a7389 */ /* 0x000064000004000f */
[----:B01----:R-:W-:Y:S05]  /*3bb0*/  ENDCOLLECTIVE ;  /* 0x000000000000791b */ /* 0x003fea0003800000 */
.L_x_497:
[----:B------:R-:W-:Y:S01]  /*3bc0*/  FADD R4, R4, R7 ;  /* 0x0000000704047221 */ /* 0x000fe20000000000 */
[----:B------:R-:W-:Y:S01]  /*3bd0*/  HFMA2 R25, -RZ, RZ, 0, 4.76837158203125e-07 ;  /* 0x00000008ff197431 */ /* 0x000fe200000001ff */
[----:B------:R-:W-:Y:S02]  /*3be0*/  MOV R24, R6 ;  /* 0x0000000600187202 */ /* 0x000fe40000000f00 */
[----:B------:R-:W-:-:S07]  /*3bf0*/  MOV R17, R26 ;  /* 0x0000001a00117202 */ /* 0x000fce0000000f00 */
[----:B------:R-:W-:Y:S05]  /*3c00*/  WARPSYNC.COLLECTIVE R14, `(.L_x_498) ;  /* 0x000000000e087348 */ /* 0x000fea0003c00000 */
[----:B------:R0:W1:Y:S02]  /*3c10*/  SHFL.DOWN P2, R26, R24, R25, R15 ;  /* 0x08000019181a7389 */ /* 0x000064000004000f */
[----:B01----:R-:W-:Y:S05]  /*3c20*/  ENDCOLLECTIVE ;  /* 0x000000000000791b */ /* 0x003fea0003800000 */
.L_x_498:
[----:B------:R-:W-:Y:S01]  /*3c30*/  FADD R16, R17, R16 ;  /* 0x0000001011107221 */ /* 0x000fe20000000000 */
[----:B------:R-:W-:Y:S02]  /*3c40*/  MOV R24, R20 ;  /* 0x0000001400187202 */ /* 0x000fe40000000f00 */
[----:B------:R-:W-:-:S07]  /*3c50*/  MOV R27, R26 ;  /* 0x0000001a001b7202 */ /* 0x000fce0000000f00 */
[----:B------:R-:W-:Y:S05]  /*3c60*/  WARPSYNC.COLLECTIVE R14, `(.L_x_499) ;  /* 0x000000000e087348 */ /* 0x000fea0003c00000 */
[----:B------:R0:W1:Y:S02]  /*3c70*/  SHFL.DOWN P2, R26, R24, R25, R15 ;  /* 0x08000019181a7389 */ /* 0x000064000004000f */
[----:B01----:R-:W-:Y:S05]  /*3c80*/  ENDCOLLECTIVE ;  /* 0x000000000000791b */ /* 0x003fea0003800000 */
.L_x_499:
[----:B------:R-:W-:Y:S01]  /*3c90*/  FADD R27, R6, R27 ;  /* 0x0000001b061b7221 */ /* 0x000fe20000000000 */
[----:B------:R-:W-:Y:S02]  /*3ca0*/  MOV R24, R19 ;  /* 0x0000001300187202 */ /* 0x000fe40000000f00 */
[----:B------:R-:W-:-:S07]  /*3cb0*/  MOV R23, R26 ;  /* 0x0000001a00177202 */ /* 0x000fce0000000f00 */
[----:B------:R-:W-:Y:S05]  /*3cc0*/  WARPSYNC.COLLECTIVE R14, `(.L_x_500) ;  /* 0x000000000e087348 */ /* 0x000fea0003c00000 */
[----:B------:R0:W1:Y:S02]  /*3cd0*/  SHFL.DOWN P2, R26, R24, R25, R15 ;  /* 0x08000019181a7389 */ /* 0x000064000004000f */
[----:B01----:R-:W-:Y:S05]  /*3ce0*/  ENDCOLLECTIVE ;  /* 0x000000000000791b */ /* 0x003fea0003800000 */
.L_x_500:
[----:B------:R-:W-:Y:S01]  /*3cf0*/  FADD R6, R20, R23 ;  /* 0x0000001714067221 */ /* 0x000fe20000000000 */
[----:B------:R-:W-:Y:S02]  /*3d00*/  MOV R24, R18 ;  /* 0x0000001200187202 */ /* 0x000fe40000000f00 */
[----:B------:R-:W-:-:S07]  /*3d10*/  MOV R22, R26 ;  /* 0x0000001a00167202 */ /* 0x000fce0000000f00 */
[----:B------:R-:W-:Y:S05]  /*3d20*/  WARPSYNC.COLLECTIVE R14, `(.L_x_501) ;  /* 0x000000000e087348 */ /* 0x000fea0003c00000 */
[----:B------:R0:W1:Y:S02]  /*3d30*/  SHFL.DOWN P2, R26, R24, R25, R15 ;  /* 0x08000019181a7389 */ /* 0x000064000004000f */
[----:B01----:R-:W-:Y:S05]  /*3d40*/  ENDCOLLECTIVE ;  /* 0x000000000000791b */ /* 0x003fea0003800000 */
.L_x_501:
[----:B------:R-:W-:Y:S01]  /*3d50*/  FADD R22, R19, R22 ;  /* 0x0000001613167221 */ /* 0x000fe20000000000 */
[----:B------:R-:W-:Y:S02]  /*3d60*/  MOV R24, R12 ;  /* 0x0000000c00187202 */ /* 0x000fe40000000f00 */
[----:B------:R-:W-:-:S07]  /*3d70*/  MOV R21, R26 ;  /* 0x0000001a00157202 */ /* 0x000fce0000000f00 */
[----:B------:R-:W-:Y:S05]  /*3d80*/  WARPSYNC.COLLECTIVE R14, `(.L_x_502) ;  /* 0x000000000e087348 */ /* 0x000fea0003c00000 */
[----:B------:R0:W1:Y:S02]  /*3d90*/  SHFL.DOWN P2, R26, R24, R25, R15 ;  /* 0x08000019181a7389 */ /* 0x000064000004000f */
[----:B01----:R-:W-:Y:S05]  /*3da0*/  ENDCOLLECTIVE ;  /* 0x000000000000791b */ /* 0x003fea0003800000 */
.L_x_502:
[----:B------:R-:W-:Y:S01]  /*3db0*/  FADD R21, R18, R21 ;  /* 0x0000001512157221 */ /* 0x000fe20000000000 */
[----:B------:R-:W-:Y:S02]  /*3dc0*/  MOV R24, R8 ;  /* 0x0000000800187202 */ /* 0x000fe40000000f00 */
[----:B------:R-:W-:-:S07]  /*3dd0*/  MOV R13, R26 ;  /* 0x0000001a000d7202 */ /* 0x000fce0000000f00 */
[----:B------:R-:W-:Y:S05]  /*3de0*/  WARPSYNC.COLLECTIVE R14, `(.L_x_503) ;  /* 0x000000000e087348 */ /* 0x000fea0003c00000 */
[----:B------:R0:W1:Y:S02]  /*3df0*/  SHFL.DOWN P2, R26, R24, R25, R15 ;  /* 0x08000019181a7389 */ /* 0x000064000004000f */
[----:B01----:R-:W-:Y:S05]  /*3e00*/  ENDCOLLECTIVE ;  /* 0x000000000000791b */ /* 0x003fea0003800000 */
.L_x_503:
[----:B------:R-:W-:Y:S01]  /*3e10*/  FADD R20, R12, R13 ;  /* 0x0000000d0c147221 */ /* 0x000fe20000000000 */
[----:B------:R-:W-:Y:S02]  /*3e20*/  MOV R24, R10 ;  /* 0x0000000a00187202 */ /* 0x000fe40000000f00 */
[----:B------:R-:W-:-:S07]  /*3e30*/  MOV R9, R26 ;  /* 0x0000001a00097202 */ /* 0x000fce0000000f00 */
[----:B------:R-:W-:Y:S05]  /*3e40*/  WARPSYNC.COLLECTIVE R14, `(.L_x_504) ;  /* 0x000000000e087348 */ /* 0x000fea0003c00000 */
[----:B------:R0:W1:Y:S02]  /*3e50*/  SHFL.DOWN P2, R26, R24, R25, R15 ;  /* 0x08000019181a7389 */ /* 0x000064000004000f */
[----:B01----:R-:W-:Y:S05]  /*3e60*/  ENDCOLLECTIVE ;  /* 0x000000000000791b */ /* 0x003fea0003800000 */
.L_x_504:
[----:B------:R-:W-:Y:S01]  /*3e70*/  FADD R9, R8, R9 ;  /* 0x0000000908097221 */ /* 0x000fe20000000000 */
[----:B------:R-:W-:Y:S02]  /*3e80*/  MOV R24, R4 ;  /* 0x0000000400187202 */ /* 0x000fe40000000f00 */
[----:B------:R-:W-:-:S07]  /*3e90*/  MOV R11, R26 ;  /* 0x0000001a000b7202 */ /* 0x000fce0000000f00 */
[----:B------:R-:W-:Y:S05]  /*3ea0*/  WARPSYNC.COLLECTIVE R14, `(.L_x_505) ;  /* 0x000000000e087348 */ /* 0x000fea0003c00000 */
[----:B------:R0:W1:Y:S02]  /*3eb0*/  SHFL.DOWN P2, R26, R24, R25, R15 ;  /* 0x08000019181a7389 */ /* 0x000064000004000f */
[----:B01----:R-:W-:Y:S05]  /*3ec0*/  ENDCOLLECTIVE ;  /* 0x000000000000791b */ /* 0x003fea0003800000 */
.L_x_505:
[----:B------:R-:W-:Y:S01]  /*3ed0*/  FADD R8, R10, R11 ;  /* 0x0000000b0a087221 */ /* 0x000fe20000000000 */
[----:B------:R-:W-:Y:S02]  /*3ee0*/  MOV R24, R16 ;  /* 0x0000001000187202 */ /* 0x000fe40000000f00 */
[----:B------:R-:W-:-:S07]  /*3ef0*/  MOV R7, R26 ;  /* 0x0000001a00077202 */ /* 0x000fce0000000f00 */
[----:B------:R-:W-:Y:S05]  /*3f00*/  WARPSYNC.COLLECTIVE R14, `(.L_x_506) ;  /* 0x000000000e087348 */ /* 0x000fea0003c00000 */
[----:B------:R0:W1:Y:S02]  /*3f10*/  SHFL.DOWN P2, R26, R24, R25, R15 ;  /* 0x08000019181a7389 */ /* 0x000064000004000f */
[----:B01----:R-:W-:Y:S05]  /*3f20*/  ENDCOLLECTIVE ;  /* 0x000000000000791b */ /* 0x003fea0003800000 */
.L_x_506:
[----:B------:R-:W-:Y:S01]  /*3f30*/  FADD R7, R4, R7 ;  /* 0x0000000704077221 */ /* 0x000fe20000000000 */
[----:B------:R-:W-:Y:S01]  /*3f40*/  HFMA2 R25, -RZ, RZ, 0, 2.384185791015625e-07 ;  /* 0x00000004ff197431 */ /* 0x000fe200000001ff */
[----:B------:R-:W-:Y:S02]  /*3f50*/  MOV R24, R27 ;  /* 0x0000001b00187202 */ /* 0x000fe40000000f00 */
[----:B------:R-:W-:-:S07]  /*3f60*/  MOV R17, R26 ;  /* 0x0000001a00117202 */ /* 0x000fce0000000f00 */
[----:B------:R-:W-:Y:S05]  /*3f70*/  WARPSYNC.COLLECTIVE R14, `(.L_x_507) ;  /* 0x000000000e087348 */ /* 0x000fea0003c00000 */
[----:B------:R0:W1:Y:S02]  /*3f80*/  SHFL.DOWN P2, R26, R24, R25, R15 ;  /* 0x08000019181a7389 */ /* 0x000064000004000f */
[----:B01----:R-:W-:Y:S05]  /*3f90*/  ENDCOLLECTIVE ;  /* 0x000000000000791b */ /* 0x003fea0003800000 */
.L_x_507:
[----:B------:R-:W-:Y:S01]  /*3fa0*/  FADD R16, R16, R17 ;  /* 0x0000001110107221 */ /* 0x000fe20000000000 */
[----:B------:R-:W-:Y:S02]  /*3fb0*/  MOV R24, R6 ;  /* 0x0000000600187202 */ /* 0x000fe40000000f00 */
[----:B------:R-:W-:-:S07]  /*3fc0*/  MOV R18, R26 ;  /* 0x0000001a00127202 */ /* 0x000fce0000000f00 */
[----:B------:R-:W-:Y:S05]  /*3fd0*/  WARPSYNC.COLLECTIVE R14, `(.L_x_508) ;  /* 0x000000000e087348 */ /* 0x000fea0003c00000 */
[----:B------:R0:W1:Y:S02]  /*3fe0*/  SHFL.DOWN P2, R26, R24, R25, R15 ;  /* 0x08000019181a7389 */ /* 0x000064000004000f */
[----:B01----:R-:W-:Y:S05]  /*3ff0*/  ENDCOLLECTIVE ;  /* 0x000000000000791b */ /* 0x003fea0003800000 */
.L_x_508:
[----:B------:R-:W-:Y:S01]  /*4000*/  FADD R18, R27, R18 ;  /* 0x000000121b127221 */ /* 0x000fe20000000000 */
[----:B------:R-:W-:Y:S02]  /*4010*/  MOV R24, R22 ;  /* 0x0000001600187202 */ /* 0x000fe40000000f00 */
[----:B------:R-:W-:-:S07]  /*4020*/  MOV R19, R26 ;  /* 0x0000001a00137202 */ /* 0x000fce0000000f00 */
[----:B------:R-:W-:Y:S05]  /*4030*/  WARPSYNC.COLLECTIVE R14, `(.L_x_509) ;  /* 0x000000000e087348 */ /* 0x000fea0003c00000 */
[----:B------:R0:W1:Y:S02]  /*4040*/  SHFL.DOWN P2, R26, R24, R25, R15 ;  /* 0x08000019181a7389 */ /* 0x000064000004000f */
[----:B01----:R-:W-:Y:S05]  /*4050*/  ENDCOLLECTIVE ;  /* 0x000000000000791b */ /* 0x003fea0003800000 */
.L_x_509:
[----:B------:R-:W-:Y:S01]  /*4060*/  FADD R19, R6, R19 ;  /* 0x0000001306137221 */ /* 0x000fe20000000000 */
[----:B------:R-:W-:Y:S02]  /*4070*/  MOV R24, R21 ;  /* 0x0000001500187202 */ /* 0x000fe40000000f00 */
[----:B------:R-:W-:-:S07]  /*4080*/  MOV R23, R26 ;  /* 0x0000001a00177202 */ /* 0x000fce0000000f00 */
[----:B------:R-:W-:Y:S05]  /*4090*/  WARPSYNC.COLLECTIVE R14, `(.L_x_510) ;  /* 0x000000000e087348 */ /* 0x000fea0003c00000 */
[----:B------:R0:W1:Y:S02]  /*40a0*/  SHFL.DOWN P2, R26, R24, R25, R15 ;  /* 0x08000019181a7389 */ /* 0x000064000004000f */
[----:B01----:R-:W-:Y:S05]  /*40b0*/  ENDCOLLECTIVE ;  /* 0x000000000000791b */ /* 0x003fea0003800000 */
.L_x_510:
[----:B------:R-:W-:Y:S01]  /*40c0*/  FADD R6, R22, R23 ;  /* 0x0000001716067221 */ /* 0x000fe20000000000 */
[----:B------:R-:W-:Y:S02]  /*40d0*/  MOV R24, R20 ;  /* 0x0000001400187202 */ /* 0x000fe40000000f00 */
[----:B------:R-:W-:-:S07]  /*40e0*/  MOV R4, R26 ;  /* 0x0000001a00047202 */ /* 0x000fce0000000f00 */
[----:B------:R-:W-:Y:S05]  /*40f0*/  WARPSYNC.COLLECTIVE R14, `(.L_x_511) ;  /* 0x000000000e087348 */ /* 0x000fea0003c00000 */
[----:B------:R0:W1:Y:S02]  /*4100*/  SHFL.DOWN P2, R26, R24, R25, R15 ;  /* 0x08000019181a7389 */ /* 0x000064000004000f */
[----:B01----:R-:W-:Y:S05]  /*4110*/  ENDCOLLECTIVE ;  /* 0x000000000000791b */ /* 0x003fea0003800000 */
.L_x_511:
[----:B------:R-:W-:Y:S01]  /*4120*/  FADD R4, R21, R4 ;  /* 0x0000000415047221 */ /* 0x000fe20000000000 */
[----:B------:R-:W-:Y:S02]  /*4130*/  MOV R24, R9 ;  /* 0x0000000900187202 */ /* 0x000fe40000000f00 */
[----:B------:R-:W-:-:S07]  /*4140*/  MOV R13, R26 ;  /* 0x0000001a000d7202 */ /* 0x000fce0000000f00 */
[----:B------:R-:W-:Y:S05]  /*4150*/  WARPSYNC.COLLECTIVE R14, `(.L_x_512) ;  /* 0x000000000e087348 */ /* 0x000fea0003c00000 */
[----:B------:R0:W1:Y:S02]  /*4160*/  SHFL.DOWN P2, R26, R24, R25, R15 ;  /* 0x08000019181a7389 */ /* 0x000064000004000f */
[----:B01----:R-:W-:Y:S05]  /*4170*/  ENDCOLLECTIVE ;  /* 0x000000000000791b */ /* 0x003fea0003800000 */
.L_x_512:
[----:B------:R-:W-:Y:S01]  /*4180*/  FADD R13, R20, R13 ;  /* 0x0000000d140d7221 */ /* 0x000fe20000000000 */
[----:B------:R-:W-:Y:S02]  /*4190*/  MOV R24, R8 ;  /* 0x0000000800187202 */ /* 0x000fe40000000f00 */
[----:B------:R-:W-:-:S07]  /*41a0*/  MOV R12, R26 ;  /* 0x0000001a000c7202 */ /* 0x000fce0000000f00 */
[----:B------:R-:W-:Y:S05]  /*41b0*/  WARPSYNC.COLLECTIVE R14, `(.L_x_513) ;  /* 0x000000000e087348 */ /* 0x000fea0003c00000 */
[----:B------:R0:W1:Y:S02]  /*41c0*/  SHFL.DOWN P2, R26, R24, R25, R15 ;  /* 0x08000019181a7389 */ /* 0x000064000004000f */
[----:B01----:R-:W-:Y:S05]  /*41d0*/  ENDCOLLECTIVE ;  /* 0x000000000000791b */ /* 0x003fea0003800000 */
.L_x_513:
[----:B------:R-:W-:Y:S01]  /*41e0*/  FADD R12, R9, R12 ;  /* 0x0000000c090c7221 */ /* 0x000fe20000000000 */
[----:B------:R-:W-:Y:S02]  /*41f0*/  MOV R24, R7 ;  /* 0x0000000700187202 */ /* 0x000fe40000000f00 */
[----:B------:R-:W-:-:S07]  /*4200*/  MOV R11, R26 ;  /* 0x0000001a000b7202 */ /* 0x000fce0000000f00 */
[----:B------:R-:W-:Y:S05]  /*4210*/  WARPSYNC.COLLECTIVE R14, `(.L_x_514) ;  /* 0x000000000e087348 */ /* 0x000fea0003c00000 */
[----:B------:R0:W1:Y:S02]  /*4220*/  SHFL.DOWN P2, R26, R24, R25, R15 ;  /* 0x08000019181a7389 */ /* 0x000064000004000f */
[----:B01----:R-:W-:Y:S05]  /*4230*/  ENDCOLLECTIVE ;  /* 0x000000000000791b */ /* 0x003fea0003800000 */
.L_x_514:
[----:B------:R-:W-:Y:S01]  /*4240*/  FADD R11, R8, R11 ;  /* 0x0000000b080b7221 */ /* 0x000fe20000000000 */
[----:B------:R-:W-:Y:S02]  /*4250*/  MOV R24, R16 ;  /* 0x0000001000187202 */ /* 0x000fe40000000f00 */
[----:B------:R-:W-:-:S07]  /*4260*/  MOV R10, R26 ;  /* 0x0000001a000a7202 */ /* 0x000fce0000000f00 */
[----:B------:R-:W-:Y:S05]  /*4270*/  WARPSYNC.COLLECTIVE R14, `(.L_x_515) ;  /* 0x000000000e087348 */ /* 0x000fea0003c00000 */
[----:B------:R0:W1:Y:S02]  /*4280*/  SHFL.DOWN P2, R26, R24, R25, R15 ;  /* 0x08000019181a7389 */ /* 0x000064000004000f */
[----:B01----:R-:W-:Y:S05]  /*4290*/  ENDCOLLECTIVE ;  /* 0x000000000000791b */ /* 0x003fea0003800000 */
.L_x_515:
[----:B------:R-:W-:Y:S01]  /*42a0*/  FADD R10, R7, R10 ;  /* 0x0000000a070a7221 */ /* 0x000fe20000000000 */
[----:B------:R-:W-:Y:S01]  /*42b0*/  HFMA2 R25, -RZ, RZ, 0, 1.1920928955078125e-07 ;  /* 0x00000002ff197431 */ /* 0x000fe200000001ff */
[----:B------:R-:W-:Y:S02]  /*42c0*/  MOV R24, R18 ;  /* 0x0000001200187202 */ /* 0x000fe40000000f00 */
[----:B------:R-:W-:-:S07]  /*42d0*/  MOV R17, R26 ;  /* 0x0000001a00117202 */ /* 0x000fce0000000f00 */
[----:B------:R-:W-:Y:S05]  /*42e0*/  WARPSYNC.COLLECTIVE R14, `(.L_x_516) ;  /* 0x000000000e087348 */ /* 0x000fea0003c00000 */
[----:B------:R0:W1:Y:S02]  /*42f0*/  SHFL.DOWN P2, R26, R24, R25, R15 ;  /* 0x08000019181a7389 */ /* 0x000064000004000f */
[----:B01----:R-:W-:Y:S05]  /*4300*/  ENDCOLLECTIVE ;  /* 0x000000000000791b */ /* 0x003fea0003800000 */
.L_x_516:
[----:B------:R-:W-:Y:S01]  /*4310*/  FADD R16, R16, R17 ;  /* 0x0000001110107221 */ /* 0x000fe20000000000 */
[----:B------:R-:W-:Y:S02]  /*4320*/  MOV R24, R19 ;  /* 0x0000001300187202 */ /* 0x000fe40000000f00 */
[----:B------:R-:W-:-:S07]  /*4330*/  MOV R27, R26 ;  /* 0x0000001a001b7202 */ /* 0x000fce0000000f00 */
[----:B------:R-:W-:Y:S05]  /*4340*/  WARPSYNC.COLLECTIVE R14, `(.L_x_517) ;  /* 0x000000000e087348 */ /* 0x000fea0003c00000 */
[----:B------:R0:W1:Y:S02]  /*4350*/  SHFL.DOWN P2, R26, R24, R25, R15 ;  /* 0x08000019181a7389 */ /* 0x000064000004000f */
[----:B01----:R-:W-:Y:S05]  /*4360*/  ENDCOLLECTIVE ;  /* 0x000000000000791b */ /* 0x003fea0003800000 */
.L_x_517:
[----:B------:R-:W-:Y:S01]  /*4370*/  FADD R22, R18, R27 ;  /* 0x0000001b12167221 */ /* 0x000fe20000000000 */
[----:B------:R-:W-:Y:S02]  /*4380*/  MOV R24, R6 ;  /* 0x0000000600187202 */ /* 0x000fe40000000f00 */
[----:B------:R-:W-:-:S07]  /*4390*/  MOV R20, R26 ;  /* 0x0000001a00147202 */ /* 0x000fce0000000f00 */
[----:B------:R-:W-:Y:S05]  /*43a0*/  WARPSYNC.COLLECTIVE R14, `(.L_x_518) ;  /* 0x000000000e087348 */ /* 0x000fea0003c00000 */
[----:B------:R0:W1:Y:S02]  /*43b0*/  SHFL.DOWN P2, R26, R24, R25, R15 ;  /* 0x08000019181a7389 */ /* 0x000064000004000f */
[----:B01----:R-:W-:Y:S05]  /*43c0*/  ENDCOLLECTIVE ;  /* 0x000000000000791b */ /* 0x003fea0003800000 */
.L_x_518:
[----:B------:R-:W-:Y:S01]  /*43d0*/  FADD R18, R19, R20 ;  /* 0x0000001413127221 */ /* 0x000fe20000000000 */
[----:B------:R-:W-:Y:S02]  /*43e0*/  MOV R24, R4 ;  /* 0x0000000400187202 */ /* 0x000fe40000000f00 */
[----:B------:R-:W-:-:S07]  /*43f0*/  MOV R23, R26 ;  /* 0x0000001a00177202 */ /* 0x000fce0000000f00 */
[----:B------:R-:W-:Y:S05]  /*4400*/  WARPSYNC.COLLECTIVE R14, `(.L_x_519) ;  /* 0x000000000e087348 */ /* 0x000fea0003c00000 */
[----:B------:R0:W1:Y:S02]  /*4410*/  SHFL.DOWN P2, R26, R24, R25, R15 ;  /* 0x08000019181a7389 */ /* 0x000064000004000f */
[----:B01----:R-:W-:Y:S05]  /*4420*/  ENDCOLLECTIVE ;  /* 0x000000000000791b */ /* 0x003fea0003800000 */
.L_x_519:
[----:B------:R-:W-:Y:S01]  /*4430*/  FADD R20, R6, R23 ;  /* 0x0000001706147221 */ /* 0x000fe20000000000 */
[----:B------:R-:W-:Y:S02]  /*4440*/  MOV R24, R13 ;  /* 0x0000000d00187202 */ /* 0x000fe40000000f00 */
[----:B------:R-:W-:-:S07]  /*4450*/  MOV R21, R26 ;  /* 0x0000001a00157202 */ /* 0x000fce0000000f00 */
[----:B------:R-:W-:Y:S05]  /*4460*/  WARPSYNC.COLLECTIVE R14, `(.L_x_520) ;  /* 0x000000000e087348 */ /* 0x000fea0003c00000 */
[----:B------:R0:W1:Y:S02]  /*4470*/  SHFL.DOWN P2, R26, R24, R25, R15 ;  /* 0x08000019181a7389 */ /* 0x000064000004000f */
[----:B01----:R-:W-:Y:S05]  /*4480*/  ENDCOLLECTIVE ;  /* 0x000000000000791b */ /* 0x003fea0003800000 */
.L_x_520:
[----:B------:R-:W-:Y:S01]  /*4490*/  FADD R6, R4, R21 ;  /* 0x0000001504067221 */ /* 0x000fe20000000000 */
[----:B------:R-:W-:Y:S02]  /*44a0*/  MOV R24, R12 ;  /* 0x0000000c00187202 */ /* 0x000fe40000000f00 */
[----:B------:R-:W-:-:S07]  /*44b0*/  MOV R28, R26 ;  /* 0x0000001a001c7202 */ /* 0x000fce0000000f00 */
[----:B------:R-:W-:Y:S05]  /*44c0*/  WARPSYNC.COLLECTIVE R14, `(.L_x_521) ;  /* 0x000000000e087348 */ /* 0x000fea0003c00000 */
[----:B------:R0:W1:Y:S02]  /*44d0*/  SHFL.DOWN P2, R26, R24, R25, R15 ;  /* 0x08000019181a7389 */ /* 0x000064000004000f */
[----:B01----:R-:W-:Y:S05]  /*44e0*/  ENDCOLLECTIVE ;  /* 0x000000000000791b */ /* 0x003fea0003800000 */
.L_x_521:
[----:B------:R-:W-:Y:S01]  /*44f0*/  FADD R4, R13, R28 ;  /* 0x0000001c0d047221 */ /* 0x000fe20000000000 */
[----:B------:R-:W-:Y:S02]  /*4500*/  MOV R24, R11 ;  /* 0x0000000b00187202 */ /* 0x000fe40000000f00 */
[----:B------:R-:W-:-:S07]  /*4510*/  MOV R7, R26 ;  /* 0x0000001a00077202 */ /* 0x000fce0000000f00 */
[----:B------:R-:W-:Y:S05]  /*4520*/  WARPSYNC.COLLECTIVE R14, `(.L_x_522) ;  /* 0x000000000e087348 */ /* 0x000fea0003c00000 */
[----:B------:R0:W1:Y:S02]  /*4530*/  SHFL.DOWN P2, R26, R24, R25, R15 ;  /* 0x08000019181a7389 */ /* 0x000064000004000f */
[----:B01----:R-:W-:Y:S05]  /*4540*/  ENDCOLLECTIVE ;  /* 0x000000000000791b */ /* 0x003fea0003800000 */
.L_x_522:
[----:B------:R-:W-:Y:S01]  /*4550*/  FADD R7, R12, R7 ;  /* 0x000000070c077221 */ /* 0x000fe20000000000 */
[----:B------:R-:W-:Y:S02]  /*4560*/  MOV R24, R10 ;  /* 0x0000000a00187202 */ /* 0x000fe40000000f00 */
[----:B------:R-:W-:-:S07]  /*4570*/  MOV R8, R26 ;  /* 0x0000001a00087202 */ /* 0x000fce0000000f00 */
[----:B------:R-:W-:Y:S05]  /*4580*/  WARPSYNC.COLLECTIVE R14, `(.L_x_523) ;  /* 0x000000000e087348 */ /* 0x000fea0003c00000 */
[----:B------:R0:W1:Y:S02]  /*4590*/  SHFL.DOWN P2, R26, R24, R25, R15 ;  /* 0x08000019181a7389 */ /* 0x000064000004000f */
[----:B01----:R-:W-:Y:S05]  /*45a0*/  ENDCOLLECTIVE ;  /* 0x000000000000791b */ /* 0x003fea0003800000 */
.L_x_523:
[----:B------:R-:W-:Y:S01]  /*45b0*/  FADD R8, R11, R8 ;  /* 0x000000080b087221 */ /* 0x000fe20000000000 */
[----:B------:R-:W-:Y:S02]  /*45c0*/  MOV R24, R16 ;  /* 0x0000001000187202 */ /* 0x000fe40000000f00 */
[----:B------:R-:W-:-:S07]  /*45d0*/  MOV R9, R26 ;  /* 0x0000001a00097202 */ /* 0x000fce0000000f00 */
[----:B------:R-:W-:Y:S05]  /*45e0*/  WARPSYNC.COLLECTIVE R14, `(.L_x_524) ;  /* 0x000000000e087348 */ /* 0x000fea0003c00000 */
[----:B------:R0:W1:Y:S02]  /*45f0*/  SHFL.DOWN P2, R26, R24, R25, R15 ;  /* 0x08000019181a7389 */ /* 0x000064000004000f */
[----:B01----:R-:W-:Y:S05]  /*4600*/  ENDCOLLECTIVE ;  /* 0x000000000000791b */ /* 0x003fea0003800000 */
.L_x_524:
[----:B------:R-:W-:Y:S01]  /*4610*/  FADD R9, R10, R9 ;  /* 0x000000090a097221 */ /* 0x000fe20000000000 */
[----:B------:R-:W-:Y:S01]  /*4620*/  HFMA2 R25, -RZ, RZ, 0, 5.9604644775390625e-08 ;  /* 0x00000001ff197431 */ /* 0x000fe200000001ff */
[----:B------:R-:W-:Y:S02]  /*4630*/  MOV R24, R22 ;  /* 0x0000001600187202 */ /* 0x000fe40000000f00 */
[----:B------:R-:W-:-:S07]  /*4640*/  MOV R17, R26 ;  /* 0x0000001a00117202 */ /* 0x000fce0000000f00 */
[----:B------:R-:W-:Y:S05]  /*4650*/  WARPSYNC.COLLECTIVE R14, `(.L_x_525) ;  /* 0x000000000e087348 */ /* 0x000fea0003c00000 */
[----:B------:R0:W1:Y:S02]  /*4660*/  SHFL.DOWN P2, R26, R24, R25, R15 ;  /* 0x08000019181a7389 */ /* 0x000064000004000f */
[----:B01----:R-:W-:Y:S05]  /*4670*/  ENDCOLLECTIVE ;  /* 0x000000000000791b */ /* 0x003fea0003800000 */
.L_x_525:
[----:B------:R-:W-:Y:S01]  /*4680*/  FADD R28, R16, R17 ;  /* 0x00000011101c7221 */ /* 0x000fe20000000000 */
[----:B------:R-:W-:Y:S02]  /*4690*/  MOV R24, R18 ;  /* 0x0000001200187202 */ /* 0x000fe40000000f00 */
[----:B------:R-:W-:-:S07]  /*46a0*/  MOV R27, R26 ;  /* 0x0000001a001b7202 */ /* 0x000fce0000000f00 */
[----:B------:R-:W-:Y:S05]  /*46b0*/  WARPSYNC.COLLECTIVE R14, `(.L_x_526) ;  /* 0x000000000e087348 */ /* 0x000fea0003c00000 */
[----:B------:R0:W1:Y:S02]  /*46c0*/  SHFL.DOWN P2, R26, R24, R25, R15 ;  /* 0x08000019181a7389 */ /* 0x000064000004000f */
[----:B01----:R-:W-:Y:S05]  /*46d0*/  ENDCOLLECTIVE ;  /* 0x000000000000791b */ /* 0x003fea0003800000 */
.L_x_526:
[----:B------:R-:W-:Y:S01]  /*46e0*/  FADD R17, R22, R27 ;  /* 0x0000001b16117221 */ /* 0x000fe20000000000 */
[----:B------:R-:W-:Y:S02]  /*46f0*/  MOV R24, R20 ;  /* 0x0000001400187202 */ /* 0x000fe40000000f00 */
[----:B------:R-:W-:-:S07]  /*4700*/  MOV R23, R26 ;  /* 0x0000001a00177202 */ /* 0x000fce0000000f00 */
[----:B------:R-:W-:Y:S05]  /*4710*/  WARPSYNC.COLLECTIVE R14, `(.L_x_527) ;  /* 0x000000000e087348 */ /* 0x000fea0003c00000 */
[----:B------:R0:W1:Y:S02]  /*4720*/  SHFL.DOWN P2, R26, R24, R25, R15 ;  /* 0x08000019181a7389 */ /* 0x000064000004000f */
[----:B01----:R-:W-:Y:S05]  /*4730*/  ENDCOLLECTIVE ;  /* 0x000000000000791b */ /* 0x003fea0003800000 */
.L_x_527:
[----:B------:R-:W-:Y:S01]  /*4740*/  FADD R16, R18, R23 ;  /* 0x0000001712107221 */ /* 0x000fe20000000000 */
[----:B------:R-:W-:Y:S02]  /*4750*/  MOV R24, R6 ;  /* 0x0000000600187202 */ /* 0x000fe40000000f00 */
[----:B------:R-:W-:-:S07]  /*4760*/  MOV R21, R26 ;  /* 0x0000001a00157202 */ /* 0x000fce0000000f00 */
[----:B------:R-:W-:Y:S05]  /*4770*/  WARPSYNC.COLLECTIVE R14, `(.L_x_528) ;  /* 0x000000000e087348 */ /* 0x000fea0003c00000 */
[----:B------:R0:W1:Y:S02]  /*4780*/  SHFL.DOWN P2, R26, R24, R25, R15 ;  /* 0x08000019181a7389 */ /* 0x000064000004000f */
[----:B01----:R-:W-:Y:S05]  /*4790*/  ENDCOLLECTIVE ;  /* 0x000000000000791b */ /* 0x003fea0003800000 */
.L_x_528:
[----:B------:R-:W-:Y:S01]  /*47a0*/  FADD R18, R20, R21 ;  /* 0x0000001514127221 */ /* 0x000fe20000000000 */
[----:B------:R-:W-:Y:S02]  /*47b0*/  MOV R24, R4 ;  /* 0x0000000400187202 */ /* 0x000fe40000000f00 */
[----:B------:R-:W-:-:S07]  /*47c0*/  MOV R11, R26 ;  /* 0x0000001a000b7202 */ /* 0x000fce0000000f00 */
[----:B------:R-:W-:Y:S05]  /*47d0*/  WARPSYNC.COLLECTIVE R14, `(.L_x_529) ;  /* 0x000000000e087348 */ /* 0x000fea0003c00000 */
[----:B------:R0:W1:Y:S02]  /*47e0*/  SHFL.DOWN P2, R26, R24, R25, R15 ;  /* 0x08000019181a7389 */ /* 0x000064000004000f */
[----:B01----:R-:W-:Y:S05]  /*47f0*/  ENDCOLLECTIVE ;  /* 0x000000000000791b */ /* 0x003fea0003800000 */
.L_x_529:
[----:B------:R-:W-:Y:S01]  /*4800*/  FADD R20, R6, R11 ;  /* 0x0000000b06147221 */ /* 0x000fe20000000000 */
[----:B------:R-:W-:Y:S02]  /*4810*/  MOV R24, R7 ;  /* 0x0000000700187202 */ /* 0x000fe40000000f00 */
[----:B------:R-:W-:-:S07]  /*4820*/  MOV R13, R26 ;  /* 0x0000001a000d7202 */ /* 0x000fce0000000f00 */
[----:B------:R-:W-:Y:S05]  /*4830*/  WARPSYNC.COLLECTIVE R14, `(.L_x_530) ;  /* 0x000000000e087348 */ /* 0x000fea0003c00000 */
[----:B------:R0:W1:Y:S02]  /*4840*/  SHFL.DOWN P2, R26, R24, R25, R15 ;  /* 0x08000019181a7389 */ /* 0x000064000004000f */
[----:B01----:R-:W-:Y:S05]  /*4850*/  ENDCOLLECTIVE ;  /* 0x000000000000791b */ /* 0x003fea0003800000 */
.L_x_530:
[----:B------:R-:W-:Y:S01]  /*4860*/  FADD R21, R4, R13 ;  /* 0x0000000d04157221 */ /* 0x000fe20000000000 */
[----:B------:R-:W-:Y:S02]  /*4870*/  MOV R24, R8 ;  /* 0x0000000800187202 */ /* 0x000fe40000000f00 */
[----:B------:R-:W-:-:S07]  /*4880*/  MOV R10, R26 ;  /* 0x0000001a000a7202 */ /* 0x000fce0000000f00 */
[----:B------:R-:W-:Y:S05]  /*4890*/  WARPSYNC.COLLECTIVE R14, `(.L_x_531) ;  /* 0x000000000e087348 */ /* 0x000fea0003c00000 */
[----:B------:R0:W1:Y:S02]  /*48a0*/  SHFL.DOWN P2, R26, R24, R25, R15 ;  /* 0x08000019181a7389 */ /* 0x000064000004000f */
[----:B01----:R-:W-:Y:S05]  /*48b0*/  ENDCOLLECTIVE ;  /* 0x000000000000791b */ /* 0x003fea0003800000 */
.L_x_531:
[----:B------:R-:W-:Y:S01]  /*48c0*/  FADD R22, R7, R10 ;  /* 0x0000000a07167221 */ /* 0x000fe20000000000 */
[----:B------:R-:W-:Y:S02]  /*48d0*/  MOV R24, R9 ;  /* 0x0000000900187202 */ /* 0x000fe40000000f00 */
[----:B------:R-:W-:-:S07]  /*48e0*/  MOV R19, R26 ;  /* 0x0000001a00137202 */ /* 0x000fce0000000f00 */
[----:B------:R-:W-:Y:S05]  /*48f0*/  WARPSYNC.COLLECTIVE R14, `(.L_x_532) ;  /* 0x000000000e087348 */ /* 0x000fea0003c00000 */
[----:B------:R0:W1:Y:S02]  /*4900*/  SHFL.DOWN P2, R26, R24, R25, R15 ;  /* 0x08000019181a7389 */ /* 0x000064000004000f */
[----:B01----:R-:W-:Y:S05]  /*4910*/  ENDCOLLECTIVE ;  /* 0x000000000000791b */ /* 0x003fea0003800000 */
.L_x_532:
[----:B------:R-:W-:Y:S01]  /*4920*/  FADD R19, R8, R19 ;  /* 0x0000001308137221 */ /* 0x000fe20000000000 */
[----:B------:R-:W-:Y:S02]  /*4930*/  MOV R24, R28 ;  /* 0x0000001c00187202 */ /* 0x000fe40000000f00 */
[----:B------:R-:W-:-:S07]  /*4940*/  MOV R12, R26 ;  /* 0x0000001a000c7202 */ /* 0x000fce0000000f00 */
[----:B------:R-:W-:Y:S05]  /*4950*/  WARPSYNC.COLLECTIVE R14, `(.L_x_533) ;  /* 0x000000000e087348 */ /* 0x000fea0003c00000 */
[----:B------:R0:W1:Y:S02]  /*4960*/  SHFL.DOWN P2, R26, R24, R25, R15 ;  /* 0x08000019181a7389 */ /* 0x000064000004000f */
[----:B01----:R-:W-:Y:S05]  /*4970*/  ENDCOLLECTIVE ;  /* 0x000000000000791b */ /* 0x003fea0003800000 */
.L_x_533:
[----:B------:R-:W-:Y:S01]  /*4980*/  FADD R23, R9, R12 ;  /* 0x0000000c09177221 */ /* 0x000fe20000000000 */
[----:B------:R-:W-:Y:S06]  /*4990*/  BRA `(.L_x_534) ;  /* 0xffffffd0000c7947 */ /* 0x000fec000383ffff */
.L_x_471:
[----:B------:R-:W-:Y:S01]  /*49a0*/  HFMA2 R25, -RZ, RZ, 0, 9.5367431640625e-07 ;  /* 0x00000010ff197431 */ /* 0x000fe200000001ff */
[----:B------:R-:W-:Y:S01]  /*49b0*/  BSSY B1, `(.L_x_535) ;  /* 0x0000006000017945 */ /* 0x000fe20003800000 */
[----:B------:R-:W-:Y:S02]  /*49c0*/  MOV R15, 0x1f ;  /* 0x0000001f000f7802 */ /* 0x000fe40000000f00 */
[----:B------:R-:W-:-:S07]  /*49d0*/  MOV R14, 0xffffffff ;  /* 0xffffffff000e7802 */ /* 0x000fce0000000f00 */
[----:B------:R-:W-:Y:S05]  /*49e0*/  WARPSYNC.COLLECTIVE R14, `(.L_x_536) ;  /* 0x000000000e087348 */ /* 0x000fea0003c00000 */
[----:B------:R0:W1:Y:S02]  /*49f0*/  SHFL.DOWN P2, R26, R24, R25, R15 ;  /* 0x08000019181a7389 */ /* 0x000064000004000f */
[----:B01----:R-:W-:Y:S05]  /*4a00*/  ENDCOLLECTIVE ;  /* 0x000000000000791b */ /* 0x003fea0003800000 */
.L_x_536:
[----:B------:R-:W-:Y:S05]  /*4a10*/  BSYNC B1 ;  /* 0x0000000000017941 */ /* 0x000fea0003800000 */
.L_x_535:
[----:B------:R-:W-:Y:S01]  /*4a20*/  MOV R27, R26 ;  /* 0x0000001a001b7202 */ /* 0x000fe20000000f00 */
[----:B------:R-:W-:Y:S01]  /*4a30*/  HFMA2 R25, -RZ, RZ, 0, 9.5367431640625e-07 ;  /* 0x00000010ff197431 */ /* 0x000fe200000001ff */
[----:B------:R-:W-:Y:S02]  /*4a40*/  MOV R15, 0x1f ;  /* 0x0000001f000f7802 */ /* 0x000fe40000000f00 */
[----:B------:R-:W-:Y:S01]  /*4a50*/  MOV R14, 0xffffffff ;  /* 0xffffffff000e7802 */ /* 0x000fe20000000f00 */
[----:B------:R-:W-:Y:S01]  /*4a60*/  FADD R27, R27, R24 ;  /* 0x000000181b1b7221 */ /* 0x000fe20000000000 */
[----:B------:R-:W-:-:S07]  /*4a70*/  MOV R24, R16 ;  /* 0x0000001000187202 */ /* 0x000fce0000000f00 */
[----:B------:R-:W-:Y:S05]  /*4a80*/  WARPSYNC.COLLECTIVE R14, `(.L_x_537) ;  /* 0x000000000e087348 */ /* 0x000fea0003c00000 */
[----:B------:R0:W1:Y:S02]  /*4a90*/  SHFL.DOWN P2, R26, R24, R25, R15 ;  /* 0x08000019181a7389 */ /* 0x000064000004000f */
[----:B01----:R-:W-:Y:S05]  /*4aa0*/  ENDCOLLECTIVE ;  /* 0x000000000000791b */ /* 0x003fea0003800000 */
.L_x_537:
[----:B------:R-:W-:Y:S02]  /*4ab0*/  MOV R24, R17 ;  /* 0x0000001100187202 */ /* 0x000fe40000000f00 */
[----:B------:R-:W-:-:S07]  /*4ac0*/  MOV R29, R26 ;  /* 0x0000001a001d7202 */ /* 0x000fce0000000f00 */
[----:B------:R-:W-:Y:S05]  /*4ad0*/  WARPSYNC.COLLECTIVE R14, `(.L_x_538) ;  /* 0x000000000e087348 */ /* 0x000fea0003c00000 */
[----:B------:R0:W1:Y:S02]  /*4ae0*/  SHFL.DOWN P2, R26, R24, R25, R15 ;  /* 0x08000019181a7389 */ /* 0x000064000004000f */
[----:B01----:R-:W-:Y:S05]  /*4af0*/  ENDCOLLECTIVE ;  /* 0x000000000000791b */ /* 0x003fea0003800000 */
.L_x_538:
[----:B------:R-:W-:Y:S01]  /*4b00*/  FADD R28, R29, R16 ;  /* 0x000000101d1c7221 */ /* 0x000fe20000000000 */
[----:B------:R-:W-:Y:S02]  /*4b10*/  MOV R24, R18 ;  /* 0x0000001200187202 */ /* 0x000fe40000000f00 */
[----:B------:R-:W-:-:S05]  /*4b20*/  MOV R14, R26 ;  /* 0x0000001a000e7202 */ /* 0x000fca0000000f00 */
[----:B------:R-:W-:Y:S01]  /*4b30*/  FADD R29, R14, R17 ;  /* 0x000000110e1d7221 */ /* 0x000fe20000000000 */
[----:B------:R-:W-:-:S07]  /*4b40*/  MOV R14, 0xffffffff ;  /* 0xffffffff000e7802 */ /* 0x000fce0000000f00 */
[----:B------:R-:W-:Y:S05]  /*4b50*/  WARPSYNC.COLLECTIVE R14, `(.L_x_539) ;  /* 0x000000000e087348 */ /* 0x000fea0003c00000 */
[----:B------:R0:W1:Y:S02]  /*4b60*/  SHFL.DOWN P2, R26, R24, R25, R15 ;  /* 0x08000019181a7389 */ /* 0x000064000004000f */
[----:B01----:R-:W-:Y:S05]  /*4b70*/  ENDCOLLECTIVE ;  /* 0x000000000000791b */ /* 0x003fea0003800000 */
.L_x_539:
[----:B------:R-:W-:Y:S01]  /*4b80*/  MOV R24, R19 ;  /* 0x0000001300187202 */ /* 0x000fe20000000f00 */
[----:B------:R-:W-:-:S07]  /*4b90*/  FADD R18, R26, R18 ;  /* 0x000000121a127221 */ /* 0x000fce0000000000 */
[----:B------:R-:W-:Y:S05]  /*4ba0*/  WARPSYNC.COLLECTIVE R14, `(.L_x_540) ;  /* 0x000000000e087348 */ /* 0x000fea0003c00000 */
[----:B------:R0:W1:Y:S02]  /*4bb0*/  SHFL.DOWN P2, R26, R24, R25, R15 ;  /* 0x08000019181a7389 */ /* 0x000064000004000f */
[----:B01----:R-:W-:Y:S05]  /*4bc0*/  ENDCOLLECTIVE ;  /* 0x000000000000791b */ /* 0x003fea0003800000 */
.L_x_540:
[----:B------:R-:W-:Y:S02]  /*4bd0*/  MOV R24, R20 ;  /* 0x0000001400187202 */ /* 0x000fe40000000f00 */
[----:B------:R-:W-:-:S07]  /*4be0*/  MOV R16, R26 ;  /* 0x0000001a00107202 */ /* 0x000fce0000000f00 */
[----:B------:R-:W-:Y:S05]  /*4bf0*/  WARPSYNC.COLLECTIVE R14, `(.L_x_541) ;  /* 0x000000000e087348 */ /* 0x000fea0003c00000 */
[----:B------:R0:W1:Y:S02]  /*4c00*/  SHFL.DOWN P2, R26, R24, R25, R15 ;  /* 0x08000019181a7389 */ /* 0x000064000004000f */
[----:B01----:R-:W-:Y:S05]  /*4c10*/  ENDCOLLECTIVE ;  /* 0x000000000000791b */ /* 0x003fea0003800000 */
.L_x_541:
[----:B------:R-:W-:Y:S01]  /*4c20*/  FADD R16, R16, R19 ;  /* 0x0000001310107221 */ /* 0x000fe20000000000 */
[----:B------:R-:W-:Y:S02]  /*4c30*/  MOV R24, R21 ;  /* 0x0000001500187202 */ /* 0x000fe40000000f00 */
[----:B------:R-:W-:-:S07]  /*4c40*/  MOV R17, R26 ;  /* 0x0000001a00117202 */ /* 0x000fce0000000f00 */
[----:B------:R-:W-:Y:S05]  /*4c50*/  WARPSYNC.COLLECTIVE R14, `(.L_x_542) ;  /* 0x000000000e087348 */ /* 0x000fea0003c00000 */
[----:B------:R0:W1:Y:S02]  /*4c60*/  SHFL.DOWN P2, R26, R24, R25, R15 ;  /* 0x08000019181a7389 */ /* 0x000064000004000f */
[----:B01----:R-:W-:Y:S05]  /*4c70*/  ENDCOLLECTIVE ;  /* 0x000000000000791b */ /* 0x003fea0003800000 */
.L_x_542:
        /* <DEDUP_REMOVED lines=8> */
.L_x_543:
[----:B------:R-:W-:Y:S01]  /*4d00*/  MOV R24, R23 ;  /* 0x0000001700187202 */ /* 0x000fe20000000f00 */
[----:B------:R-:W-:-:S07]  /*4d10*/  FADD R19, R26, R22 ;  /* 0x000000161a137221 */ /* 0x000fce0000000000 */
[----:B------:R-:W-:Y:S05]  /*4d20*/  WARPSYNC.COLLECTIVE R14, `(.L_x_544) ;  /* 0x000000000e087348 */ /* 0x000fea0003c00000 */
[----:B------:R0:W1:Y:S02]  /*4d30*/  SHFL.DOWN P2, R26, R24, R25, R15 ;  /* 0x08000019181a7389 */ /* 0x000064000004000f */
[----:B01----:R-:W-:Y:S05]  /*4d40*/  ENDCOLLECTIVE ;  /* 0x000000000000791b */ /* 0x003fea0003800000 */
.L_x_544:
[----:B------:R-:W-:Y:S01]  /*4d50*/  HFMA2 R25, -RZ, RZ, 0, 4.76837158203125e-07 ;  /* 0x00000008ff197431 */ /* 0x000fe200000001ff */
[----:B------:R-:W-:Y:S02]  /*4d60*/  MOV R24, R27 ;  /* 0x0000001b00187202 */ /* 0x000fe40000000f00 */
[----:B------:R-:W-:-:S07]  /*4d70*/  MOV R20, R26 ;  /* 0x0000001a00147202 */ /* 0x000fce0000000f00 */
[----:B------:R-:W-:Y:S05]  /*4d80*/  WARPSYNC.COLLECTIVE R14, `(.L_x_545) ;  /* 0x000000000e087348 */ /* 0x000fea0003c00000 */
[----:B------:R0:W1:Y:S02]  /*4d90*/  SHFL.DOWN P2, R26, R24, R25, R15 ;  /* 0x08000019181a7389 */ /* 0x000064000004000f */
[----:B01----:R-:W-:Y:S05]  /*4da0*/  ENDCOLLECTIVE ;  /* 0x000000000000791b */ /* 0x003fea0003800000 */
.L_x_545:
        /* <DEDUP_REMOVED lines=8> */
.L_x_546:
[----:B------:R-:W-:Y:S02]  /*4e30*/  MOV R24, R29 ;  /* 0x0000001d00187202 */ /* 0x000fe40000000f00 */
[----:B------:R-:W-:-:S05]  /*4e40*/  MOV R15, R26 ;  /* 0x0000001a000f7202 */ /* 0x000fca0000000f00 */
[----:B------:R-:W-:Y:S01]  /*4e50*/  FADD R22, R28, R15 ;  /* 0x0000000f1c167221 */ /* 0x000fe20000000000 */
[----:B------:R-:W-:-:S07]  /*4e60*/  HFMA2 R15, -RZ, RZ, 0, 1.847743988037109375e-06 ;  /* 0x0000001fff0f7431 */ /* 0x000fce00000001ff */
[----:B------:R-:W-:Y:S05]  /*4e70*/  WARPSYNC.COLLECTIVE R14, `(.L_x_547) ;  /* 0x000000000e087348 */ /* 0x000fea0003c00000 */
[----:B------:R0:W1:Y:S02]  /*4e80*/  SHFL.DOWN P2, R26, R24, R25, R15 ;  /* 0x08000019181a7389 */ /* 0x000064000004000f */
[----:B01----:R-:W-:Y:S05]  /*4e90*/  ENDCOLLECTIVE ;  /* 0x000000000000791b */ /* 0x003fea0003800000 */
.L_x_547:
[----:B------:R-:W-:Y:S01]  /*4ea0*/  MOV R24, R18 ;  /* 0x0000001200187202 */ /* 0x000fe20000000f00 */
[----:B------:R-:W-:-:S07]  /*4eb0*/  FADD R29, R29, R26 ;  /* 0x0000001a1d1d7221 */ /* 0x000fce0000000000 */
[----:B------:R-:W-:Y:S05]  /*4ec0*/  WARPSYNC.COLLECTIVE R14, `(.L_x_548) ;  /* 0x000000000e087348 */ /* 0x000fea0003c00000 */
[----:B------:R0:W1:Y:S02]  /*4ed0*/  SHFL.DOWN P2, R26, R24, R25, R15 ;  /* 0x08000019181a7389 */ /* 0x000064000004000f */
[----:B01----:R-:W-:Y:S05]  /*4ee0*/  ENDCOLLECTIVE ;  /* 0x000000000000791b */ /* 0x003fea0003800000 */
.L_x_548:
[----:B------:R-:W-:Y:S02]  /*4ef0*/  MOV R24, R16 ;  /* 0x0000001000187202 */ /* 0x000fe40000000f00 */
[----:B------:R-:W-:-:S07]  /*4f00*/  MOV R23, R26 ;  /* 0x0000001a00177202 */ /* 0x000fce0000000f00 */
[----:B------:R-:W-:Y:S05]  /*4f10*/  WARPSYNC.COLLECTIVE R14, `(.L_x_549) ;  /* 0x000000000e087348 */ /* 0x000fea0003c00000 */
[----:B------:R0:W1:Y:S02]  /*4f20*/  SHFL.DOWN P2, R26, R24, R25, R15 ;  /* 0x08000019181a7389 */ /* 0x000064000004000f */
[----:B01----:R-:W-:Y:S05]  /*4f30*/  ENDCOLLECTIVE ;  /* 0x000000000000791b */ /* 0x003fea0003800000 */
.L_x_549:
[----:B------:R-:W-:Y:S01]  /*4f40*/  FADD R23, R18, R23 ;  /* 0x0000001712177221 */ /* 0x000fe20000000000 */
[----:B------:R-:W-:Y:S02]  /*4f50*/  MOV R24, R17 ;  /* 0x0000001100187202 */ /* 0x000fe40000000f00 */
[----:B------:R-:W-:-:S07]  /*4f60*/  MOV R28, R26 ;  /* 0x0000001a001c7202 */ /* 0x000fce0000000f00 */
[----:B------:R-:W-:Y:S05]  /*4f70*/  WARPSYNC.COLLECTIVE R14, `(.L_x_550) ;  /* 0x000000000e087348 */ /* 0x000fea0003c00000 */
[----:B------:R0:W1:Y:S02]  /*4f80*/  SHFL.DOWN P2, R26, R24, R25, R15 ;  /* 0x08000019181a7389 */ /* 0x000064000004000f */
[----:B01----:R-:W-:Y:S05]  /*4f90*/  ENDCOLLECTIVE ;  /* 0x000000000000791b */ /* 0x003fea0003800000 */
.L_x_550:
        /* <DEDUP_REMOVED lines=8> */
.L_x_551:
[----:B------:R-:W-:Y:S01]  /*5020*/  MOV R24, R19 ;  /* 0x0000001300187202 */ /* 0x000fe20000000f00 */
[----:B------:R-:W-:-:S07]  /*5030*/  FADD R21, R21, R26 ;  /* 0x0000001a15157221 */ /* 0x000fce0000000000 */
[----:B------:R-:W-:Y:S05]  /*5040*/  WARPSYNC.COLLECTIVE R14, `(.L_x_552) ;  /* 0x000000000e087348 */ /* 0x000fea0003c00000 */
[----:B------:R0:W1:Y:S02]  /*5050*/  SHFL.DOWN P2, R26, R24, R25, R15 ;  /* 0x08000019181a7389 */ /* 0x000064000004000f */
[----:B01----:R-:W-:Y:S05]  /*5060*/  ENDCOLLECTIVE ;  /* 0x000000000000791b */ /* 0x003fea0003800000 */
.L_x_552:
[----:B------:R-:W-:Y:S02]  /*5070*/  MOV R24, R20 ;  /* 0x0000001400187202 */ /* 0x000fe40000000f00 */
[----:B------:R-:W-:-:S07]  /*5080*/  MOV R16, R26 ;  /* 0x0000001a00107202 */ /* 0x000fce0000000f00 */
[----:B------:R-:W-:Y:S05]  /*5090*/  WARPSYNC.COLLECTIVE R14, `(.L_x_553) ;  /* 0x000000000e087348 */ /* 0x000fea0003c00000 */
[----:B------:R0:W1:Y:S02]  /*50a0*/  SHFL.DOWN P2, R26, R24, R25, R15 ;  /* 0x08000019181a7389 */ /* 0x000064000004000f */
[----:B01----:R-:W-:Y:S05]  /*50b0*/  ENDCOLLECTIVE ;  /* 0x000000000000791b */ /* 0x003fea0003800000 */
.L_x_553:
[----:B------:R-:W-:Y:S01]  /*50c0*/  FADD R16, R19, R16 ;  /* 0x0000001013107221 */ /* 0x000fe20000000000 */
[----:B------:R-:W-:Y:S01]  /*50d0*/  HFMA2 R25, -RZ, RZ, 0, 2.384185791015625e-07 ;  /* 0x00000004ff197431 */ /* 0x000fe200000001ff */
[----:B------:R-:W-:Y:S02]  /*50e0*/  MOV R24, R27 ;  /* 0x0000001b00187202 */ /* 0x000fe40000000f00 */
[----:B------:R-:W-:-:S07]  /*50f0*/  MOV R18, R26 ;  /* 0x0000001a00127202 */ /* 0x000fce0000000f00 */
[----:B------:R-:W-:Y:S05]  /*5100*/  WARPSYNC.COLLECTIVE R14, `(.L_x_554) ;  /* 0x000000000e087348 */ /* 0x000fea0003c00000 */
[----:B------:R0:W1:Y:S02]  /*5110*/  SHFL.DOWN P2, R26, R24, R25, R15 ;  /* 0x08000019181a7389 */ /* 0x000064000004000f */
[----:B01----:R-:W-:Y:S05]  /*5120*/  ENDCOLLECTIVE ;  /* 0x000000000000791b */ /* 0x003fea0003800000 */
.L_x_554:
        /* <DEDUP_REMOVED lines=8> */
.L_x_555:
[----:B------:R-:W-:Y:S01]  /*51b0*/  MOV R24, R29 ;  /* 0x0000001d00187202 */ /* 0x000fe20000000f00 */
[----:B------:R-:W-:-:S07]  /*51c0*/  FADD R22, R22, R26 ;  /* 0x0000001a16167221 */ /* 0x000fce0000000000 */
[----:B------:R-:W-:Y:S05]  /*51d0*/  WARPSYNC.COLLECTIVE R14, `(.L_x_556) ;  /* 0x000000000e087348 */ /* 0x000fea0003c00000 */
[----:B------:R0:W1:Y:S02]  /*51e0*/  SHFL.DOWN P2, R26, R24, R25, R15 ;  /* 0x08000019181a7389 */ /* 0x000064000004000f */
[----:B01----:R-:W-:Y:S05]  /*51f0*/  ENDCOLLECTIVE ;  /* 0x000000000000791b */ /* 0x003fea0003800000 */
.L_x_556:
[----:B------:R-:W-:Y:S02]  /*5200*/  MOV R24, R23 ;  /* 0x0000001700187202 */ /* 0x000fe40000000f00 */
[----:B------:R-:W-:-:S07]  /*5210*/  MOV R19, R26 ;  /* 0x0000001a00137202 */ /* 0x000fce0000000f00 */
[----:B------:R-:W-:Y:S05]  /*5220*/  WARPSYNC.COLLECTIVE R14, `(.L_x_557) ;  /* 0x000000000e087348 */ /* 0x000fea0003c00000 */
[----:B------:R0:W1:Y:S02]  /*5230*/  SHFL.DOWN P2, R26, R24, R25, R15 ;  /* 0x08000019181a7389 */ /* 0x000064000004000f */
[----:B01----:R-:W-:Y:S05]  /*5240*/  ENDCOLLECTIVE ;  /* 0x000000000000791b */ /* 0x003fea0003800000 */
.L_x_557:
[----:B------:R-:W-:Y:S01]  /*5250*/  FADD R19, R29, R19 ;  /* 0x000000131d137221 */ /* 0x000fe20000000000 */
[----:B------:R-:W-:Y:S02]  /*5260*/  MOV R24, R28 ;  /* 0x0000001c00187202 */ /* 0x000fe40000000f00 */
[----:B------:R-:W-:-:S07]  /*5270*/  MOV R20, R26 ;  /* 0x0000001a00147202 */ /* 0x000fce0000000f00 */
[----:B------:R-:W-:Y:S05]  /*5280*/  WARPSYNC.COLLECTIVE R14, `(.L_x_558) ;  /* 0x000000000e087348 */ /* 0x000fea0003c00000 */
[----:B------:R0:W1:Y:S02]  /*5290*/  SHFL.DOWN P2, R26, R24, R25, R15 ;  /* 0x08000019181a7389 */ /* 0x000064000004000f */
[----:B01----:R-:W-:Y:S05]  /*52a0*/  ENDCOLLECTIVE ;  /* 0x000000000000791b */ /* 0x003fea0003800000 */
.L_x_558:
[----:B------:R-:W-:Y:S01]  /*52b0*/  FADD R20, R23, R20 ;  /* 0x0000001417147221 */ /* 0x000fe20000000000 */
[----:B------:R-:W-:Y:S02]  /*52c0*/  MOV R24, R17 ;  /* 0x0000001100187202 */ /* 0x000fe40000000f00 */
[----:B------:R-:W-:-:S05]  /*52d0*/  MOV R15, R26 ;  /* 0x0000001a000f7202 */ /* 0x000fca0000000f00 */
[----:B------:R-:W-:Y:S01]  /*52e0*/  FADD R28, R28, R15 ;  /* 0x0000000f1c1c7221 */ /* 0x000fe20000000000 */
[----:B------:R-:W-:-:S07]  /*52f0*/  HFMA2 R15, -RZ, RZ, 0, 1.847743988037109375e-06 ;  /* 0x0000001fff0f7431 */ /* 0x000fce00000001ff */
[----:B------:R-:W-:Y:S05]  /*5300*/  WARPSYNC.COLLECTIVE R14, `(.L_x_559) ;  /* 0x000000000e087348 */ /* 0x000fea0003c00000 */
[----:B------:R0:W1:Y:S02]  /*5310*/  SHFL.DOWN P2, R26, R24, R25, R15 ;  /* 0x08000019181a7389 */ /* 0x000064000004000f */
[----:B01----:R-:W-:Y:S05]  /*5320*/  ENDCOLLECTIVE ;  /* 0x000000000000791b */ /* 0x003fea0003800000 */
.L_x_559:
[----:B------:R-:W-:Y:S01]  /*5330*/  MOV R24, R21 ;  /* 0x0000001500187202 */ /* 0x000fe20000000f00 */
[----:B------:R-:W-:-:S07]  /*5340*/  FADD R29, R17, R26 ;  /* 0x0000001a111d7221 */ /* 0x000fce0000000000 */
[----:B------:R-:W-:Y:S05]  /*5350*/  WARPSYNC.COLLECTIVE R14, `(.L_x_560) ;  /* 0x000000000e087348 */ /* 0x000fea0003c00000 */
[----:B------:R0:W1:Y:S02]  /*5360*/  SHFL.DOWN P2, R26, R24, R25, R15 ;  /* 0x08000019181a7389 */ /* 0x000064000004000f */
[----:B01----:R-:W-:Y:S05]  /*5370*/  ENDCOLLECTIVE ;  /* 0x000000000000791b */ /* 0x003fea0003800000 */
.L_x_560:
[----:B------:R-:W-:Y:S02]  /*5380*/  MOV R24, R16 ;  /* 0x0000001000187202 */ /* 0x000fe40000000f00 */
[----:B------:R-:W-:-:S05]  /*5390*/  MOV R14, R26 ;  /* 0x0000001a000e7202 */ /* 0x000fca0000000f00 */
[----:B------:R-:W-:Y:S01]  /*53a0*/  FADD R23, R21, R14 ;  /* 0x0000000e15177221 */ /* 0x000fe20000000000 */
[----:B------:R-:W-:-:S07]  /*53b0*/  MOV R14, 0xffffffff ;  /* 0xffffffff000e7802 */ /* 0x000fce0000000f00 */
[----:B------:R-:W-:Y:S05]  /*53c0*/  WARPSYNC.COLLECTIVE R14, `(.L_x_561) ;  /* 0x000000000e087348 */ /* 0x000fea0003c00000 */
[----:B------:R0:W1:Y:S02]  /*53d0*/  SHFL.DOWN P2, R26, R24, R25, R15 ;  /* 0x08000019181a7389 */ /* 0x000064000004000f */
[----:B01----:R-:W-:Y:S05]  /*53e0*/  ENDCOLLECTIVE ;  /* 0x000000000000791b */ /* 0x003fea0003800000 */
.L_x_561:
[----:B------:R-:W-:Y:S02]  /*53f0*/  MOV R24, R18 ;  /* 0x0000001200187202 */ /* 0x000fe40000000f00 */
[----:B------:R-:W-:-:S07]  /*5400*/  MOV R17, R26 ;  /* 0x0000001a00117202 */ /* 0x000fce0000000f00 */
[----:B------:R-:W-:Y:S05]  /*5410*/  WARPSYNC.COLLECTIVE R14, `(.L_x_562) ;  /* 0x000000000e087348 */ /* 0x000fea0003c00000 */
[----:B------:R0:W1:Y:S02]  /*5420*/  SHFL.DOWN P2, R26, R24, R25, R15 ;  /* 0x08000019181a7389 */ /* 0x000064000004000f */
[----:B01----:R-:W-:Y:S05]  /*5430*/  ENDCOLLECTIVE ;  /* 0x000000000000791b */ /* 0x003fea0003800000 */
.L_x_562:
[----:B------:R-:W-:Y:S01]  /*5440*/  FADD R17, R16, R17 ;  /* 0x0000001110117221 */ /* 0x000fe20000000000 */
[----:B------:R-:W-:Y:S02]  /*5450*/  MOV R24, R27 ;  /* 0x0000001b00187202 */ /* 0x000fe40000000f00 */
[----:B------:R-:W-:-:S05]  /*5460*/  MOV R25, R26 ;  /* 0x0000001a00197202 */ /* 0x000fca0000000f00 */
[----:B------:R-:W-:Y:S01]  /*5470*/  FADD R18, R18, R25 ;  /* 0x0000001912127221 */ /* 0x000fe20000000000 */
[----:B------:R-:W-:-:S07]  /*5480*/  HFMA2 R25, -RZ, RZ, 0, 1.1920928955078125e-07 ;  /* 0x00000002ff197431 */ /* 0x000fce00000001ff */
[----:B------:R-:W-:Y:S05]  /*5490*/  WARPSYNC.COLLECTIVE R14, `(.L_x_563) ;  /* 0x000000000e087348 */ /* 0x000fea0003c00000 */
[----:B------:R0:W1:Y:S02]  /*54a0*/  SHFL.DOWN P2, R26, R24, R25, R15 ;  /* 0x08000019181a7389 */ /* 0x000064000004000f */
[----:B01----:R-:W-:Y:S05]  /*54b0*/  ENDCOLLECTIVE ;  /* 0x000000000000791b */ /* 0x003fea0003800000 */
.L_x_563:
[----:B------:R-:W-:Y:S01]  /*54c0*/  MOV R24, R22 ;  /* 0x0000001600187202 */ /* 0x000fe20000000f00 */
[----:B------:R-:W-:-:S07]  /*54d0*/  FADD R21, R27, R26 ;  /* 0x0000001a1b157221 */ /* 0x000fce0000000000 */
[----:B------:R-:W-:Y:S05]  /*54e0*/  WARPSYNC.COLLECTIVE R14, `(.L_x_564) ;  /* 0x000000000e087348 */ /* 0x000fea0003c00000 */
[----:B------:R0:W1:Y:S02]  /*54f0*/  SHFL.DOWN P2, R26, R24, R25, R15 ;  /* 0x08000019181a7389 */ /* 0x000064000004000f */
[----:B01----:R-:W-:Y:S05]  /*5500*/  ENDCOLLECTIVE ;  /* 0x000000000000791b */ /* 0x003fea0003800000 */
.L_x_564:
[----:B------:R-:W-:Y:S02]  /*5510*/  MOV R24, R19 ;  /* 0x0000001300187202 */ /* 0x000fe40000000f00 */
[----:B------:R-:W-:-:S05]  /*5520*/  MOV R15, R26 ;  /* 0x0000001a000f7202 */ /* 0x000fca0000000f00 */
[----:B------:R-:W-:Y:S01]  /*5530*/  FADD R16, R22, R15 ;  /* 0x0000000f16107221 */ /* 0x000fe20000000000 */
[----:B------:R-:W-:-:S07]  /*5540*/  HFMA2 R15, -RZ, RZ, 0, 1.847743988037109375e-06 ;  /* 0x0000001fff0f7431 */ /* 0x000fce00000001ff */
[----:B------:R-:W-:Y:S05]  /*5550*/  WARPSYNC.COLLECTIVE R14, `(.L_x_565) ;  /* 0x000000000e087348 */ /* 0x000fea0003c00000 */
[----:B------:R0:W1:Y:S02]  /*5560*/  SHFL.DOWN P2, R26, R24, R25, R15 ;  /* 0x08000019181a7389 */ /* 0x000064000004000f */
[----:B01----:R-:W-:Y:S05]  /*5570*/  ENDCOLLECTIVE ;  /* 0x000000000000791b */ /* 0x003fea0003800000 */
.L_x_565:
[----:B------:R-:W-:Y:S02]  /*5580*/  MOV R24, R20 ;  /* 0x0000001400187202 */ /* 0x000fe40000000f00 */
[----:B------:R-:W-:-:S07]  /*5590*/  MOV R27, R26 ;  /* 0x0000001a001b7202 */ /* 0x000fce0000000f00 */
[----:B------:R-:W-:Y:S05]  /*55a0*/  WARPSYNC.COLLECTIVE R14, `(.L_x_566) ;  /* 0x000000000e087348 */ /* 0x000fea0003c00000 */
[----:B------:R0:W1:Y:S02]  /*55b0*/  SHFL.DOWN P2, R26, R24, R25, R15 ;  /* 0x08000019181a7389 */ /* 0x000064000004000f */
[----:B01----:R-:W-:Y:S05]  /*55c0*/  ENDCOLLECTIVE ;  /* 0x000000000000791b */ /* 0x003fea0003800000 */
.L_x_566:
        /* <DEDUP_REMOVED lines=8> */
.L_x_567:
[----:B------:R-:W-:Y:S01]  /*5650*/  MOV R24, R29 ;  /* 0x0000001d00187202 */ /* 0x000fe20000000f00 */
[----:B------:R-:W-:-:S07]  /*5660*/  FADD R22, R28, R26 ;  /* 0x0000001a1c167221 */ /* 0x000fce0000000000 */
[----:B------:R-:W-:Y:S05]  /*5670*/  WARPSYNC.COLLECTIVE R14, `(.L_x_568) ;  /* 0x000000000e087348 */ /* 0x000fea0003c00000 */
[----:B------:R0:W1:Y:S02]  /*5680*/  SHFL.DOWN P2, R26, R24, R25, R15 ;  /* 0x08000019181a7389 */ /* 0x000064000004000f */
[----:B01----:R-:W-:Y:S05]  /*5690*/  ENDCOLLECTIVE ;  /* 0x000000000000791b */ /* 0x003fea0003800000 */
.L_x_568:
[----:B------:R-:W-:Y:S02]  /*56a0*/  MOV R24, R23 ;  /* 0x0000001700187202 */ /* 0x000fe40000000f00 */
[----:B------:R-:W-:-:S05]  /*56b0*/  MOV R14, R26 ;  /* 0x0000001a000e7202 */ /* 0x000fca0000000f00 */
[----:B------:R-:W-:Y:S01]  /*56c0*/  FADD R19, R29, R14 ;  /* 0x0000000e1d137221 */ /* 0x000fe20000000000 */
[----:B------:R-:W-:-:S07]  /*56d0*/  MOV R14, 0xffffffff ;  /* 0xffffffff000e7802 */ /* 0x000fce0000000f00 */
[----:B------:R-:W-:Y:S05]  /*56e0*/  WARPSYNC.COLLECTIVE R14, `(.L_x_569) ;  /* 0x000000000e087348 */ /* 0x000fea0003c00000 */
[----:B------:R0:W1:Y:S02]  /*56f0*/  SHFL.DOWN P2, R26, R24, R25, R15 ;  /* 0x08000019181a7389 */ /* 0x000064000004000f */
[----:B01----:R-:W-:Y:S05]  /*5700*/  ENDCOLLECTIVE ;  /* 0x000000000000791b */ /* 0x003fea0003800000 */
.L_x_569:
[----:B------:R-:W-:Y:S02]  /*5710*/  MOV R24, R17 ;  /* 0x0000001100187202 */ /* 0x000fe40000000f00 */
[----:B------:R-:W-:-:S07]  /*5720*/  MOV R28, R26 ;  /* 0x0000001a001c7202 */ /* 0x000fce0000000f00 */
[----:B------:R-:W-:Y:S05]  /*5730*/  WARPSYNC.COLLECTIVE R14, `(.L_x_570) ;  /* 0x000000000e087348 */ /* 0x000fea0003c00000 */
[----:B------:R0:W1:Y:S02]  /*5740*/  SHFL.DOWN P2, R26, R24, R25, R15 ;  /* 0x08000019181a7389 */ /* 0x000064000004000f */
[----:B01----:R-:W-:Y:S05]  /*5750*/  ENDCOLLECTIVE ;  /* 0x000000000000791b */ /* 0x003fea0003800000 */
.L_x_570:
[----:B------:R-:W-:Y:S01]  /*5760*/  FADD R28, R23, R28 ;  /* 0x0000001c171c7221 */ /* 0x000fe20000000000 */
[----:B------:R-:W-:-:S05]  /*5770*/  MOV R24, R26 ;  /* 0x0000001a00187202 */ /* 0x000fca0000000f00 */
[----:B------:R-:W-:Y:S01]  /*5780*/  FADD R17, R17, R24 ;  /* 0x0000001811117221 */ /* 0x000fe20000000000 */
[----:B------:R-:W-:-:S07]  /*5790*/  MOV R24, R18 ;  /* 0x0000001200187202 */ /* 0x000fce0000000f00 */
[----:B------:R-:W-:Y:S05]  /*57a0*/  WARPSYNC.COLLECTIVE R14, `(.L_x_571) ;  /* 0x000000000e087348 */ /* 0x000fea0003c00000 */
[----:B------:R0:W1:Y:S02]  /*57b0*/  SHFL.DOWN P2, R26, R24, R25, R15 ;  /* 0x08000019181a7389 */ /* 0x000064000004000f */
[----:B01----:R-:W-:Y:S05]  /*57c0*/  ENDCOLLECTIVE ;  /* 0x000000000000791b */ /* 0x003fea0003800000 */
.L_x_571:
[----:B------:R-:W-:Y:S01]  /*57d0*/  HFMA2 R25, -RZ, RZ, 0, 5.9604644775390625e-08 ;  /* 0x00000001ff197431 */ /* 0x000fe200000001ff */
[----:B------:R-:W-:Y:S01]  /*57e0*/  MOV R24, R21 ;  /* 0x0000001500187202 */ /* 0x000fe20000000f00 */
[----:B------:R-:W-:-:S07]  /*57f0*/  FADD R29, R18, R26 ;  /* 0x0000001a121d7221 */ /* 0x000fce0000000000 */
[----:B------:R-:W-:Y:S05]  /*5800*/  WARPSYNC.COLLECTIVE R14, `(.L_x_572) ;  /* 0x000000000e087348 */ /* 0x000fea0003c00000 */
[----:B------:R0:W1:Y:S02]  /*5810*/  SHFL.DOWN P2, R26, R24, R25, R15 ;  /* 0x08000019181a7389 */ /* 0x000064000004000f */
[----:B01----:R-:W-:Y:S05]  /*5820*/  ENDCOLLECTIVE ;  /* 0x000000000000791b */ /* 0x003fea0003800000 */
.L_x_572:
[----:B------:R-:W-:Y:S02]  /*5830*/  MOV R24, R16 ;  /* 0x0000001000187202 */ /* 0x000fe40000000f00 */
[----:B------:R-:W-:-:S05]  /*5840*/  MOV R14, R26 ;  /* 0x0000001a000e7202 */ /* 0x000fca0000000f00 */
[----:B------:R-:W-:Y:S01]  /*5850*/  FADD R23, R21, R14 ;  /* 0x0000000e15177221 */ /* 0x000fe20000000000 */
[----:B------:R-:W-:-:S07]  /*5860*/  MOV R14, 0xffffffff ;  /* 0xffffffff000e7802 */ /* 0x000fce0000000f00 */
[----:B------:R-:W-:Y:S05]  /*5870*/  WARPSYNC.COLLECTIVE R14, `(.L_x_573) ;  /* 0x000000000e087348 */ /* 0x000fea0003c00000 */
[----:B------:R0:W1:Y:S02]  /*5880*/  SHFL.DOWN P2, R26, R24, R25, R15 ;  /* 0x08000019181a7389 */ /* 0x000064000004000f */
[----:B01----:R-:W-:Y:S05]  /*5890*/  ENDCOLLECTIVE ;  /* 0x000000000000791b */ /* 0x003fea0003800000 */
.L_x_573:
[----:B------:R-:W-:Y:S02]  /*58a0*/  MOV R24, R27 ;  /* 0x0000001b00187202 */ /* 0x000fe40000000f00 */
[----:B------:R-:W-:-:S07]  /*58b0*/  MOV R18, R26 ;  /* 0x0000001a00127202 */ /* 0x000fce0000000f00 */
[----:B------:R-:W-:Y:S05]  /*58c0*/  WARPSYNC.COLLECTIVE R14, `(.L_x_574) ;  /* 0x000000000e087348 */ /* 0x000fea0003c00000 */
[----:B------:R0:W1:Y:S02]  /*58d0*/  SHFL.DOWN P2, R26, R24, R25, R15 ;  /* 0x08000019181a7389 */ /* 0x000064000004000f */
[----:B01----:R-:W-:Y:S05]  /*58e0*/  ENDCOLLECTIVE ;  /* 0x000000000000791b */ /* 0x003fea0003800000 */
.L_x_574:
[----:B------:R-:W-:Y:S01]  /*58f0*/  FADD R18, R16, R18 ;  /* 0x0000001210127221 */ /* 0x000fe20000000000 */
[----:B------:R-:W-:-:S05]  /*5900*/  MOV R24, R26 ;  /* 0x0000001a00187202 */ /* 0x000fca0000000f00 */
[----:B------:R-:W-:Y:S01]  /*5910*/  FADD R16, R27, R24 ;  /* 0x000000181b107221 */ /* 0x000fe20000000000 */
[----:B------:R-:W-:-:S07]  /*5920*/  MOV R24, R20 ;  /* 0x0000001400187202 */ /* 0x000fce0000000f00 */
[----:B------:R-:W-:Y:S05]  /*5930*/  WARPSYNC.COLLECTIVE R14, `(.L_x_575) ;  /* 0x000000000e087348 */ /* 0x000fea0003c00000 */
[----:B------:R0:W1:Y:S02]  /*5940*/  SHFL.DOWN P2, R26, R24, R25, R15 ;  /* 0x08000019181a7389 */ /* 0x000064000004000f */
[----:B01----:R-:W-:Y:S05]  /*5950*/  ENDCOLLECTIVE ;  /* 0x000000000000791b */ /* 0x003fea0003800000 */
.L_x_575:
[----:B------:R-:W-:Y:S01]  /*5960*/  MOV R24, R22 ;  /* 0x0000001600187202 */ /* 0x000fe20000000f00 */
[----:B------:R-:W-:-:S07]  /*5970*/  FADD R21, R20, R26 ;  /* 0x0000001a14157221 */ /* 0x000fce0000000000 */
[----:B------:R-:W-:Y:S05]  /*5980*/  WARPSYNC.COLLECTIVE R14, `(.L_x_576) ;  /* 0x000000000e087348 */ /* 0x000fea0003c00000 */
[----:B------:R0:W1:Y:S02]  /*5990*/  SHFL.DOWN P2, R26, R24, R25, R15 ;  /* 0x08000019181a7389 */ /* 0x000064000004000f */
[----:B01----:R-:W-:Y:S05]  /*59a0*/  ENDCOLLECTIVE ;  /* 0x000000000000791b */ /* 0x003fea0003800000 */
.L_x_576:
[----:B------:R-:W-:Y:S02]  /*59b0*/  MOV R24, R19 ;  /* 0x0000001300187202 */ /* 0x000fe40000000f00 */
[----:B------:R-:W-:-:S05]  /*59c0*/  MOV R15, R26 ;  /* 0x0000001a000f7202 */ /* 0x000fca0000000f00 */
[----:B------:R-:W-:Y:S01]  /*59d0*/  FADD R22, R22, R15 ;  /* 0x0000000f16167221 */ /* 0x000fe20000000000 */
[----:B------:R-:W-:-:S07]  /*59e0*/  HFMA2 R15, -RZ, RZ, 0, 1.847743988037109375e-06 ;  /* 0x0000001fff0f7431 */ /* 0x000fce00000001ff */
[----:B------:R-:W-:Y:S05]  /*59f0*/  WARPSYNC.COLLECTIVE R14, `(.L_x_577) ;  /* 0x000000000e087348 */ /* 0x000fea0003c00000 */
[----:B------:R0:W1:Y:S02]  /*5a00*/  SHFL.DOWN P2, R26, R24, R25, R15 ;  /* 0x08000019181a7389 */ /* 0x000064000004000f */
[----:B01----:R-:W-:Y:S05]  /*5a10*/  ENDCOLLECTIVE ;  /* 0x000000000000791b */ /* 0x003fea0003800000 */
.L_x_577:
[----:B------:R-:W-:Y:S02]  /*5a20*/  MOV R24, R28 ;  /* 0x0000001c00187202 */ /* 0x000fe40000000f00 */
[----:B------:R-:W-:-:S07]  /*5a30*/  MOV R20, R26 ;  /* 0x0000001a00147202 */ /* 0x000fce0000000f00 */
[----:B------:R-:W-:Y:S05]  /*5a40*/  WARPSYNC.COLLECTIVE R14, `(.L_x_578) ;  /* 0x000000000e087348 */ /* 0x000fea0003c00000 */
[----:B------:R0:W1:Y:S02]  /*5a50*/  SHFL.DOWN P2, R26, R24, R25, R15 ;  /* 0x08000019181a7389 */ /* 0x000064000004000f */
[----:B01----:R-:W-:Y:S05]  /*5a60*/  ENDCOLLECTIVE ;  /* 0x000000000000791b */ /* 0x003fea0003800000 */
.L_x_578:
[----:B------:R-:W-:Y:S01]  /*5a70*/  FADD R27, R19, R20 ;  /* 0x00000014131b7221 */ /* 0x000fe20000000000 */
[----:B------:R-:W-:Y:S02]  /*5a80*/  MOV R24, R17 ;  /* 0x0000001100187202 */ /* 0x000fe40000000f00 */
[----:B------:R-:W-:-:S05]  /*5a90*/  MOV R25, R26 ;  /* 0x0000001a00197202 */ /* 0x000fca0000000f00 */
[----:B------:R-:W-:Y:S01]  /*5aa0*/  FADD R20, R28, R25 ;  /* 0x000000191c147221 */ /* 0x000fe20000000000 */
[----:B------:R-:W-:-:S07]  /*5ab0*/  HFMA2 R25, -RZ, RZ, 0, 5.9604644775390625e-08 ;  /* 0x00000001ff197431 */ /* 0x000fce00000001ff */
[----:B------:R-:W-:Y:S05]  /*5ac0*/  WARPSYNC.COLLECTIVE R14, `(.L_x_579) ;  /* 0x000000000e087348 */ /* 0x000fea0003c00000 */
[----:B------:R0:W1:Y:S02]  /*5ad0*/  SHFL.DOWN P2, R26, R24, R25, R15 ;  /* 0x08000019181a7389 */ /* 0x000064000004000f */
[----:B01----:R-:W-:Y:S05]  /*5ae0*/  ENDCOLLECTIVE ;  /* 0x000000000000791b */ /* 0x003fea0003800000 */
.L_x_579:
[----:B------:R-:W-:Y:S01]  /*5af0*/  MOV R24, R29 ;  /* 0x0000001d00187202 */ /* 0x000fe20000000f00 */
[----:B------:R-:W-:-:S07]  /*5b00*/  FADD R17, R17, R26 ;  /* 0x0000001a11117221 */ /* 0x000fce0000000000 */
[----:B------:R-:W-:Y:S05]  /*5b10*/  WARPSYNC.COLLECTIVE R14, `(.L_x_580) ;  /* 0x000000000e087348 */ /* 0x000fea0003c00000 */
[----:B------:R0:W1:Y:S02]  /*5b20*/  SHFL.DOWN P2, R26, R24, R25, R15 ;  /* 0x08000019181a7389 */ /* 0x000064000004000f */
[----:B01----:R-:W-:Y:S05]  /*5b30*/  ENDCOLLECTIVE ;  /* 0x000000000000791b */ /* 0x003fea0003800000 */
.L_x_580:
[----:B------:R-:W-:Y:S01]  /*5b40*/  MOV R14, R26 ;  /* 0x0000001a000e7202 */ /* 0x000fe20000000f00 */
[----:B------:R-:W-:Y:S06]  /*5b50*/  BRA `(.L_x_581) ;  /* 0xffffffc400fc7947 */ /* 0x000fec000383ffff */
.L_x_477:
[----:B------:R-:W-:Y:S01]  /*5b60*/  HFMA2 R25, -RZ, RZ, 0, 9.5367431640625e-07 ;  /* 0x00000010ff197431 */ /* 0x000fe200000001ff */
[----:B------:R-:W-:Y:S01]  /*5b70*/  BSSY B1, `(.L_x_582) ;  /* 0x0000006000017945 */ /* 0x000fe20003800000 */
[----:B------:R-:W-:Y:S02]  /*5b80*/  MOV R15, 0x1f ;  /* 0x0000001f000f7802 */ /* 0x000fe40000000f00 */
[----:B------:R-:W-:-:S07]  /*5b90*/  MOV R14, 0xffffffff ;  /* 0xffffffff000e7802 */ /* 0x000fce0000000f00 */
[----:B------:R-:W-:Y:S05]  /*5ba0*/  WARPSYNC.COLLECTIVE R14, `(.L_x_583) ;  /* 0x000000000e087348 */ /* 0x000fea0003c00000 */
[----:B------:R0:W1:Y:S02]  /*5bb0*/  SHFL.DOWN P2, R26, R24, R25, R15 ;  /* 0x08000019181a7389 */ /* 0x000064000004000f */
[----:B01----:R-:W-:Y:S05]  /*5bc0*/  ENDCOLLECTIVE ;  /* 0x000000000000791b */ /* 0x003fea0003800000 */
.L_x_583:
[----:B------:R-:W-:Y:S05]  /*5bd0*/  BSYNC B1 ;  /* 0x0000000000017941 */ /* 0x000fea0003800000 */
.L_x_582:
        /* <DEDUP_REMOVED lines=9> */
.L_x_584:
[----:B------:R-:W-:Y:S02]  /*5c70*/  MOV R24, R17 ;  /* 0x0000001100187202 */ /* 0x000fe40000000f00 */
[----:B------:R-:W-:-:S07]  /*5c80*/  MOV R29, R26 ;  /* 0x0000001a001d7202 */ /* 0x000fce0000000f00 */
[----:B------:R-:W-:Y:S05]  /*5c90*/  WARPSYNC.COLLECTIVE R14, `(.L_x_585) ;  /* 0x000000000e087348 */ /* 0x000fea0003c00000 */
[----:B------:R0:W1:Y:S02]  /*5ca0*/  SHFL.DOWN P2, R26, R24, R25, R15 ;  /* 0x08000019181a7389 */ /* 0x000064000004000f */
[----:B01----:R-:W-:Y:S05]  /*5cb0*/  ENDCOLLECTIVE ;  /* 0x000000000000791b */ /* 0x003fea0003800000 */
.L_x_585:
        /* <DEDUP_REMOVED lines=8> */
.L_x_586:
[----:B------:R-:W-:Y:S01]  /*5d40*/  MOV R24, R19 ;  /* 0x0000001300187202 */ /* 0x000fe20000000f00 */
[----:B------:R-:W-:-:S07]  /*5d50*/  FADD R18, R26, R18 ;  /* 0x000000121a127221 */ /* 0x000fce0000000000 */
[----:B------:R-:W-:Y:S05]  /*5d60*/  WARPSYNC.COLLECTIVE R14, `(.L_x_587) ;  /* 0x000000000e087348 */ /* 0x000fea0003c00000 */
[----:B------:R0:W1:Y:S02]  /*5d70*/  SHFL.DOWN P2, R26, R24, R25, R15 ;  /* 0x08000019181a7389 */ /* 0x000064000004000f */
[----:B01----:R-:W-:Y:S05]  /*5d80*/  ENDCOLLECTIVE ;  /* 0x000000000000791b */ /* 0x003fea0003800000 */
.L_x_587:
[----:B------:R-:W-:Y:S02]  /*5d90*/  MOV R24, R20 ;  /* 0x0000001400187202 */ /* 0x000fe40000000f00 */
[----:B------:R-:W-:-:S07]  /*5da0*/  MOV R16, R26 ;  /* 0x0000001a00107202 */ /* 0x000fce0000000f00 */
[----:B------:R-:W-:Y:S05]  /*5db0*/  WARPSYNC.COLLECTIVE R14, `(.L_x_588) ;  /* 0x000000000e087348 */ /* 0x000fea0003c00000 */
[----:B------:R0:W1:Y:S02]  /*5dc0*/  SHFL.DOWN P2, R26, R24, R25, R15 ;  /* 0x08000019181a7389 */ /* 0x000064000004000f */
[----:B01----:R-:W-:Y:S05]  /*5dd0*/  ENDCOLLECTIVE ;  /* 0x000000000000791b */ /* 0x003fea0003800000 */
.L_x_588:
[----:B------:R-:W-:Y:S01]  /*5de0*/  FADD R16, R16, R19 ;  /* 0x0000001310107221 */ /* 0x000fe20000000000 */
[----:B------:R-:W-:Y:S02]  /*5df0*/  MOV R24, R21 ;  /* 0x0000001500187202 */ /* 0x000fe40000000f00 */
[----:B------:R-:W-:-:S07]  /*5e00*/  MOV R17, R26 ;  /* 0x0000001a00117202 */ /* 0x000fce0000000f00 */
[----:B------:R-:W-:Y:S05]  /*5e10*/  WARPSYNC.COLLECTIVE R14, `(.L_x_589) ;  /* 0x000000000e087348 */ /* 0x000fea0003c00000 */
[----:B------:R0:W1:Y:S02]  /*5e20*/  SHFL.DOWN P2, R26, R24, R25, R15 ;  /* 0x08000019181a7389 */ /* 0x000064000004000f */
[----:B01----:R-:W-:Y:S05]  /*5e30*/  ENDCOLLECTIVE ;  /* 0x000000000000791b */ /* 0x003fea0003800000 */
.L_x_589:
        /* <DEDUP_REMOVED lines=8> */
.L_x_590:
[----:B------:R-:W-:Y:S01]  /*5ec0*/  MOV R24, R23 ;  /* 0x0000001700187202 */ /* 0x000fe20000000f00 */
[----:B------:R-:W-:-:S07]  /*5ed0*/  FADD R19, R26, R22 ;  /* 0x000000161a137221 */ /* 0x000fce0000000000 */
[----:B------:R-:W-:Y:S05]  /*5ee0*/  WARPSYNC.COLLECTIVE R14, `(.L_x_591) ;  /* 0x000000000e087348 */ /* 0x000fea0003c00000 */
[----:B------:R0:W1:Y:S02]  /*5ef0*/  SHFL.DOWN P2, R26, R24, R25, R15 ;  /* 0x08000019181a7389 */ /* 0x000064000004000f */
[----:B01----:R-:W-:Y:S05]  /*5f00*/  ENDCOLLECTIVE ;  /* 0x000000000000791b */ /* 0x003fea0003800000 */
.L_x_591:
[----:B------:R-:W-:Y:S01]  /*5f10*/  HFMA2 R25, -RZ, RZ, 0, 4.76837158203125e-07 ;  /* 0x00000008ff197431 */ /* 0x000fe200000001ff */
[----:B------:R-:W-:Y:S02]  /*5f20*/  MOV R24, R27 ;  /* 0x0000001b00187202 */ /* 0x000fe40000000f00 */
[----:B------:R-:W-:-:S07]  /*5f30*/  MOV R20, R26 ;  /* 0x0000001a00147202 */ /* 0x000fce0000000f00 */
[----:B------:R-:W-:Y:S05]  /*5f40*/  WARPSYNC.COLLECTIVE R14, `(.L_x_592) ;  /* 0x000000000e087348 */ /* 0x000fea0003c00000 */
[----:B------:R0:W1:Y:S02]  /*5f50*/  SHFL.DOWN P2, R26, R24, R25, R15 ;  /* 0x08000019181a7389 */ /* 0x000064000004000f */
[----:B01----:R-:W-:Y:S05]  /*5f60*/  ENDCOLLECTIVE ;  /* 0x000000000000791b */ /* 0x003fea0003800000 */
.L_x_592:
        /* <DEDUP_REMOVED lines=8> */
.L_x_593:
[----:B------:R-:W-:Y:S02]  /*5ff0*/  MOV R24, R29 ;  /* 0x0000001d00187202 */ /* 0x000fe40000000f00 */
[----:B------:R-:W-:-:S05]  /*6000*/  MOV R15, R26 ;  /* 0x0000001a000f7202 */ /* 0x000fca0000000f00 */
[----:B------:R-:W-:Y:S01]  /*6010*/  FADD R22, R28, R15 ;  /* 0x0000000f1c167221 */ /* 0x000fe20000000000 */
[----:B------:R-:W-:-:S07]  /*6020*/  HFMA2 R15, -RZ, RZ, 0, 1.847743988037109375e-06 ;  /* 0x0000001fff0f7431 */ /* 0x000fce00000001ff */
[----:B------:R-:W-:Y:S05]  /*6030*/  WARPSYNC.COLLECTIVE R14, `(.L_x_594) ;  /* 0x000000000e087348 */ /* 0x000fea0003c00000 */
[----:B------:R0:W1:Y:S02]  /*6040*/  SHFL.DOWN P2, R26, R24, R25, R15 ;  /* 0x08000019181a7389 */ /* 0x000064000004000f */
[----:B01----:R-:W-:Y:S05]  /*6050*/  ENDCOLLECTIVE ;  /* 0x000000000000791b */ /* 0x003fea0003800000 */
.L_x_594:
[----:B------:R-:W-:Y:S01]  /*6060*/  MOV R24, R18 ;  /* 0x0000001200187202 */ /* 0x000fe20000000f00 */
[----:B------:R-:W-:-:S07]  /*6070*/  FADD R29, R29, R26 ;  /* 0x0000001a1d1d7221 */ /* 0x000fce0000000000 */
[----:B------:R-:W-:Y:S05]  /*6080*/  WARPSYNC.COLLECTIVE R14, `(.L_x_595) ;  /* 0x000000000e087348 */ /* 0x000fea0003c00000 */
[----:B------:R0:W1:Y:S02]  /*6090*/  SHFL.DOWN P2, R26, R24, R25, R15 ;  /* 0x08000019181a7389 */ /* 0x000064000004000f */
[----:B01----:R-:W-:Y:S05]  /*60a0*/  ENDCOLLECTIVE ;  /* 0x000000000000791b */ /* 0x003fea0003800000 */
.L_x_595:
[----:B------:R-:W-:Y:S02]  /*60b0*/  MOV R24, R16 ;  /* 0x0000001000187202 */ /* 0x000fe40000000f00 */
[----:B------:R-:W-:-:S07]  /*60c0*/  MOV R23, R26 ;  /* 0x0000001a00177202 */ /* 0x000fce0000000f00 */
[----:B------:R-:W-:Y:S05]  /*60d0*/  WARPSYNC.COLLECTIVE R14, `(.L_x_596) ;  /* 0x000000000e087348 */ /* 0x000fea0003c00000 */
[----:B------:R0:W1:Y:S02]  /*60e0*/  SHFL.DOWN P2, R26, R24, R25, R15 ;  /* 0x08000019181a7389 */ /* 0x000064000004000f */
[----:B01----:R-:W-:Y:S05]  /*60f0*/  ENDCOLLECTIVE ;  /* 0x000000000000791b */ /* 0x003fea0003800000 */
.L_x_596:
[----:B------:R-:W-:Y:S01]  /*6100*/  FADD R23, R18, R23 ;  /* 0x0000001712177221 */ /* 0x000fe20000000000 */
[----:B------:R-:W-:Y:S02]  /*6110*/  MOV R24, R17 ;  /* 0x0000001100187202 */ /* 0x000fe40000000f00 */
[----:B------:R-:W-:-:S07]  /*6120*/  MOV R28, R26 ;  /* 0x0000001a001c7202 */ /* 0x000fce0000000f00 */
[----:B------:R-:W-:Y:S05]  /*6130*/  WARPSYNC.COLLECTIVE R14, `(.L_x_597) ;  /* 0x000000000e087348 */ /* 0x000fea0003c00000 */
[----:B------:R0:W1:Y:S02]  /*6140*/  SHFL.DOWN P2, R26, R24, R25, R15 ;  /* 0x08000019181a7389 */ /* 0x000064000004000f */
[----:B01----:R-:W-:Y:S05]  /*6150*/  ENDCOLLECTIVE ;  /* 0x000000000000791b */ /* 0x003fea0003800000 */
.L_x_597:
        /* <DEDUP_REMOVED lines=8> */
.L_x_598:
[----:B------:R-:W-:Y:S01]  /*61e0*/  MOV R24, R19 ;  /* 0x0000001300187202 */ /* 0x000fe20000000f00 */
[----:B------:R-:W-:-:S07]  /*61f0*/  FADD R21, R21, R26 ;  /* 0x0000001a15157221 */ /* 0x000fce0000000000 */
[----:B------:R-:W-:Y:S05]  /*6200*/  WARPSYNC.COLLECTIVE R14, `(.L_x_599) ;  /* 0x000000000e087348 */ /* 0x000fea0003c00000 */
[----:B------:R0:W1:Y:S02]  /*6210*/  SHFL.DOWN P2, R26, R24, R25, R15 ;  /* 0x08000019181a7389 */ /* 0x000064000004000f */
[----:B01----:R-:W-:Y:S05]  /*6220*/  ENDCOLLECTIVE ;  /* 0x000000000000791b */ /* 0x003fea0003800000 */
.L_x_599:
[----:B------:R-:W-:Y:S02]  /*6230*/  MOV R24, R20 ;  /* 0x0000001400187202 */ /* 0x000fe40000000f00 */
[----:B------:R-:W-:-:S07]  /*6240*/  MOV R16, R26 ;  /* 0x0000001a00107202 */ /* 0x000fce0000000f00 */
[----:B------:R-:W-:Y:S05]  /*6250*/  WARPSYNC.COLLECTIVE R14, `(.L_x_600) ;  /* 0x000000000e087348 */ /* 0x000fea0003c00000 */
[----:B------:R0:W1:Y:S02]  /*6260*/  SHFL.DOWN P2, R26, R24, R25, R15 ;  /* 0x08000019181a7389 */ /* 0x000064000004000f */
[----:B01----:R-:W-:Y:S05]  /*6270*/  ENDCOLLECTIVE ;  /* 0x000000000000791b */ /* 0x003fea0003800000 */
.L_x_600:
[----:B------:R-:W-:Y:S01]  /*6280*/  FADD R16, R19, R16 ;  /* 0x0000001013107221 */ /* 0x000fe20000000000 */
[----:B------:R-:W-:Y:S01]  /*6290*/  HFMA2 R25, -RZ, RZ, 0, 2.384185791015625e-07 ;  /* 0x00000004ff197431 */ /* 0x000fe200000001ff */
[----:B------:R-:W-:Y:S02]  /*62a0*/  MOV R24, R27 ;  /* 0x0000001b00187202 */ /* 0x000fe40000000f00 */
[----:B------:R-:W-:-:S07]  /*62b0*/  MOV R18, R26 ;  /* 0x0000001a00127202 */ /* 0x000fce0000000f00 */
[----:B------:R-:W-:Y:S05]  /*62c0*/  WARPSYNC.COLLECTIVE R14, `(.L_x_601) ;  /* 0x000000000e087348 */ /* 0x000fea0003c00000 */
[----:B------:R0:W1:Y:S02]  /*62d0*/  SHFL.DOWN P2, R26, R24, R25, R15 ;  /* 0x08000019181a7389 */ /* 0x000064000004000f */
[----:B01----:R-:W-:Y:S05]  /*62e0*/  ENDCOLLECTIVE ;  /* 0x000000000000791b */ /* 0x003fea0003800000 */
.L_x_601:
        /* <DEDUP_REMOVED lines=8> */
.L_x_602:
[----:B------:R-:W-:Y:S01]  /*6370*/  MOV R24, R29 ;  /* 0x0000001d00187202 */ /* 0x000fe20000000f00 */
[----:B------:R-:W-:-:S07]  /*6380*/  FADD R22, R22, R26 ;  /* 0x0000001a16167221 */ /* 0x000fce0000000000 */
[----:B------:R-:W-:Y:S05]  /*6390*/  WARPSYNC.COLLECTIVE R14, `(.L_x_603) ;  /* 0x000000000e087348 */ /* 0x000fea0003c00000 */
[----:B------:R0:W1:Y:S02]  /*63a0*/  SHFL.DOWN P2, R26, R24, R25, R15 ;  /* 0x08000019181a7389 */ /* 0x000064000004000f */
[----:B01----:R-:W-:Y:S05]  /*63b0*/  ENDCOLLECTIVE ;  /* 0x000000000000791b */ /* 0x003fea0003800000 */
.L_x_603:
[----:B------:R-:W-:Y:S02]  /*63c0*/  MOV R24, R23 ;  /* 0x0000001700187202 */ /* 0x000fe40000000f00 */
[----:B------:R-:W-:-:S07]  /*63d0*/  MOV R19, R26 ;  /* 0x0000001a00137202 */ /* 0x000fce0000000f00 */
[----:B------:R-:W-:Y:S05]  /*63e0*/  WARPSYNC.COLLECTIVE R14, `(.L_x_604) ;  /* 0x000000000e087348 */ /* 0x000fea0003c00000 */
[----:B------:R0:W1:Y:S02]  /*63f0*/  SHFL.DOWN P2, R26, R24, R25, R15 ;  /* 0x08000019181a7389 */ /* 0x000064000004000f */
[----:B01----:R-:W-:Y:S05]  /*6400*/  ENDCOLLECTIVE ;  /* 0x000000000000791b */ /* 0x003fea0003800000 */
.L_x_604:
[----:B------:R-:W-:Y:S01]  /*6410*/  FADD R19, R29, R19 ;  /* 0x000000131d137221 */ /* 0x000fe20000000000 */
[----:B------:R-:W-:Y:S02]  /*6420*/  MOV R24, R28 ;  /* 0x0000001c00187202 */ /* 0x000fe40000000f00 */
[----:B------:R-:W-:-:S07]  /*6430*/  MOV R20, R26 ;  /* 0x0000001a00147202 */ /* 0x000fce0000000f00 */
[----:B------:R-:W-:Y:S05]  /*6440*/  WARPSYNC.COLLECTIVE R14, `(.L_x_605) ;  /* 0x000000000e087348 */ /* 0x000fea0003c00000 */
[----:B------:R0:W1:Y:S02]  /*6450*/  SHFL.DOWN P2, R26, R24, R25, R15 ;  /* 0x08000019181a7389 */ /* 0x000064000004000f */
[----:B01----:R-:W-:Y:S05]  /*6460*/  ENDCOLLECTIVE ;  /* 0x000000000000791b */ /* 0x003fea0003800000 */
.L_x_605:
        /* <DEDUP_REMOVED lines=8> */
.L_x_606:
[----:B------:R-:W-:Y:S01]  /*64f0*/  MOV R24, R21 ;  /* 0x0000001500187202 */ /* 0x000fe20000000f00 */
[----:B------:R-:W-:-:S07]  /*6500*/  FADD R29, R17, R26 ;  /* 0x0000001a111d7221 */ /* 0x000fce0000000000 */
[----:B------:R-:W-:Y:S05]  /*6510*/  WARPSYNC.COLLECTIVE R14, `(.L_x_607) ;  /* 0x000000000e087348 */ /* 0x000fea0003c00000 */
[----:B------:R0:W1:Y:S02]  /*6520*/  SHFL.DOWN P2, R26, R24, R25, R15 ;  /* 0x08000019181a7389 */ /* 0x000064000004000f */
[----:B01----:R-:W-:Y:S05]  /*6530*/  ENDCOLLECTIVE ;  /* 0x000000000000791b */ /* 0x003fea0003800000 */
.L_x_607:
[----:B------:R-:W-:Y:S02]  /*6540*/  MOV R24, R16 ;  /* 0x0000001000187202 */ /* 0x000fe40000000f00 */
[----:B------:R-:W-:-:S05]  /*6550*/  MOV R14, R26 ;  /* 0x0000001a000e7202 */ /* 0x000fca0000000f00 */
[----:B------:R-:W-:Y:S01]  /*6560*/  FADD R23, R21, R14 ;  /* 0x0000000e15177221 */ /* 0x000fe20000000000 */
[----:B------:R-:W-:-:S07]  /*6570*/  MOV R14, 0xffffffff ;  /* 0xffffffff000e7802 */ /* 0x000fce0000000f00 */
[----:B------:R-:W-:Y:S05]  /*6580*/  WARPSYNC.COLLECTIVE R14, `(.L_x_608) ;  /* 0x000000000e087348 */ /* 0x000fea0003c00000 */
[----:B------:R0:W1:Y:S02]  /*6590*/  SHFL.DOWN P2, R26, R24, R25, R15 ;  /* 0x08000019181a7389 */ /* 0x000064000004000f */
[----:B01----:R-:W-:Y:S05]  /*65a0*/  ENDCOLLECTIVE ;  /* 0x000000000000791b */ /* 0x003fea0003800000 */
.L_x_608:
[----:B------:R-:W-:Y:S02]  /*65b0*/  MOV R24, R18 ;  /* 0x0000001200187202 */ /* 0x000fe40000000f00 */
[----:B------:R-:W-:-:S07]  /*65c0*/  MOV R17, R26 ;  /* 0x0000001a00117202 */ /* 0x000fce0000000f00 */
[----:B------:R-:W-:Y:S05]  /*65d0*/  WARPSYNC.COLLECTIVE R14, `(.L_x_609) ;  /* 0x000000000e087348 */ /* 0x000fea0003c00000 */
[----:B------:R0:W1:Y:S02]  /*65e0*/  SHFL.DOWN P2, R26, R24, R25, R15 ;  /* 0x08000019181a7389 */ /* 0x000064000004000f */
[----:B01----:R-:W-:Y:S05]  /*65f0*/  ENDCOLLECTIVE ;  /* 0x000000000000791b */ /* 0x003fea0003800000 */
.L_x_609:
        /* <DEDUP_REMOVED lines=8> */
.L_x_610:
[----:B------:R-:W-:Y:S01]  /*6680*/  MOV R24, R22 ;  /* 0x0000001600187202 */ /* 0x000fe20000000f00 */
[----:B------:R-:W-:-:S07]  /*6690*/  FADD R21, R27, R26 ;  /* 0x0000001a1b157221 */ /* 0x000fce0000000000 */
[----:B------:R-:W-:Y:S05]  /*66a0*/  WARPSYNC.COLLECTIVE R14, `(.L_x_611) ;  /* 0x000000000e087348 */ /* 0x000fea0003c00000 */
[----:B------:R0:W1:Y:S02]  /*66b0*/  SHFL.DOWN P2, R26, R24, R25, R15 ;  /* 0x08000019181a7389 */ /* 0x000064000004000f */
[----:B01----:R-:W-:Y:S05]  /*66c0*/  ENDCOLLECTIVE ;  /* 0x000000000000791b */ /* 0x003fea0003800000 */
.L_x_611:
[----:B------:R-:W-:Y:S02]  /*66d0*/  MOV R24, R19 ;  /* 0x0000001300187202 */ /* 0x000fe40000000f00 */
[----:B------:R-:W-:-:S05]  /*66e0*/  MOV R15, R26 ;  /* 0x0000001a000f7202 */ /* 0x000fca0000000f00 */
[----:B------:R-:W-:Y:S01]  /*66f0*/  FADD R16, R22, R15 ;  /* 0x0000000f16107221 */ /* 0x000fe20000000000 */
[----:B------:R-:W-:-:S07]  /*6700*/  HFMA2 R15, -RZ, RZ, 0, 1.847743988037109375e-06 ;  /* 0x0000001fff0f7431 */ /* 0x000fce00000001ff */
[----:B------:R-:W-:Y:S05]  /*6710*/  WARPSYNC.COLLECTIVE R14, `(.L_x_612) ;  /* 0x000000000e087348 */ /* 0x000fea0003c00000 */
[----:B------:R0:W1:Y:S02]  /*6720*/  SHFL.DOWN P2, R26, R24, R25, R15 ;  /* 0x08000019181a7389 */ /* 0x000064000004000f */
[----:B01----:R-:W-:Y:S05]  /*6730*/  ENDCOLLECTIVE ;  /* 0x000000000000791b */ /* 0x003fea0003800000 */
.L_x_612:
[----:B------:R-:W-:Y:S02]  /*6740*/  MOV R24, R20 ;  /* 0x0000001400187202 */ /* 0x000fe40000000f00 */
[----:B------:R-:W-:-:S07]  /*6750*/  MOV R27, R26 ;  /* 0x0000001a001b7202 */ /* 0x000fce0000000f00 */
[----:B------:R-:W-:Y:S05]  /*6760*/  WARPSYNC.COLLECTIVE R14, `(.L_x_613) ;  /* 0x000000000e087348 */ /* 0x000fea0003c00000 */
[----:B------:R0:W1:Y:S02]  /*6770*/  SHFL.DOWN P2, R26, R24, R25, R15 ;  /* 0x08000019181a7389 */ /* 0x000064000004000f */
[----:B01----:R-:W-:Y:S05]  /*6780*/  ENDCOLLECTIVE ;  /* 0x000000000000791b */ /* 0x003fea0003800000 */
.L_x_613:
        /* <DEDUP_REMOVED lines=8> */
.L_x_614:
[----:B------:R-:W-:Y:S01]  /*6810*/  MOV R24, R29 ;  /* 0x0000001d00187202 */ /* 0x000fe20000000f00 */
[----:B------:R-:W-:-:S07]  /*6820*/  FADD R22, R28, R26 ;  /* 0x0000001a1c167221 */ /* 0x000fce0000000000 */
[----:B------:R-:W-:Y:S05]  /*6830*/  WARPSYNC.COLLECTIVE R14, `(.L_x_615) ;  /* 0x000000000e087348 */ /* 0x000fea0003c00000 */
[----:B------:R0:W1:Y:S02]  /*6840*/  SHFL.DOWN P2, R26, R24, R25, R15 ;  /* 0x08000019181a7389 */ /* 0x000064000004000f */
[----:B01----:R-:W-:Y:S05]  /*6850*/  ENDCOLLECTIVE ;  /* 0x000000000000791b */ /* 0x003fea0003800000 */
.L_x_615:
[----:B------:R-:W-:Y:S02]  /*6860*/  MOV R24, R23 ;  /* 0x0000001700187202 */ /* 0x000fe40000000f00 */
[----:B------:R-:W-:-:S05]  /*6870*/  MOV R14, R26 ;  /* 0x0000001a000e7202 */ /* 0x000fca0000000f00 */
[----:B------:R-:W-:Y:S01]  /*6880*/  FADD R19, R29, R14 ;  /* 0x0000000e1d137221 */ /* 0x000fe20000000000 */
[----:B------:R-:W-:-:S07]  /*6890*/  MOV R14, 0xffffffff ;  /* 0xffffffff000e7802 */ /* 0x000fce0000000f00 */
[----:B------:R-:W-:Y:S05]  /*68a0*/  WARPSYNC.COLLECTIVE R14, `(.L_x_616) ;  /* 0x000000000e087348 */ /* 0x000fea0003c00000 */
[----:B------:R0:W1:Y:S02]  /*68b0*/  SHFL.DOWN P2, R26, R24, R25, R15 ;  /* 0x08000019181a7389 */ /* 0x000064000004000f */
[----:B01----:R-:W-:Y:S05]  /*68c0*/  ENDCOLLECTIVE ;  /* 0x000000000000791b */ /* 0x003fea0003800000 */
.L_x_616:
[----:B------:R-:W-:Y:S02]  /*68d0*/  MOV R24, R17 ;  /* 0x0000001100187202 */ /* 0x000fe40000000f00 */
[----:B------:R-:W-:-:S07]  /*68e0*/  MOV R28, R26 ;  /* 0x0000001a001c7202 */ /* 0x000fce0000000f00 */
[----:B------:R-:W-:Y:S05]  /*68f0*/  WARPSYNC.COLLECTIVE R14, `(.L_x_617) ;  /* 0x000000000e087348 */ /* 0x000fea0003c00000 */
[----:B------:R0:W1:Y:S02]  /*6900*/  SHFL.DOWN P2, R26, R24, R25, R15 ;  /* 0x08000019181a7389 */ /* 0x000064000004000f */
[----:B01----:R-:W-:Y:S05]  /*6910*/  ENDCOLLECTIVE ;  /* 0x000000000000791b */ /* 0x003fea0003800000 */
.L_x_617:
[----:B------:R-:W-:Y:S01]  /*6920*/  FADD R28, R23, R28 ;  /* 0x0000001c171c7221 */ /* 0x000fe20000000000 */
[----:B------:R-:W-:-:S05]  /*6930*/  MOV R24, R26 ;  /* 0x0000001a00187202 */ /* 0x000fca0000000f00 */
[----:B------:R-:W-:Y:S01]  /*6940*/  FADD R17, R17, R24 ;  /* 0x0000001811117221 */ /* 0x000fe20000000000 */
[----:B------:R-:W-:-:S07]  /*6950*/  MOV R24, R18 ;  /* 0x0000001200187202 */ /* 0x000fce0000000f00 */
[----:B------:R-:W-:Y:S05]  /*6960*/  WARPSYNC.COLLECTIVE R14, `(.L_x_618) ;  /* 0x000000000e087348 */ /* 0x000fea0003c00000 */
[----:B------:R0:W1:Y:S02]  /*6970*/  SHFL.DOWN P2, R26, R24, R25, R15 ;  /* 0x08000019181a7389 */ /* 0x000064000004000f */
[----:B01----:R-:W-:Y:S05]  /*6980*/  ENDCOLLECTIVE ;  /* 0x000000000000791b */ /* 0x003fea0003800000 */
.L_x_618:
[----:B------:R-:W-:Y:S01]  /*6990*/  HFMA2 R25, -RZ, RZ, 0, 5.9604644775390625e-08 ;  /* 0x00000001ff197431 */ /* 0x000fe200000001ff */
[----:B------:R-:W-:Y:S01]  /*69a0*/  MOV R24, R21 ;  /* 0x0000001500187202 */ /* 0x000fe20000000f00 */
[----:B------:R-:W-:-:S07]  /*69b0*/  FADD R18, R18, R26 ;  /* 0x0000001a12127221 */ /* 0x000fce0000000000 */
[----:B------:R-:W-:Y:S05]  /*69c0*/  WARPSYNC.COLLECTIVE R14, `(.L_x_619) ;  /* 0x000000000e087348 */ /* 0x000fea0003c00000 */
[----:B------:R0:W1:Y:S02]  /*69d0*/  SHFL.DOWN P2, R26, R24, R25, R15 ;  /* 0x08000019181a7389 */ /* 0x000064000004000f */
[----:B01----:R-:W-:Y:S05]  /*69e0*/  ENDCOLLECTIVE ;  /* 0x000000000000791b */ /* 0x003fea0003800000 */
.L_x_619:
[----:B------:R-:W-:Y:S02]  /*69f0*/  MOV R24, R16 ;  /* 0x0000001000187202 */ /* 0x000fe40000000f00 */
[----:B------:R-:W-:-:S07]  /*6a00*/  MOV R29, R26 ;  /* 0x0000001a001d7202 */ /* 0x000fce0000000f00 */
[----:B------:R-:W-:Y:S05]  /*6a10*/  WARPSYNC.COLLECTIVE R14, `(.L_x_620) ;  /* 0x000000000e087348 */ /* 0x000fea0003c00000 */
[----:B------:R0:W1:Y:S02]  /*6a20*/  SHFL.DOWN P2, R26, R24, R25, R15 ;  /* 0x08000019181a7389 */ /* 0x000064000004000f */
[----:B01----:R-:W-:Y:S05]  /*6a30*/  ENDCOLLECTIVE ;  /* 0x000000000000791b */ /* 0x003fea0003800000 */
.L_x_620:
        /* <DEDUP_REMOVED lines=8> */
.L_x_621:
[----:B------:R-:W-:Y:S02]  /*6ac0*/  MOV R24, R20 ;  /* 0x0000001400187202 */ /* 0x000fe40000000f00 */
[----:B------:R-:W-:-:S05]  /*6ad0*/  MOV R14, R26 ;  /* 0x0000001a000e7202 */ /* 0x000fca0000000f00 */
[----:B------:R-:W-:Y:S01]  /*6ae0*/  FADD R27, R27, R14 ;  /* 0x0000000e1b1b7221 */ /* 0x000fe20000000000 */
[----:B------:R-:W-:-:S07]  /*6af0*/  MOV R14, 0xffffffff ;  /* 0xffffffff000e7802 */ /* 0x000fce0000000f00 */
[----:B------:R-:W-:Y:S05]  /*6b00*/  WARPSYNC.COLLECTIVE R14, `(.L_x_622) ;  /* 0x000000000e087348 */ /* 0x000fea0003c00000 */
[----:B------:R0:W1:Y:S02]  /*6b10*/  SHFL.DOWN P2, R26, R24, R25, R15 ;  /* 0x08000019181a7389 */ /* 0x000064000004000f */
[----:B01----:R-:W-:Y:S05]  /*6b20*/  ENDCOLLECTIVE ;  /* 0x000000000000791b */ /* 0x003fea0003800000 */
.L_x_622:
[----:B------:R-:W-:Y:S01]  /*6b30*/  MOV R24, R22 ;  /* 0x0000001600187202 */ /* 0x000fe20000000f00 */
[----:B------:R-:W-:-:S07]  /*6b40*/  FADD R21, R20, R26 ;  /* 0x0000001a14157221 */ /* 0x000fce0000000000 */
[----:B------:R-:W-:Y:S05]  /*6b50*/  WARPSYNC.COLLECTIVE R14, `(.L_x_623) ;  /* 0x000000000e087348 */ /* 0x000fea0003c00000 */
[----:B------:R0:W1:Y:S02]  /*6b60*/  SHFL.DOWN P2, R26, R24, R25, R15 ;  /* 0x08000019181a7389 */ /* 0x000064000004000f */
[----:B01----:R-:W-:Y:S05]  /*6b70*/  ENDCOLLECTIVE ;  /* 0x000000000000791b */ /* 0x003fea0003800000 */
.L_x_623:
[----:B------:R-:W-:Y:S02]  /*6b80*/  MOV R24, R19 ;  /* 0x0000001300187202 */ /* 0x000fe40000000f00 */
[----:B------:R-:W-:-:S05]  /*6b90*/  MOV R15, R26 ;  /* 0x0000001a000f7202 */ /* 0x000fca0000000f00 */
[----:B------:R-:W-:Y:S01]  /*6ba0*/  FADD R22, R22, R15 ;  /* 0x0000000f16167221 */ /* 0x000fe20000000000 */
[----:B------:R-:W-:-:S07]  /*6bb0*/  HFMA2 R15, -RZ, RZ, 0, 1.847743988037109375e-06 ;  /* 0x0000001fff0f7431 */ /* 0x000fce00000001ff */
[----:B------:R-:W-:Y:S05]  /*6bc0*/  WARPSYNC.COLLECTIVE R14, `(.L_x_624) ;  /* 0x000000000e087348 */ /* 0x000fea0003c00000 */
[----:B------:R0:W1:Y:S02]  /*6bd0*/  SHFL.DOWN P2, R26, R24, R25, R15 ;  /* 0x08000019181a7389 */ /* 0x000064000004000f */
[----:B01----:R-:W-:Y:S05]  /*6be0*/  ENDCOLLECTIVE ;  /* 0x000000000000791b */ /* 0x003fea0003800000 */
.L_x_624:
[----:B------:R-:W-:Y:S02]  /*6bf0*/  MOV R24, R28 ;  /* 0x0000001c00187202 */ /* 0x000fe40000000f00 */
[----:B------:R-:W-:-:S07]  /*6c00*/  MOV R20, R26 ;  /* 0x0000001a00147202 */ /* 0x000fce0000000f00 */
[----:B------:R-:W-:Y:S05]  /*6c10*/  WARPSYNC.COLLECTIVE R14, `(.L_x_625) ;  /* 0x000000000e087348 */ /* 0x000fea0003c00000 */
[----:B------:R0:W1:Y:S02]  /*6c20*/  SHFL.DOWN P2, R26, R24, R25, R15 ;  /* 0x08000019181a7389 */ /* 0x000064000004000f */
[----:B01----:R-:W-:Y:S05]  /*6c30*/  ENDCOLLECTIVE ;  /* 0x000000000000791b */ /* 0x003fea0003800000 */
.L_x_625:
[----:B------:R-:W-:Y:S01]  /*6c40*/  FADD R20, R19, R20 ;  /* 0x0000001413147221 */ /* 0x000fe20000000000 */
[----:B------:R-:W-:Y:S02]  /*6c50*/  MOV R24, R17 ;  /* 0x0000001100187202 */ /* 0x000fe40000000f00 */
[----:B------:R-:W-:-:S07]  /*6c60*/  MOV R16, R26 ;  /* 0x0000001a00107202 */ /* 0x000fce0000000f00 */
[----:B------:R-:W-:Y:S05]  /*6c70*/  WARPSYNC.COLLECTIVE R14, `(.L_x_626) ;  /* 0x000000000e087348 */ /* 0x000fea0003c00000 */
[----:B------:R0:W1:Y:S02]  /*6c80*/  SHFL.DOWN P2, R26, R24, R25, R15 ;  /* 0x08000019181a7389 */ /* 0x000064000004000f */
[----:B01----:R-:W-:Y:S05]  /*6c90*/  ENDCOLLECTIVE ;  /* 0x000000000000791b */ /* 0x003fea0003800000 */
.L_x_626:
[----:B------:R-:W-:Y:S01]  /*6ca0*/  FADD R28, R28, R16 ;  /* 0x000000101c1c7221 */ /* 0x000fe20000000000 */
[----:B------:R-:W-:Y:S01]  /*6cb0*/  MOV R24, R18 ;  /* 0x0000001200187202 */ /* 0x000fe20000000f00 */
[----:B------:R-:W-:-:S07]  /*6cc0*/  FADD R17, R17, R26 ;  /* 0x0000001a11117221 */ /* 0x000fce0000000000 */
[----:B------:R-:W-:Y:S05]  /*6cd0*/  WARPSYNC.COLLECTIVE R14, `(.L_x_627) ;  /* 0x000000000e087348 */ /* 0x000fea0003c00000 */
[----:B------:R0:W1:Y:S02]  /*6ce0*/  SHFL.DOWN P2, R26, R24, R25, R15 ;  /* 0x08000019181a7389 */ /* 0x000064000004000f */
[----:B01----:R-:W-:Y:S05]  /*6cf0*/  ENDCOLLECTIVE ;  /* 0x000000000000791b */ /* 0x003fea0003800000 */
.L_x_627:
[----:B------:R-:W-:Y:S01]  /*6d00*/  MOV R15, R26 ;  /* 0x0000001a000f7202 */ /* 0x000fe20000000f00 */
[----:B------:R-:W-:Y:S06]  /*6d10*/  BRA `(.L_x_628) ;  /* 0xffffffbc00d87947 */ /* 0x000fec000383ffff */
.L_x_483:
[----:B------:R-:W-:Y:S01]  /*6d20*/  HFMA2 R25, -RZ, RZ, 0, 9.5367431640625e-07 ;  /* 0x00000010ff197431 */ /* 0x000fe200000001ff */
[----:B------:R-:W-:Y:S01]  /*6d30*/  BSSY B1, `(.L_x_629) ;  /* 0x0000006000017945 */ /* 0x000fe20003800000 */
[----:B------:R-:W-:Y:S02]  /*6d40*/  MOV R15, 0x1f ;  /* 0x0000001f000f7802 */ /* 0x000fe40000000f00 */
[----:B------:R-:W-:-:S07]  /*6d50*/  MOV R14, 0xffffffff ;  /* 0xffffffff000e7802 */ /* 0x000fce0000000f00 */
[----:B------:R-:W-:Y:S05]  /*6d60*/  WARPSYNC.COLLECTIVE R14, `(.L_x_630) ;  /* 0x000000000e087348 */ /* 0x000fea0003c00000 */
[----:B------:R0:W1:Y:S02]  /*6d70*/  SHFL.DOWN P2, R26, R24, R25, R15 ;  /* 0x08000019181a7389 */ /* 0x000064000004000f */
[----:B01----:R-:W-:Y:S05]  /*6d80*/  ENDCOLLECTIVE ;  /* 0x000000000000791b */ /* 0x003fea0003800000 */
.L_x_630:
[----:B------:R-:W-:Y:S05]  /*6d90*/  BSYNC B1 ;  /* 0x0000000000017941 */ /* 0x000fea0003800000 */
.L_x_629:
        /* <DEDUP_REMOVED lines=9> */
.L_x_631:
[----:B------:R-:W-:Y:S02]  /*6e30*/  MOV R24, R17 ;  /* 0x0000001100187202 */ /* 0x000fe40000000f00 */
[----:B------:R-:W-:-:S07]  /*6e40*/  MOV R29, R26 ;  /* 0x0000001a001d7202 */ /* 0x000fce0000000f00 */
[----:B------:R-:W-:Y:S05]  /*6e50*/  WARPSYNC.COLLECTIVE R14, `(.L_x_632) ;  /* 0x000000000e087348 */ /* 0x000fea0003c00000 */
[----:B------:R0:W1:Y:S02]  /*6e60*/  SHFL.DOWN P2, R26, R24, R25, R15 ;  /* 0x08000019181a7389 */ /* 0x000064000004000f */
[----:B01----:R-:W-:Y:S05]  /*6e70*/  ENDCOLLECTIVE ;  /* 0x000000000000791b */ /* 0x003fea0003800000 */
.L_x_632:
        /* <DEDUP_REMOVED lines=8> */
.L_x_633:
[----:B------:R-:W-:Y:S01]  /*6f00*/  MOV R24, R19 ;  /* 0x0000001300187202 */ /* 0x000fe20000000f00 */
[----:B------:R-:W-:-:S07]  /*6f10*/  FADD R18, R26, R18 ;  /* 0x000000121a127221 */ /* 0x000fce0000000000 */
[----:B------:R-:W-:Y:S05]  /*6f20*/  WARPSYNC.COLLECTIVE R14, `(.L_x_634) ;  /* 0x000000000e087348 */ /* 0x000fea0003c00000 */
[----:B------:R0:W1:Y:S02]  /*6f30*/  SHFL.DOWN P2, R26, R24, R25, R15 ;  /* 0x08000019181a7389 */ /* 0x000064000004000f */
[----:B01----:R-:W-:Y:S05]  /*6f40*/  ENDCOLLECTIVE ;  /* 0x000000000000791b */ /* 0x003fea0003800000 */
.L_x_634:
[----:B------:R-:W-:Y:S02]  /*6f50*/  MOV R24, R20 ;  /* 0x0000001400187202 */ /* 0x000fe40000000f00 */
[----:B------:R-:W-:-:S07]  /*6f60*/  MOV R16, R26 ;  /* 0x0000001a00107202 */ /* 0x000fce0000000f00 */
[----:B------:R-:W-:Y:S05]  /*6f70*/  WARPSYNC.COLLECTIVE R14, `(.L_x_635) ;  /* 0x000000000e087348 */ /* 0x000fea0003c00000 */
[----:B------:R0:W1:Y:S02]  /*6f80*/  SHFL.DOWN P2, R26, R24, R25, R15 ;  /* 0x08000019181a7389 */ /* 0x000064000004000f */
[----:B01----:R-:W-:Y:S05]  /*6f90*/  ENDCOLLECTIVE ;  /* 0x000000000000791b */ /* 0x003fea0003800000 */
.L_x_635:
[----:B------:R-:W-:Y:S01]  /*6fa0*/  FADD R16, R16, R19 ;  /* 0x0000001310107221 */ /* 0x000fe20000000000 */
[----:B------:R-:W-:Y:S02]  /*6fb0*/  MOV R24, R21 ;  /* 0x0000001500187202 */ /* 0x000fe40000000f00 */
[----:B------:R-:W-:-:S07]  /*6fc0*/  MOV R17, R26 ;  /* 0x0000001a00117202 */ /* 0x000fce0000000f00 */
[----:B------:R-:W-:Y:S05]  /*6fd0*/  WARPSYNC.COLLECTIVE R14, `(.L_x_636) ;  /* 0x000000000e087348 */ /* 0x000fea0003c00000 */
[----:B------:R0:W1:Y:S02]  /*6fe0*/  SHFL.DOWN P2, R26, R24, R25, R15 ;  /* 0x08000019181a7389 */ /* 0x000064000004000f */
[----:B01----:R-:W-:Y:S05]  /*6ff0*/  ENDCOLLECTIVE ;  /* 0x000000000000791b */ /* 0x003fea0003800000 */
.L_x_636:
        /* <DEDUP_REMOVED lines=8> */
.L_x_637:
[----:B------:R-:W-:Y:S01]  /*7080*/  MOV R24, R23 ;  /* 0x0000001700187202 */ /* 0x000fe20000000f00 */
[----:B------:R-:W-:-:S07]  /*7090*/  FADD R19, R26, R22 ;  /* 0x000000161a137221 */ /* 0x000fce0000000000 */
[----:B------:R-:W-:Y:S05]  /*70a0*/  WARPSYNC.COLLECTIVE R14, `(.L_x_638) ;  /* 0x000000000e087348 */ /* 0x000fea0003c00000 */
[----:B------:R0:W1:Y:S02]  /*70b0*/  SHFL.DOWN P2, R26, R24, R25, R15 ;  /* 0x08000019181a7389 */ /* 0x000064000004000f */
[----:B01----:R-:W-:Y:S05]  /*70c0*/  ENDCOLLECTIVE ;  /* 0x000000000000791b */ /* 0x003fea0003800000 */
.L_x_638:
[----:B------:R-:W-:Y:S01]  /*70d0*/  HFMA2 R25, -RZ, RZ, 0, 4.76837158203125e-07 ;  /* 0x00000008ff197431 */ /* 0x000fe200000001ff */
[----:B------:R-:W-:Y:S02]  /*70e0*/  MOV R24, R27 ;  /* 0x0000001b00187202 */ /* 0x000fe40000000f00 */
[----:B------:R-:W-:-:S07]  /*70f0*/  MOV R20, R26 ;  /* 0x0000001a00147202 */ /* 0x000fce0000000f00 */
[----:B------:R-:W-:Y:S05]  /*7100*/  WARPSYNC.COLLECTIVE R14, `(.L_x_639) ;  /* 0x000000000e087348 */ /* 0x000fea0003c00000 */
[----:B------:R0:W1:Y:S02]  /*7110*/  SHFL.DOWN P2, R26, R24, R25, R15 ;  /* 0x08000019181a7389 */ /* 0x000064000004000f */
[----:B01----:R-:W-:Y:S05]  /*7120*/  ENDCOLLECTIVE ;  /* 0x000000000000791b */ /* 0x003fea0003800000 */
.L_x_639:
        /* <DEDUP_REMOVED lines=8> */
.L_x_640:
[----:B------:R-:W-:Y:S02]  /*71b0*/  MOV R24, R29 ;  /* 0x0000001d00187202 */ /* 0x000fe40000000f00 */
[----:B------:R-:W-:-:S05]  /*71c0*/  MOV R15, R26 ;  /* 0x0000001a000f7202 */ /* 0x000fca0000000f00 */
[----:B------:R-:W-:Y:S01]  /*71d0*/  FADD R22, R28, R15 ;  /* 0x0000000f1c167221 */ /* 0x000fe20000000000 */
[----:B------:R-:W-:-:S07]  /*71e0*/  HFMA2 R15, -RZ, RZ, 0, 1.847743988037109375e-06 ;  /* 0x0000001fff0f7431 */ /* 0x000fce00000001ff */
[----:B------:R-:W-:Y:S05]  /*71f0*/  WARPSYNC.COLLECTIVE R14, `(.L_x_641) ;  /* 0x000000000e087348 */ /* 0x000fea0003c00000 */
[----:B------:R0:W1:Y:S02]  /*7200*/  SHFL.DOWN P2, R26, R24, R25, R15 ;  /* 0x08000019181a7389 */ /* 0x000064000004000f */
[----:B01----:R-:W-:Y:S05]  /*7210*/  ENDCOLLECTIVE ;  /* 0x000000000000791b */ /* 0x003fea0003800000 */
.L_x_641:
[----:B------:R-:W-:Y:S01]  /*7220*/  MOV R24, R18 ;  /* 0x0000001200187202 */ /* 0x000fe20000000f00 */
[----:B------:R-:W-:-:S07]  /*7230*/  FADD R29, R29, R26 ;  /* 0x0000001a1d1d7221 */ /* 0x000fce0000000000 */
[----:B------:R-:W-:Y:S05]  /*7240*/  WARPSYNC.COLLECTIVE R14, `(.L_x_642) ;  /* 0x000000000e087348 */ /* 0x000fea0003c00000 */
[----:B------:R0:W1:Y:S02]  /*7250*/  SHFL.DOWN P2, R26, R24, R25, R15 ;  /* 0x08000019181a7389 */ /* 0x000064000004000f */
[----:B01----:R-:W-:Y:S05]  /*7260*/  ENDCOLLECTIVE ;  /* 0x000000000000791b */ /* 0x003fea0003800000 */
.L_x_642:
[----:B------:R-:W-:Y:S02]  /*7270*/  MOV R24, R16 ;  /* 0x0000001000187202 */ /* 0x000fe40000000f00 */
[----:B------:R-:W-:-:S07]  /*7280*/  MOV R23, R26 ;  /* 0x0000001a00177202 */ /* 0x000fce0000000f00 */
[----:B------:R-:W-:Y:S05]  /*7290*/  WARPSYNC.COLLECTIVE R14, `(.L_x_643) ;  /* 0x000000000e087348 */ /* 0x000fea0003c00000 */
[----:B------:R0:W1:Y:S02]  /*72a0*/  SHFL.DOWN P2, R26, R24, R25, R15 ;  /* 0x08000019181a7389 */ /* 0x000064000004000f */
[----:B01----:R-:W-:Y:S05]  /*72b0*/  ENDCOLLECTIVE ;  /* 0x000000000000791b */ /* 0x003fea0003800000 */
.L_x_643:
[----:B------:R-:W-:Y:S01]  /*72c0*/  FADD R23, R18, R23 ;  /* 0x0000001712177221 */ /* 0x000fe20000000000 */
[----:B------:R-:W-:Y:S02]  /*72d0*/  MOV R24, R17 ;  /* 0x0000001100187202 */ /* 0x000fe40000000f00 */
[----:B------:R-:W-:-:S07]  /*72e0*/  MOV R28, R26 ;  /* 0x0000001a001c7202 */ /* 0x000fce0000000f00 */
[----:B------:R-:W-:Y:S05]  /*72f0*/  WARPSYNC.COLLECTIVE R14, `(.L_x_644) ;  /* 0x000000000e087348 */ /* 0x000fea0003c00000 */
[----:B------:R0:W1:Y:S02]  /*7300*/  SHFL.DOWN P2, R26, R24, R25, R15 ;  /* 0x08000019181a7389 */ /* 0x000064000004000f */
[----:B01----:R-:W-:Y:S05]  /*7310*/  ENDCOLLECTIVE ;  /* 0x000000000000791b */ /* 0x003fea0003800000 */
.L_x_644:
        /* <DEDUP_REMOVED lines=8> */
.L_x_645:
[----:B------:R-:W-:Y:S01]  /*73a0*/  MOV R24, R19 ;  /* 0x0000001300187202 */ /* 0x000fe20000000f00 */
[----:B------:R-:W-:-:S07]  /*73b0*/  FADD R21, R21, R26 ;  /* 0x0000001a15157221 */ /* 0x000fce0000000000 */
[----:B------:R-:W-:Y:S05]  /*73c0*/  WARPSYNC.COLLECTIVE R14, `(.L_x_646) ;  /* 0x000000000e087348 */ /* 0x000fea0003c00000 */
[----:B------:R0:W1:Y:S02]  /*73d0*/  SHFL.DOWN P2, R26, R24, R25, R15 ;  /* 0x08000019181a7389 */ /* 0x000064000004000f */
[----:B01----:R-:W-:Y:S05]  /*73e0*/  ENDCOLLECTIVE ;  /* 0x000000000000791b */ /* 0x003fea0003800000 */
.L_x_646:
[----:B------:R-:W-:Y:S02]  /*73f0*/  MOV R24, R20 ;  /* 0x0000001400187202 */ /* 0x000fe40000000f00 */
[----:B------:R-:W-:-:S07]  /*7400*/  MOV R16, R26 ;  /* 0x0000001a00107202 */ /* 0x000fce0000000f00 */
[----:B------:R-:W-:Y:S05]  /*7410*/  WARPSYNC.COLLECTIVE R14, `(.L_x_647) ;  /* 0x000000000e087348 */ /* 0x000fea0003c00000 */
[----:B------:R0:W1:Y:S02]  /*7420*/  SHFL.DOWN P2, R26, R24, R25, R15 ;  /* 0x08000019181a7389 */ /* 0x000064000004000f */
[----:B01----:R-:W-:Y:S05]  /*7430*/  ENDCOLLECTIVE ;  /* 0x000000000000791b */ /* 0x003fea0003800000 */
.L_x_647:
[----:B------:R-:W-:Y:S01]  /*7440*/  FADD R16, R19, R16 ;  /* 0x0000001013107221 */ /* 0x000fe20000000000 */
[----:B------:R-:W-:Y:S01]  /*7450*/  HFMA2 R25, -RZ, RZ, 0, 2.384185791015625e-07 ;  /* 0x00000004ff197431 */ /* 0x000fe200000001ff */
[----:B------:R-:W-:Y:S02]  /*7460*/  MOV R24, R27 ;  /* 0x0000001b00187202 */ /* 0x000fe40000000f00 */
[----:B------:R-:W-:-:S07]  /*7470*/  MOV R18, R26 ;  /* 0x0000001a00127202 */ /* 0x000fce0000000f00 */
[----:B------:R-:W-:Y:S05]  /*7480*/  WARPSYNC.COLLECTIVE R14, `(.L_x_648) ;  /* 0x000000000e087348 */ /* 0x000fea0003c00000 */
[----:B------:R0:W1:Y:S02]  /*7490*/  SHFL.DOWN P2, R26, R24, R25, R15 ;  /* 0x08000019181a7389 */ /* 0x000064000004000f */
[----:B01----:R-:W-:Y:S05]  /*74a0*/  ENDCOLLECTIVE ;  /* 0x000000000000791b */ /* 0x003fea0003800000 */
.L_x_648:
        /* <DEDUP_REMOVED lines=8> */
.L_x_649:
[----:B------:R-:W-:Y:S01]  /*7530*/  MOV R24, R29 ;  /* 0x0000001d00187202 */ /* 0x000fe20000000f00 */
[----:B------:R-:W-:-:S07]  /*7540*/  FADD R22, R22, R26 ;  /* 0x0000001a16167221 */ /* 0x000fce0000000000 */
[----:B------:R-:W-:Y:S05]  /*7550*/  WARPSYNC.COLLECTIVE R14, `(.L_x_650) ;  /* 0x000000000e087348 */ /* 0x000fea0003c00000 */
[----:B------:R0:W1:Y:S02]  /*7560*/  SHFL.DOWN P2, R26, R24, R25, R15 ;  /* 0x08000019181a7389 */ /* 0x000064000004000f */
[----:B01----:R-:W-:Y:S05]  /*7570*/  ENDCOLLECTIVE ;  /* 0x000000000000791b */ /* 0x003fea0003800000 */
.L_x_650:
[----:B------:R-:W-:Y:S02]  /*7580*/  MOV R24, R23 ;  /* 0x0000001700187202 */ /* 0x000fe40000000f00 */
[----:B------:R-:W-:-:S07]  /*7590*/  MOV R19, R26 ;  /* 0x0000001a00137202 */ /* 0x000fce0000000f00 */
[----:B------:R-:W-:Y:S05]  /*75a0*/  WARPSYNC.COLLECTIVE R14, `(.L_x_651) ;  /* 0x000000000e087348 */ /* 0x000fea0003c00000 */
[----:B------:R0:W1:Y:S02]  /*75b0*/  SHFL.DOWN P2, R26, R24, R25, R15 ;  /* 0x08000019181a7389 */ /* 0x000064000004000f */
[----:B01----:R-:W-:Y:S05]  /*75c0*/  ENDCOLLECTIVE ;  /* 0x000000000000791b */ /* 0x003fea0003800000 */
.L_x_651:
[----:B------:R-:W-:Y:S01]  /*75d0*/  FADD R19, R29, R19 ;  /* 0x000000131d137221 */ /* 0x000fe20000000000 */
[----:B------:R-:W-:Y:S02]  /*75e0*/  MOV R24, R28 ;  /* 0x0000001c00187202 */ /* 0x000fe40000000f00 */
[----:B------:R-:W-:-:S07]  /*75f0*/  MOV R20, R26 ;  /* 0x0000001a00147202 */ /* 0x000fce0000000f00 */
[----:B------:R-:W-:Y:S05]  /*7600*/  WARPSYNC.COLLECTIVE R14, `(.L_x_652) ;  /* 0x000000000e087348 */ /* 0x000fea0003c00000 */
[----:B------:R0:W1:Y:S02]  /*7610*/  SHFL.DOWN P2, R26, R24, R25, R15 ;  /* 0x08000019181a7389 */ /* 0x000064000004000f */
[----:B01----:R-:W-:Y:S05]  /*7620*/  ENDCOLLECTIVE ;  /* 0x000000000000791b */ /* 0x003fea0003800000 */
.L_x_652:
        /* <DEDUP_REMOVED lines=8> */
.L_x_653:
[----:B------:R-:W-:Y:S01]  /*76b0*/  MOV R24, R21 ;  /* 0x0000001500187202 */ /* 0x000fe20000000f00 */
[----:B------:R-:W-:-:S07]  /*76c0*/  FADD R29, R17, R26 ;  /* 0x0000001a111d7221 */ /* 0x000fce0000000000 */
[----:B------:R-:W-:Y:S05]  /*76d0*/  WARPSYNC.COLLECTIVE R14, `(.L_x_654) ;  /* 0x000000000e087348 */ /* 0x000fea0003c00000 */
[----:B------:R0:W1:Y:S02]  /*76e0*/  SHFL.DOWN P2, R26, R24, R25, R15 ;  /* 0x08000019181a7389 */ /* 0x000064000004000f */
[----:B01----:R-:W-:Y:S05]  /*76f0*/  ENDCOLLECTIVE ;  /* 0x000000000000791b */ /* 0x003fea0003800000 */
.L_x_654:
[----:B------:R-:W-:Y:S02]  /*7700*/  MOV R24, R16 ;  /* 0x0000001000187202 */ /* 0x000fe40000000f00 */
[----:B------:R-:W-:-:S05]  /*7710*/  MOV R14, R26 ;  /* 0x0000001a000e7202 */ /* 0x000fca0000000f00 */
[----:B------:R-:W-:Y:S01]  /*7720*/  FADD R23, R21, R14 ;  /* 0x0000000e15177221 */ /* 0x000fe20000000000 */
[----:B------:R-:W-:-:S07]  /*7730*/  MOV R14, 0xffffffff ;  /* 0xffffffff000e7802 */ /* 0x000fce0000000f00 */
[----:B------:R-:W-:Y:S05]  /*7740*/  WARPSYNC.COLLECTIVE R14, `(.L_x_655) ;  /* 0x000000000e087348 */ /* 0x000fea0003c00000 */
[----:B------:R0:W1:Y:S02]  /*7750*/  SHFL.DOWN P2, R26, R24, R25, R15 ;  /* 0x08000019181a7389 */ /* 0x000064000004000f */
[----:B01----:R-:W-:Y:S05]  /*7760*/  ENDCOLLECTIVE ;  /* 0x000000000000791b */ /* 0x003fea0003800000 */
.L_x_655:
[----:B------:R-:W-:Y:S02]  /*7770*/  MOV R24, R18 ;  /* 0x0000001200187202 */ /* 0x000fe40000000f00 */
[----:B------:R-:W-:-:S07]  /*7780*/  MOV R17, R26 ;  /* 0x0000001a00117202 */ /* 0x000fce0000000f00 */
[----:B------:R-:W-:Y:S05]  /*7790*/  WARPSYNC.COLLECTIVE R14, `(.L_x_656) ;  /* 0x000000000e087348 */ /* 0x000fea0003c00000 */
[----:B------:R0:W1:Y:S02]  /*77a0*/  SHFL.DOWN P2, R26, R24, R25, R15 ;  /* 0x08000019181a7389 */ /* 0x000064000004000f */
[----:B01----:R-:W-:Y:S05]  /*77b0*/  ENDCOLLECTIVE ;  /* 0x000000000000791b */ /* 0x003fea0003800000 */
.L_x_656:
        /* <DEDUP_REMOVED lines=8> */
.L_x_657:
[----:B------:R-:W-:Y:S01]  /*7840*/  MOV R24, R22 ;  /* 0x0000001600187202 */ /* 0x000fe20000000f00 */
[----:B------:R-:W-:-:S07]  /*7850*/  FADD R21, R27, R26 ;  /* 0x0000001a1b157221 */ /* 0x000fce0000000000 */
[----:B------:R-:W-:Y:S05]  /*7860*/  WARPSYNC.COLLECTIVE R14, `(.L_x_658) ;  /* 0x000000000e087348 */ /* 0x000fea0003c00000 */
[----:B------:R0:W1:Y:S02]  /*7870*/  SHFL.DOWN P2, R26, R24, R25, R15 ;  /* 0x08000019181a7389 */ /* 0x000064000004000f */
[----:B01----:R-:W-:Y:S05]  /*7880*/  ENDCOLLECTIVE ;  /* 0x000000000000791b */ /* 0x003fea0003800000 */
.L_x_658:
[----:B------:R-:W-:Y:S02]  /*7890*/  MOV R24, R19 ;  /* 0x0000001300187202 */ /* 0x000fe40000000f00 */
[----:B------:R-:W-:-:S05]  /*78a0*/  MOV R15, R26 ;  /* 0x0000001a000f7202 */ /* 0x000fca0000000f00 */
[----:B------:R-:W-:Y:S01]  /*78b0*/  FADD R16, R22, R15 ;  /* 0x0000000f16107221 */ /* 0x000fe20000000000 */
[----:B------:R-:W-:-:S07]  /*78c0*/  HFMA2 R15, -RZ, RZ, 0, 1.847743988037109375e-06 ;  /* 0x0000001fff0f7431 */ /* 0x000fce00000001ff */
[----:B------:R-:W-:Y:S05]  /*78d0*/  WARPSYNC.COLLECTIVE R14, `(.L_x_659) ;  /* 0x000000000e087348 */ /* 0x000fea0003c00000 */
[----:B------:R0:W1:Y:S02]  /*78e0*/  SHFL.DOWN P2, R26, R24, R25, R15 ;  /* 0x08000019181a7389 */ /* 0x000064000004000f */
[----:B01----:R-:W-:Y:S05]  /*78f0*/  ENDCOLLECTIVE ;  /* 0x000000000000791b */ /* 0x003fea0003800000 */
.L_x_659:
[----:B------:R-:W-:Y:S02]  /*7900*/  MOV R24, R20 ;  /* 0x0000001400187202 */ /* 0x000fe40000000f00 */
[----:B------:R-:W-:-:S07]  /*7910*/  MOV R27, R26 ;  /* 0x0000001a001b7202 */ /* 0x000fce0000000f00 */
[----:B------:R-:W-:Y:S05]  /*7920*/  WARPSYNC.COLLECTIVE R14, `(.L_x_660) ;  /* 0x000000000e087348 */ /* 0x000fea0003c00000 */
[----:B------:R0:W1:Y:S02]  /*7930*/  SHFL.DOWN P2, R26, R24, R25, R15 ;  /* 0x08000019181a7389 */ /* 0x000064000004000f */
[----:B01----:R-:W-:Y:S05]  /*7940*/  ENDCOLLECTIVE ;  /* 0x000000000000791b */ /* 0x003fea0003800000 */
.L_x_660:
        /* <DEDUP_REMOVED lines=8> */
.L_x_661:
[----:B------:R-:W-:Y:S01]  /*79d0*/  MOV R24, R29 ;  /* 0x0000001d00187202 */ /* 0x000fe20000000f00 */
[----:B------:R-:W-:-:S07]  /*79e0*/  FADD R22, R28, R26 ;  /* 0x0000001a1c167221 */ /* 0x000fce0000000000 */
[----:B------:R-:W-:Y:S05]  /*79f0*/  WARPSYNC.COLLECTIVE R14, `(.L_x_662) ;  /* 0x000000000e087348 */ /* 0x000fea0003c00000 */
[----:B------:R0:W1:Y:S02]  /*7a00*/  SHFL.DOWN P2, R26, R24, R25, R15 ;  /* 0x08000019181a7389 */ /* 0x000064000004000f */
[----:B01----:R-:W-:Y:S05]  /*7a10*/  ENDCOLLECTIVE ;  /* 0x000000000000791b */ /* 0x003fea0003800000 */
.L_x_662:
[----:B------:R-:W-:Y:S02]  /*7a20*/  MOV R24, R23 ;  /* 0x0000001700187202 */ /* 0x000fe40000000f00 */
[----:B------:R-:W-:-:S05]  /*7a30*/  MOV R14, R26 ;  /* 0x0000001a000e7202 */ /* 0x000fca0000000f00 */
[----:B------:R-:W-:Y:S01]  /*7a40*/  FADD R19, R29, R14 ;  /* 0x0000000e1d137221 */ /* 0x000fe20000000000 */
[----:B------:R-:W-:-:S07]  /*7a50*/  MOV R14, 0xffffffff ;  /* 0xffffffff000e7802 */ /* 0x000fce0000000f00 */
[----:B------:R-:W-:Y:S05]  /*7a60*/  WARPSYNC.COLLECTIVE R14, `(.L_x_663) ;  /* 0x000000000e087348 */ /* 0x000fea0003c00000 */
[----:B------:R0:W1:Y:S02]  /*7a70*/  SHFL.DOWN P2, R26, R24, R25, R15 ;  /* 0x08000019181a7389 */ /* 0x000064000004000f */
[----:B01----:R-:W-:Y:S05]  /*7a80*/  ENDCOLLECTIVE ;  /* 0x000000000000791b */ /* 0x003fea0003800000 */
.L_x_663:
[----:B------:R-:W-:Y:S02]  /*7a90*/  MOV R24, R17 ;  /* 0x0000001100187202 */ /* 0x000fe40000000f00 */
[----:B------:R-:W-:-:S07]  /*7aa0*/  MOV R28, R26 ;  /* 0x0000001a001c7202 */ /* 0x000fce0000000f00 */
[----:B------:R-:W-:Y:S05]  /*7ab0*/  WARPSYNC.COLLECTIVE R14, `(.L_x_664) ;  /* 0x000000000e087348 */ /* 0x000fea0003c00000 */
[----:B------:R0:W1:Y:S02]  /*7ac0*/  SHFL.DOWN P2, R26, R24, R25, R15 ;  /* 0x08000019181a7389 */ /* 0x000064000004000f */
[----:B01----:R-:W-:Y:S05]  /*7ad0*/  ENDCOLLECTIVE ;  /* 0x000000000000791b */ /* 0x003fea0003800000 */
.L_x_664:
[----:B------:R-:W-:Y:S01]  /*7ae0*/  FADD R28, R23, R28 ;  /* 0x0000001c171c7221 */ /* 0x000fe20000000000 */
[----:B------:R-:W-:-:S05]  /*7af0*/  MOV R24, R26 ;  /* 0x0000001a00187202 */ /* 0x000fca0000000f00 */
[----:B------:R-:W-:Y:S01]  /*7b00*/  FADD R17, R17, R24 ;  /* 0x0000001811117221 */ /* 0x000fe20000000000 */
[----:B------:R-:W-:-:S07]  /*7b10*/  MOV R24, R18 ;  /* 0x0000001200187202 */ /* 0x000fce0000000f00 */
[----:B------:R-:W-:Y:S05]  /*7b20*/  WARPSYNC.COLLECTIVE R14, `(.L_x_665) ;  /* 0x000000000e087348 */ /* 0x000fea0003c00000 */
[----:B------:R0:W1:Y:S02]  /*7b30*/  SHFL.DOWN P2, R26, R24, R25, R15 ;  /* 0x08000019181a7389 */ /* 0x000064000004000f */
[----:B01----:R-:W-:Y:S05]  /*7b40*/  ENDCOLLECTIVE ;  /* 0x000000000000791b */ /* 0x003fea0003800000 */
.L_x_665:
[----:B------:R-:W-:Y:S01]  /*7b50*/  HFMA2 R25, -RZ, RZ, 0, 5.9604644775390625e-08 ;  /* 0x00000001ff197431 */ /* 0x000fe200000001ff */
[----:B------:R-:W-:Y:S01]  /*7b60*/  MOV R24, R21 ;  /* 0x0000001500187202 */ /* 0x000fe20000000f00 */
[----:B------:R-:W-:-:S07]  /*7b70*/  FADD R18, R18, R26 ;  /* 0x0000001a12127221 */ /* 0x000fce0000000000 */
[----:B------:R-:W-:Y:S05]  /*7b80*/  WARPSYNC.COLLECTIVE R14, `(.L_x_666) ;  /* 0x000000000e087348 */ /* 0x000fea0003c00000 */
[----:B------:R0:W1:Y:S02]  /*7b90*/  SHFL.DOWN P2, R26, R24, R25, R15 ;  /* 0x08000019181a7389 */ /* 0x000064000004000f */
[----:B01----:R-:W-:Y:S05]  /*7ba0*/  ENDCOLLECTIVE ;  /* 0x000000000000791b */ /* 0x003fea0003800000 */
.L_x_666:
[----:B------:R-:W-:Y:S02]  /*7bb0*/  MOV R24, R16 ;  /* 0x0000001000187202 */ /* 0x000fe40000000f00 */
[----:B------:R-:W-:-:S07]  /*7bc0*/  MOV R29, R26 ;  /* 0x0000001a001d7202 */ /* 0x000fce0000000f00 */
[----:B------:R-:W-:Y:S05]  /*7bd0*/  WARPSYNC.COLLECTIVE R14, `(.L_x_667) ;  /* 0x000000000e087348 */ /* 0x000fea0003c00000 */
[----:B------:R0:W1:Y:S02]  /*7be0*/  SHFL.DOWN P2, R26, R24, R25, R15 ;  /* 0x08000019181a7389 */ /* 0x000064000004000f */
[----:B01----:R-:W-:Y:S05]  /*7bf0*/  ENDCOLLECTIVE ;  /* 0x000000000000791b */ /* 0x003fea0003800000 */
.L_x_667:
        /* <DEDUP_REMOVED lines=8> */
.L_x_668:
[----:B------:R-:W-:Y:S02]  /*7c80*/  MOV R24, R20 ;  /* 0x0000001400187202 */ /* 0x000fe40000000f00 */
[----:B------:R-:W-:-:S05]  /*7c90*/  MOV R14, R26 ;  /* 0x0000001a000e7202 */ /* 0x000fca0000000f00 */
[----:B------:R-:W-:Y:S01]  /*7ca0*/  FADD R16, R27, R14 ;  /* 0x0000000e1b107221 */ /* 0x000fe20000000000 */
[----:B------:R-:W-:-:S07]  /*7cb0*/  MOV R14, 0xffffffff ;  /* 0xffffffff000e7802 */ /* 0x000fce0000000f00 */
[----:B------:R-:W-:Y:S05]  /*7cc0*/  WARPSYNC.COLLECTIVE R14, `(.L_x_669) ;  /* 0x000000000e087348 */ /* 0x000fea0003c00000 */
[----:B------:R0:W1:Y:S02]  /*7cd0*/  SHFL.DOWN P2, R26, R24, R25, R15 ;  /* 0x08000019181a7389 */ /* 0x000064000004000f */
[----:B01----:R-:W-:Y:S05]  /*7ce0*/  ENDCOLLECTIVE ;  /* 0x000000000000791b */ /* 0x003fea0003800000 */
.L_x_669:
[----:B------:R-:W-:Y:S01]  /*7cf0*/  MOV R24, R22 ;  /* 0x0000001600187202 */ /* 0x000fe20000000f00 */
[----:B------:R-:W-:-:S07]  /*7d00*/  FADD R21, R20, R26 ;  /* 0x0000001a14157221 */ /* 0x000fce0000000000 */
[----:B------:R-:W-:Y:S05]  /*7d10*/  WARPSYNC.COLLECTIVE R14, `(.L_x_670) ;  /* 0x000000000e087348 */ /* 0x000fea0003c00000 */
[----:B------:R0:W1:Y:S02]  /*7d20*/  SHFL.DOWN P2, R26, R24, R25, R15 ;  /* 0x08000019181a7389 */ /* 0x000064000004000f */
[----:B01----:R-:W-:Y:S05]  /*7d30*/  ENDCOLLECTIVE ;  /* 0x000000000000791b */ /* 0x003fea0003800000 */
.L_x_670:
[----:B------:R-:W-:Y:S02]  /*7d40*/  MOV R24, R19 ;  /* 0x0000001300187202 */ /* 0x000fe40000000f00 */
[----:B------:R-:W-:-:S05]  /*7d50*/  MOV R15, R26 ;  /* 0x0000001a000f7202 */ /* 0x000fca0000000f00 */
[----:B------:R-:W-:Y:S01]  /*7d60*/  FADD R22, R22, R15 ;  /* 0x0000000f16167221 */ /* 0x000fe20000000000 */
[----:B------:R-:W-:-:S07]  /*7d70*/  HFMA2 R15, -RZ, RZ, 0, 1.847743988037109375e-06 ;  /* 0x0000001fff0f7431 */ /* 0x000fce00000001ff */
[----:B------:R-:W-:Y:S05]  /*7d80*/  WARPSYNC.COLLECTIVE R14, `(.L_x_671) ;  /* 0x000000000e087348 */ /* 0x000fea0003c00000 */
[----:B------:R0:W1:Y:S02]  /*7d90*/  SHFL.DOWN P2, R26, R24, R25, R15 ;  /* 0x08000019181a7389 */ /* 0x000064000004000f */
[----:B01----:R-:W-:Y:S05]  /*7da0*/  ENDCOLLECTIVE ;  /* 0x000000000000791b */ /* 0x003fea0003800000 */
.L_x_671:
[----:B------:R-:W-:Y:S02]  /*7db0*/  MOV R24, R28 ;  /* 0x0000001c00187202 */ /* 0x000fe40000000f00 */
[----:B------:R-:W-:-:S07]  /*7dc0*/  MOV R20, R26 ;  /* 0x0000001a00147202 */ /* 0x000fce0000000f00 */
[----:B------:R-:W-:Y:S05]  /*7dd0*/  WARPSYNC.COLLECTIVE R14, `(.L_x_672) ;  /* 0x000000000e087348 */ /* 0x000fea0003c00000 */
[----:B------:R0:W1:Y:S02]  /*7de0*/  SHFL.DOWN P2, R26, R24, R25, R15 ;  /* 0x08000019181a7389 */ /* 0x000064000004000f */
[----:B01----:R-:W-:Y:S05]  /*7df0*/  ENDCOLLECTIVE ;  /* 0x000000000000791b */ /* 0x003fea0003800000 */
.L_x_672:
        /* <DEDUP_REMOVED lines=8> */
.L_x_673:
[----:B------:R-:W-:Y:S01]  /*7e80*/  MOV R24, R18 ;  /* 0x0000001200187202 */ /* 0x000fe20000000f00 */
[----:B------:R-:W-:-:S07]  /*7e90*/  FADD R17, R17, R26 ;  /* 0x0000001a11117221 */ /* 0x000fce0000000000 */
[----:B------:R-:W-:Y:S05]  /*7ea0*/  WARPSYNC.COLLECTIVE R14, `(.L_x_674) ;  /* 0x000000000e087348 */ /* 0x000fea0003c00000 */
[----:B------:R0:W1:Y:S02]  /*7eb0*/  SHFL.DOWN P2, R26, R24, R25, R15 ;  /* 0x08000019181a7389 */ /* 0x000064000004000f */
[----:B01----:R-:W-:Y:S05]  /*7ec0*/  ENDCOLLECTIVE ;  /* 0x000000000000791b */ /* 0x003fea0003800000 */
.L_x_674:
[----:B------:R-:W-:Y:S01]  /*7ed0*/  MOV R15, R26 ;  /* 0x0000001a000f7202 */ /* 0x000fe20000000f00 */
[----:B------:R-:W-:Y:S06]  /*7ee0*/  BRA `(.L_x_675) ;  /* 0xffffffb400b07947 */ /* 0x000fec000383ffff */
.L_x_676:
        /* <DEDUP_REMOVED lines=9> */
.L_x_1897:


//--------------------- .text._Z21ant16_o1_wtsback_kerniiiiiPKfS0_S0_S0_S0_S0_S0_S0_PfS1_S1_S1_ --------------------------
	.section	.text._Z21ant16_o1_wtsback_kerniiiiiPKfS0_S0_S0_S0_S0_S0_S0_PfS1_S1_S1_,"ax",@progbits
	.align	128
        .global         _Z21ant16_o1_wtsback_kerniiiiiPKfS0_S0_S0_S0_S0_S0_S0_PfS1_S1_S1_
        .type           _Z21ant16_o1_wtsback_kerniiiiiPKfS0_S0_S0_S0_S0_S0_S0_PfS1_S1_S1_,@function
        .size           _Z21ant16_o1_wtsback_kerniiiiiPKfS0_S0_S0_S0_S0_S0_S0_PfS1_S1_S1_,(.L_x_1898 - _Z21ant16_o1_wtsback_kerniiiiiPKfS0_S0_S0_S0_S0_S0_S0_PfS1_S1_S1_)
        .other          _Z21ant16_o1_wtsback_kerniiiiiPKfS0_S0_S0_S0_S0_S0_S0_PfS1_S1_S1_,@"STO_CUDA_ENTRY STV_DEFAULT"
_Z21ant16_o1_wtsback_kerniiiiiPKfS0_S0_S0_S0_S0_S0_S0_PfS1_S1_S1_:
.text._Z21ant16_o1_wtsback_kerniiiiiPKfS0_S0_S0_S0_S0_S0_S0_PfS1_S1_S1_:
[----:B------:R-:W-:Y:S08]  /*0000*/  LDC R1, c[0x0][0x37c] ;  /* 0x0000df00ff017b82 */ /* 0x000ff00000000800 */
[----:B------:R-:W0:Y:S01]  /*0010*/  S2UR UR6, SR_CTAID.X ;  /* 0x00000000000679c3 */ /* 0x000e220000002500 */
[----:B------:R-:W0:Y:S01]  /*0020*/  LDCU UR11, c[0x0][0x38c] ;  /* 0x00007180ff0b77ac */ /* 0x000e220008000800 */
[----:B------:R-:W1:Y:S01]  /*0030*/  LDCU.64 UR4, c[0x0][0x358] ;  /* 0x00006b00ff0477ac */ /* 0x000e620008000a00 */
[----:B0-----:R-:W-:-:S02]  /*0040*/  UISETP.GE.AND UP0, UPT, UR6, UR11, UPT ;  /* 0x0000000b0600728c */ /* 0x001fc4000bf06270 */
[----:B------:R-:W-:-:S07]  /*0050*/  MOV R0, UR6 ;  /* 0x0000000600007c02 */ /* 0x000fce0008000f00 */
[----:B-1----:R-:W-:Y:S05]  /*0060*/  BRA.U UP0, `(.L_x_677) ;  /* 0x0000000500247547 */ /* 0x002fea000b800000 */
[----:B------:R-:W0:Y:S01]  /*0070*/  S2R R4, SR_TID.X ;  /* 0x0000000000047919 */ /* 0x000e220000002100 */
[----:B------:R-:W1:Y:S01]  /*0080*/  S2UR UR6, SR_CTAID.Y ;  /* 0x00000000000679c3 */ /* 0x000e620000002600 */
[----:B------:R-:W2:Y:S01]  /*0090*/  LDCU UR7, c[0x0][0x360] ;  /* 0x00006c00ff0777ac */ /* 0x000ea20008000800 */
[----:B------:R-:W-:Y:S01]  /*00a0*/  MOV R6, R0 ;  /* 0x0000000000067202 */ /* 0x000fe20000000f00 */
[----:B------:R-:W3:Y:S01]  /*00b0*/  S2R R5, SR_TID.Y ;  /* 0x0000000000057919 */ /* 0x000ee20000002200 */
[----:B------:R-:W4:Y:S01]  /*00c0*/  LDCU UR8, c[0x0][0x364] ;  /* 0x00006c80ff0877ac */ /* 0x000f220008000800 */
[----:B------:R-:W0:Y:S01]  /*00d0*/  LDCU UR9, c[0x0][0x374] ;  /* 0x00006e80ff0977ac */ /* 0x000e220008000800 */
[----:B------:R-:W0:Y:S03]  /*00e0*/  LDCU UR10, c[0x0][0x370] ;  /* 0x00006e00ff0a77ac */ /* 0x000e260008000800 */
.L_x_683:
[----:B------:R-:W1:Y:S02]  /*00f0*/  LDCU UR11, c[0x0][0x38c] ;  /* 0x00007180ff0b77ac */ /* 0x000e640008000800 */
[----:B-1----:R-:W-:-:S09]  /*0100*/  UISETP.GE.U32.AND UP0, UPT, UR6, UR11, UPT ;  /* 0x0000000b0600728c */ /* 0x002fd2000bf06070 */
[----:B------:R-:W-:Y:S05]  /*0110*/  BRA.U UP0, `(.L_x_678) ;  /* 0x0000000100ec7547 */ /* 0x000fea000b800000 */
[----:B------:R-:W-:-:S07]  /*0120*/  MOV R8, UR6 ;  /* 0x0000000600087c02 */ /* 0x000fce0008000f00 */
.L_x_682:
        /* <DEDUP_REMOVED lines=9> */
.L_x_681:
[----:B------:R-:W0:Y:S01]  /*01c0*/  LDC.64 R12, c[0x0][0x3b8] ;  /* 0x0000ee00ff0c7b82 */ /* 0x000e220000000a00 */
[C---:B------:R-:W-:Y:S02]  /*01d0*/  IMAD R14, R9.reuse, UR13, R6 ;  /* 0x0000000d090e7c24 */ /* 0x040fe4000f8e0206 */
[----:B---3--:R-:W-:-:S03]  /*01e0*/  IMAD R15, R9, UR12, R5 ;  /* 0x0000000c090f7c24 */ /* 0x008fc6000f8e0205 */
[----:B------:R-:W-:Y:S01]  /*01f0*/  LEA R17, R14, R14, 0x1 ;  /* 0x0000000e0e117211 */ /* 0x000fe200078e08ff */
[----:B------:R-:W-:Y:S01]  /*0200*/  IMAD R14, R9, UR13, R8 ;  /* 0x0000000d090e7c24 */ /* 0x000fe2000f8e0208 */
[----:B------:R-:W1:Y:S08]  /*0210*/  LDC.64 R10, c[0x0][0x3a0] ;  /* 0x0000e800ff0a7b82 */ /* 0x000e700000000a00 */
[----:B------:R-:W3:Y:S01]  /*0220*/  LDC.64 R2, c[0x0][0x3b0] ;  /* 0x0000ec00ff027b82 */ /* 0x000ee20000000a00 */
[----:B0-----:R-:W-:Y:S01]  /*0230*/  IMAD.WIDE.U32 R12, R15, 0x4, R12 ;  /* 0x000000040f0c7825 */ /* 0x001fe200078e000c */
[----:B------:R-:W-:-:S05]  /*0240*/  LEA R15, R14, R14, 0x1 ;  /* 0x0000000e0e0f7211 */ /* 0x000fca00078e08ff */
[----:B------:R-:W5:Y:S01]  /*0250*/  LDG.E R12, desc[UR4][R12.64] ;  /* 0x000000040c0c7981 */ /* 0x000f62000c1e1900 */
[----:B-1----:R-:W-:-:S05]  /*0260*/  IMAD.WIDE R10, R17, 0x4, R10 ;  /* 0x00000004110a7825 */ /* 0x002fca00078e020a */
[----:B------:R-:W5:Y:S01]  /*0270*/  LDG.E R17, desc[UR4][R10.64+0x4] ;  /* 0x000004040a117981 */ /* 0x000f62000c1e1900 */
[----:B---3--:R-:W-:-:S03]  /*0280*/  IMAD.WIDE R2, R15, 0x4, R2 ;  /* 0x000000040f027825 */ /* 0x008fc600078e0202 */
[----:B------:R-:W3:Y:S04]  /*0290*/  LDG.E R19, desc[UR4][R10.64+0x8] ;  /* 0x000008040a137981 */ /* 0x000ee8000c1e1900 */
[----:B------:R-:W4:Y:S04]  /*02a0*/  LDG.E R16, desc[UR4][R2.64+0x4] ;  /* 0x0000040402107981 */ /* 0x000f28000c1e1900 */
[----:B------:R-:W4:Y:S04]  /*02b0*/  LDG.E R15, desc[UR4][R10.64] ;  /* 0x000000040a0f7981 */ /* 0x000f28000c1e1900 */
[----:B------:R-:W4:Y:S04]  /*02c0*/  LDG.E R14, desc[UR4][R2.64] ;  /* 0x00000004020e7981 */ /* 0x000f28000c1e1900 */
[----:B------:R-:W4:Y:S01]  /*02d0*/  LDG.E R18, desc[UR4][R2.64+0x8] ;  /* 0x0000080402127981 */ /* 0x000f22000c1e1900 */
[----:B--2---:R-:W-:-:S04]  /*02e0*/  IADD3 R9, PT, PT, R9, UR7, RZ ;  /* 0x0000000709097c10 */ /* 0x004fc8000fffe0ff */
[----:B------:R-:W-:Y:S01]  /*02f0*/  ISETP.GE.AND P0, PT, R9, UR11, PT ;  /* 0x0000000b09007c0c */ /* 0x000fe2000bf06270 */
[C---:B-----5:R-:W-:Y:S01]  /*0300*/  FMUL R17, R12.reuse, R17 ;  /* 0x000000110c117220 */ /* 0x060fe20000400000 */
[----:B---3--:R-:W-:-:S03]  /*0310*/  FMUL R19, R12, R19 ;  /* 0x000000130c137220 */ /* 0x008fc60000400000 */
[----:B----4-:R-:W-:Y:S01]  /*0320*/  FMUL R16, R17, R16 ;  /* 0x0000001011107220 */ /* 0x010fe20000400000 */
[----:B------:R-:W-:-:S04]  /*0330*/  FMUL R15, R12, R15 ;  /* 0x0000000f0c0f7220 */ /* 0x000fc80000400000 */
[----:B------:R-:W-:-:S04]  /*0340*/  FFMA R14, R15, R14, R16 ;  /* 0x0000000e0f0e7223 */ /* 0x000fc80000000010 */
[----:B------:R-:W-:-:S04]  /*0350*/  FFMA R14, R19, R18, R14 ;  /* 0x00000012130e7223 */ /* 0x000fc8000000000e */
[----:B------:R-:W-:Y:S01]  /*0360*/  FADD R7, R14, R7 ;  /* 0x000000070e077221 */ /* 0x000fe20000000000 */
[----:B------:R-:W-:Y:S06]  /*0370*/  @!P0 BRA `(.L_x_681) ;  /* 0xfffffffc00908947 */ /* 0x000fec000383ffff */
.L_x_680:
[----:B--2-4-:R-:W-:Y:S05]  /*0380*/  BSYNC.RECONVERGENT B0 ;  /* 0x0000000000007941 */ /* 0x014fea0003800200 */
.L_x_679:
        /* <DEDUP_REMOVED lines=20> */
.L_x_678:
[----:B0-----:R-:W-:-:S04]  /*04d0*/  IADD3 R6, PT, PT, R6, UR10, RZ ;  /* 0x0000000a06067c10 */ /* 0x001fc8000fffe0ff */
[----:B------:R-:W-:-:S13]  /*04e0*/  ISETP.GE.AND P0, PT, R6, UR11, PT ;  /* 0x0000000b06007c0c */ /* 0x000fda000bf06270 */
[----:B------:R-:W-:Y:S05]  /*04f0*/  @!P0 BRA `(.L_x_683) ;  /* 0xfffffff800fc8947 */ /* 0x000fea000383ffff */
.L_x_677:
[----:B------:R-:W0:Y:S02]  /*0500*/  LDCU UR6, c[0x0][0x388] ;  /* 0x00007100ff0677ac */ /* 0x000e240008000800 */
[----:B0-----:R-:W-:-:S13]  /*0510*/  ISETP.GE.AND P0, PT, R0, UR6, PT ;  /* 0x0000000600007c0c */ /* 0x001fda000bf06270 */
[----:B------:R-:W-:Y:S05]  /*0520*/  @P0 BRA `(.L_x_684) ;  /* 0x00000004003c0947 */ /* 0x000fea0003800000 */
[----:B------:R-:W0:Y:S01]  /*0530*/  S2R R10, SR_TID.X ;  /* 0x00000000000a7919 */ /* 0x000e220000002100 */
[----:B------:R-:W1:Y:S01]  /*0540*/  S2UR UR10, SR_CTAID.Y ;  /* 0x00000000000a79c3 */ /* 0x000e620000002600 */
[----:B------:R-:W0:Y:S01]  /*0550*/  LDCU UR6, c[0x0][0x360] ;  /* 0x00006c00ff0677ac */ /* 0x000e220008000800 */
[----:B------:R-:W-:Y:S01]  /*0560*/  MOV R12, R0 ;  /* 0x00000000000c7202 */ /* 0x000fe20000000f00 */
[----:B------:R-:W0:Y:S01]  /*0570*/  S2R R11, SR_TID.Y ;  /* 0x00000000000b7919 */ /* 0x000e220000002200 */
[----:B--2---:R-:W2:Y:S01]  /*0580*/  LDCU UR7, c[0x0][0x364] ;  /* 0x00006c80ff0777ac */ /* 0x004ea20008000800 */
[----:B----4-:R-:W4:Y:S01]  /*0590*/  LDCU UR8, c[0x0][0x374] ;  /* 0x00006e80ff0877ac */ /* 0x010f220008000800 */
[----:B------:R-:W0:Y:S03]  /*05a0*/  LDCU UR9, c[0x0][0x370] ;  /* 0x00006e00ff0977ac */ /* 0x000e260008000800 */
.L_x_690:
[----:B------:R-:W1:Y:S02]  /*05b0*/  LDCU UR11, c[0x0][0x38c] ;  /* 0x00007180ff0b77ac */ /* 0x000e640008000800 */
[----:B-1----:R-:W-:-:S09]  /*05c0*/  UISETP.GE.AND UP0, UPT, UR10, UR11, UPT ;  /* 0x0000000b0a00728c */ /* 0x002fd2000bf06270 */
[----:B------:R-:W-:Y:S05]  /*05d0*/  BRA.U UP0, `(.L_x_685) ;  /* 0x0000000500007547 */ /* 0x000fea000b800000 */
[----:B------:R-:W-:-:S07]  /*05e0*/  MOV R14, UR10 ;  /* 0x0000000a000e7c02 */ /* 0x000fce0008000f00 */
.L_x_689:
[----:B------:R-:W0:Y:S01]  /*05f0*/  LDCU UR11, c[0x0][0x380] ;  /* 0x00007000ff0b77ac */ /* 0x000e220008000800 */
[----:B------:R-:W-:Y:S01]  /*0600*/  BSSY.RECONVERGENT B0, `(.L_x_686) ;  /* 0x0000028000007945 */ /* 0x000fe20003800200 */
[----:B------:R-:W-:Y:S01]  /*0610*/  HFMA2 R13, -RZ, RZ, 0, 0 ;  /* 0x00000000ff0d7431 */ /* 0x000fe200000001ff */
[----:B------:R-:W1:Y:S01]  /*0620*/  LDCU UR12, c[0x0][0x384] ;  /* 0x00007080ff0c77ac */ /* 0x000e620008000800 */
[----:B------:R-:W1:Y:S01]  /*0630*/  LDCU.64 UR14, c[0x0][0x388] ;  /* 0x00007100ff0e77ac */ /* 0x000e620008000a00 */
[----:B0-----:R-:W-:-:S13]  /*0640*/  ISETP.GE.AND P0, PT, R10, UR11, PT ;  /* 0x0000000b0a007c0c */ /* 0x001fda000bf06270 */
[----:B-1----:R-:W-:Y:S05]  /*0650*/  @P0 BRA `(.L_x_687) ;  /* 0x0000000000880947 */ /* 0x002fea0003800000 */
[----:B------:R-:W0:Y:S01]  /*0660*/  LDC.64 R2, c[0x0][0x3b0] ;  /* 0x0000ec00ff027b82 */ /* 0x000e220000000a00 */
[----:B------:R-:W-:Y:S02]  /*0670*/  MOV R13, RZ ;  /* 0x000000ff000d7202 */ /* 0x000fe40000000f00 */
[----:B------:R-:W-:-:S05]  /*0680*/  MOV R15, R10 ;  /* 0x0000000a000f7202 */ /* 0x000fca0000000f00 */
[----:B---3--:R-:W1:Y:S08]  /*0690*/  LDC.64 R4, c[0x0][0x3c0] ;  /* 0x0000f000ff047b82 */ /* 0x008e700000000a00 */
[----:B------:R-:W3:Y:S02]  /*06a0*/  LDC.64 R6, c[0x0][0x398] ;  /* 0x0000e600ff067b82 */ /* 0x000ee40000000a00 */
.L_x_688:
[C---:B------:R-:W-:Y:S02]  /*06b0*/  IMAD R8, R15.reuse, UR12, R11 ;  /* 0x0000000c0f087c24 */ /* 0x040fe4000f8e020b */
[----:B------:R-:W-:-:S03]  /*06c0*/  IMAD R19, R15, UR14, R12 ;  /* 0x0000000e0f137c24 */ /* 0x000fc6000f8e020c */
[----:B------:R-:W-:Y:S01]  /*06d0*/  LEA R21, R8, R8, 0x1 ;  /* 0x0000000808157211 */ /* 0x000fe200078e08ff */
[----:B------:R-:W-:Y:S02]  /*06e0*/  IMAD R8, R15, UR15, R14 ;  /* 0x0000000f0f087c24 */ /* 0x000fe4000f8e020e */
[----:B---3--:R-:W-:Y:S01]  /*06f0*/  IMAD.WIDE R18, R19, 0x4, R6 ;  /* 0x0000000413127825 */ /* 0x008fe200078e0206 */
[C---:B------:R-:W-:Y:S02]  /*0700*/  IADD3 R17, PT, PT, R21.reuse, 0x1, RZ ;  /* 0x0000000115117810 */ /* 0x040fe40007ffe0ff */
[----:B------:R-:W-:Y:S01]  /*0710*/  LEA R9, R8, R8, 0x1 ;  /* 0x0000000808097211 */ /* 0x000fe200078e08ff */
[C-C-:B-1----:R-:W-:Y:S01]  /*0720*/  IMAD.WIDE.U32 R22, R21.reuse, 0x4, R4.reuse ;  /* 0x0000000415167825 */ /* 0x142fe200078e0004 */
[----:B------:R-:W-:Y:S01]  /*0730*/  IADD3 R21, PT, PT, R21, 0x2, RZ ;  /* 0x0000000215157810 */ /* 0x000fe20007ffe0ff */
[----:B------:R-:W3:Y:S02]  /*0740*/  LDG.E R18, desc[UR4][R18.64] ;  /* 0x0000000412127981 */ /* 0x000ee4000c1e1900 */
[----:B------:R-:W-:-:S02]  /*0750*/  IMAD.WIDE.U32 R16, R17, 0x4, R4 ;  /* 0x0000000411107825 */ /* 0x000fc400078e0004 */
[----:B------:R-:W3:Y:S02]  /*0760*/  LDG.E R23, desc[UR4][R22.64] ;  /* 0x0000000416177981 */ /* 0x000ee4000c1e1900 */
[----:B0-----:R-:W-:Y:S02]  /*0770*/  IMAD.WIDE R8, R9, 0x4, R2 ;  /* 0x0000000409087825 */ /* 0x001fe400078e0202 */
[----:B------:R3:W5:Y:S02]  /*0780*/  LDG.E R17, desc[UR4][R16.64] ;  /* 0x0000000410117981 */ /* 0x000764000c1e1900 */
[----:B------:R-:W-:Y:S02]  /*0790*/  IMAD.WIDE.U32 R20, R21, 0x4, R4 ;  /* 0x0000000415147825 */ /* 0x000fe400078e0004 */
[----:B------:R-:W2:Y:S04]  /*07a0*/  LDG.E R24, desc[UR4][R8.64+0x4] ;  /* 0x0000040408187981 */ /* 0x000ea8000c1e1900 */
[----:B------:R-:W4:Y:S04]  /*07b0*/  LDG.E R25, desc[UR4][R8.64] ;  /* 0x0000000408197981 */ /* 0x000f28000c1e1900 */
[----:B------:R-:W4:Y:S04]  /*07c0*/  LDG.E R21, desc[UR4][R20.64] ;  /* 0x0000000414157981 */ /* 0x000f28000c1e1900 */
[----:B------:R-:W4:Y:S01]  /*07d0*/  LDG.E R26, desc[UR4][R8.64+0x8] ;  /* 0x00000804081a7981 */ /* 0x000f22000c1e1900 */
[----:B------:R-:W-:-:S04]  /*07e0*/  IADD3 R15, PT, PT, R15, UR6, RZ ;  /* 0x000000060f0f7c10 */ /* 0x000fc8000fffe0ff */
[----:B------:R-:W-:Y:S01]  /*07f0*/  ISETP.GE.AND P0, PT, R15, UR11, PT ;  /* 0x0000000b0f007c0c */ /* 0x000fe2000bf06270 */
[----:B---3--:R-:W-:Y:S01]  /*0800*/  FMUL R16, R23, R18 ;  /* 0x0000001217107220 */ /* 0x008fe20000400000 */
[----:B-----5:R-:W-:-:S04]  /*0810*/  FMUL R19, R18, R17 ;  /* 0x0000001112137220 */ /* 0x020fc80000400000 */
[----:B--2---:R-:W-:-:S04]  /*0820*/  FMUL R19, R19, R24 ;  /* 0x0000001813137220 */ /* 0x004fc80000400000 */
[----:B----4-:R-:W-:Y:S01]  /*0830*/  FFMA R16, R16, R25, R19 ;  /* 0x0000001910107223 */ /* 0x010fe20000000013 */
[----:B------:R-:W-:-:S04]  /*0840*/  FMUL R17, R18, R21 ;  /* 0x0000001512117220 */ /* 0x000fc80000400000 */
[----:B------:R-:W-:-:S04]  /*0850*/  FFMA R16, R17, R26, R16 ;  /* 0x0000001a11107223 */ /* 0x000fc80000000010 */
[----:B------:R-:W-:Y:S01]  /*0860*/  FADD R13, R16, R13 ;  /* 0x0000000d100d7221 */ /* 0x000fe20000000000 */
[----:B------:R-:W-:Y:S06]  /*0870*/  @!P0 BRA `(.L_x_688) ;  /* 0xfffffffc008c8947 */ /* 0x000fec000383ffff */
.L_x_687:
[----:B--2-4-:R-:W-:Y:S05]  /*0880*/  BSYNC.RECONVERGENT B0 ;  /* 0x0000000000007941 */ /* 0x014fea0003800200 */
.L_x_686:
[----:B------:R-:W0:Y:S01]  /*0890*/  SHFL.DOWN PT, R2, R13, 0x10, 0x1f ;  /* 0x0a001f000d027f89 */ /* 0x000e2200000e0000 */
[----:B------:R-:W-:Y:S01]  /*08a0*/  ISETP.NE.AND P0, PT, R10, RZ, PT ;  /* 0x000000ff0a00720c */ /* 0x000fe20003f05270 */
[----:B------:R-:W1:-:S12]  /*08b0*/  LDCU UR11, c[0x0][0x38c] ;  /* 0x00007180ff0b77ac */ /* 0x000e580008000800 */
[----:B------:R-:W2:Y:S01]  /*08c0*/  @!P0 LDC R15, c[0x0][0x388] ;  /* 0x0000e200ff0f8b82 */ /* 0x000ea20000000800 */
[C---:B------:R-:W-:Y:S01]  /*08d0*/  @!P0 IMAD R9, R14.reuse, UR7, R11 ;  /* 0x000000070e098c24 */ /* 0x040fe2000f8e020b */
[----:B------:R-:W-:Y:S01]  /*08e0*/  IADD3 R14, PT, PT, R14, UR8, RZ ;  /* 0x000000080e0e7c10 */ /* 0x000fe2000fffe0ff */
[----:B0-----:R-:W-:-:S05]  /*08f0*/  FADD R4, R2, R13 ;  /* 0x0000000d02047221 */ /* 0x001fca0000000000 */
[----:B------:R-:W3:Y:S01]  /*0900*/  SHFL.DOWN PT, R3, R4, 0x8, 0x1f ;  /* 0x09001f0004037f89 */ /* 0x000ee200000e0000 */
[----:B--2---:R-:W-:Y:S02]  /*0910*/  @!P0 IMAD R9, R9, R15, R12 ;  /* 0x0000000f09098224 */ /* 0x004fe400078e020c */
[----:B---3--:R-:W-:-:S05]  /*0920*/  FADD R5, R4, R3 ;  /* 0x0000000304057221 */ /* 0x008fca0000000000 */
[----:B------:R-:W0:Y:S02]  /*0930*/  SHFL.DOWN PT, R2, R5, 0x4, 0x1f ;  /* 0x08801f0005027f89 */ /* 0x000e2400000e0000 */
[----:B0-----:R-:W-:-:S05]  /*0940*/  FADD R6, R5, R2 ;  /* 0x0000000205067221 */ /* 0x001fca0000000000 */
        /* <DEDUP_REMOVED lines=9> */
.L_x_685:
[----:B------:R-:W1:Y:S01]  /*09e0*/  LDCU UR12, c[0x0][0x388] ;  /* 0x00007100ff0c77ac */ /* 0x000e620008000800 */
[----:B0-----:R-:W-:-:S04]  /*09f0*/  IADD3 R12, PT, PT, R12, UR9, RZ ;  /* 0x000000090c0c7c10 */ /* 0x001fc8000fffe0ff */
[----:B-1----:R-:W-:-:S13]  /*0a00*/  ISETP.GE.AND P0, PT, R12, UR12, PT ;  /* 0x0000000c0c007c0c */ /* 0x002fda000bf06270 */
[----:B------:R-:W-:Y:S05]  /*0a10*/  @!P0 BRA `(.L_x_690) ;  /* 0xfffffff800e48947 */ /* 0x000fea000383ffff */
.L_x_684:
        /* <DEDUP_REMOVED lines=11> */
.L_x_697:
[----:B------:R-:W1:Y:S02]  /*0ad0*/  LDCU UR11, c[0x0][0x38c] ;  /* 0x00007180ff0b77ac */ /* 0x000e640008000800 */
[----:B-1----:R-:W-:-:S09]  /*0ae0*/  UISETP.GE.AND UP0, UPT, UR10, UR11, UPT ;  /* 0x0000000b0a00728c */ /* 0x002fd2000bf06270 */
[----:B------:R-:W-:Y:S05]  /*0af0*/  BRA.U UP0, `(.L_x_692) ;  /* 0x0000000500587547 */ /* 0x000fea000b800000 */
[----:B------:R-:W-:-:S07]  /*0b00*/  MOV R14, UR10 ;  /* 0x0000000a000e7c02 */ /* 0x000fce0008000f00 */
.L_x_696:
        /* <DEDUP_REMOVED lines=10> */
.L_x_695:
[----:B------:R-:W0:Y:S01]  /*0bb0*/  LDC.64 R2, c[0x0][0x3c8] ;  /* 0x0000f200ff027b82 */ /* 0x000e220000000a00 */
[----:B------:R-:W-:-:S05]  /*0bc0*/  IMAD R6, R15, UR12, R11 ;  /* 0x0000000c0f067c24 */ /* 0x000fca000f8e020b */
[----:B------:R-:W-:Y:S01]  /*0bd0*/  LEA R17, R6, R6, 0x1 ;  /* 0x0000000606117211 */ /* 0x000fe200078e08ff */
[----:B------:R-:W-:Y:S01]  /*0be0*/  IMAD R6, R15, UR13, R12 ;  /* 0x0000000d0f067c24 */ /* 0x000fe2000f8e020c */
[----:B---3--:R-:W1:Y:S02]  /*0bf0*/  LDC.64 R4, c[0x0][0x3a8] ;  /* 0x0000ea00ff047b82 */ /* 0x008e640000000a00 */
[----:B------:R-:W-:Y:S02]  /*0c00*/  IADD3 R19, PT, PT, R17, 0x1, RZ ;  /* 0x0000000111137810 */ /* 0x000fe40007ffe0ff */
[----:B------:R-:W-:Y:S01]  /*0c10*/  LEA R7, R6, R6, 0x3 ;  /* 0x0000000606077211 */ /* 0x000fe200078e18ff */
[----:B------:R-:W-:Y:S01]  /*0c20*/  IMAD R6, R15, UR14, R14 ;  /* 0x0000000e0f067c24 */ /* 0x000fe2000f8e020e */
[----:B------:R-:W-:Y:S02]  /*0c30*/  IADD3 R23, PT, PT, R17, 0x2, RZ ;  /* 0x0000000211177810 */ /* 0x000fe40007ffe0ff */
[----:B------:R-:W3:Y:S02]  /*0c40*/  LDC.64 R8, c[0x0][0x3b0] ;  /* 0x0000ec00ff087b82 */ /* 0x000ee40000000a00 */
[----:B------:R-:W-:Y:S01]  /*0c50*/  LEA R21, R6, R6, 0x1 ;  /* 0x0000000606157211 */ /* 0x000fe200078e08ff */
[----:B0-----:R-:W-:-:S05]  /*0c60*/  IMAD.WIDE.U32 R18, R19, 0x4, R2 ;  /* 0x0000000413127825 */ /* 0x001fca00078e0002 */
[----:B------:R-:W5:Y:S01]  /*0c70*/  LDG.E R16, desc[UR4][R18.64] ;  /* 0x0000000412107981 */ /* 0x000f62000c1e1900 */
[----:B-1----:R-:W-:-:S04]  /*0c80*/  IMAD.WIDE R4, R7, 0x4, R4 ;  /* 0x0000000407047825 */ /* 0x002fc800078e0204 */
[----:B------:R-:W-:Y:S01]  /*0c90*/  IMAD.WIDE.U32 R6, R17, 0x4, R2 ;  /* 0x0000000411067825 */ /* 0x000fe200078e0002 */
[----:B------:R-:W2:Y:S03]  /*0ca0*/  LDG.E R24, desc[UR4][R4.64] ;  /* 0x0000000404187981 */ /* 0x000ea6000c1e1900 */
[----:B---3--:R-:W-:Y:S01]  /*0cb0*/  IMAD.WIDE R8, R21, 0x4, R8 ;  /* 0x0000000415087825 */ /* 0x008fe200078e0208 */
[----:B------:R-:W5:Y:S03]  /*0cc0*/  LDG.E R17, desc[UR4][R4.64+0x4] ;  /* 0x0000040404117981 */ /* 0x000f66000c1e1900 */
[----:B------:R-:W-:Y:S01]  /*0cd0*/  IMAD.WIDE.U32 R2, R23, 0x4, R2 ;  /* 0x0000000417027825 */ /* 0x000fe200078e0002 */
[----:B------:R-:W2:Y:S04]  /*0ce0*/  LDG.E R6, desc[UR4][R6.64] ;  /* 0x0000000406067981 */ /* 0x000ea8000c1e1900 */
[----:B------:R-:W3:Y:S04]  /*0cf0*/  LDG.E R20, desc[UR4][R8.64] ;  /* 0x0000000408147981 */ /* 0x000ee8000c1e1900 */
[----:B------:R2:W4:Y:S04]  /*0d00*/  LDG.E R2, desc[UR4][R2.64] ;  /* 0x0000000402027981 */ /* 0x000528000c1e1900 */
        /* <DEDUP_REMOVED lines=9> */
[----:B------:R-:W-:-:S04]  /*0da0*/  IADD3 R15, PT, PT, R15, UR6, RZ ;  /* 0x000000060f0f7c10 */ /* 0x000fc8000fffe0ff */
[----:B------:R-:W-:Y:S01]  /*0db0*/  ISETP.GE.AND P0, PT, R15, UR11, PT ;  /* 0x0000000b0f007c0c */ /* 0x000fe2000bf06270 */
[----:B-----5:R-:W-:Y:S01]  /*0dc0*/  FMUL R17, R16, R17 ;  /* 0x0000001110117220 */ /* 0x020fe20000400000 */
[----:B--2---:R-:W-:-:S03]  /*0dd0*/  FMUL R3, R6, R24 ;  /* 0x0000001806037220 */ /* 0x004fc60000400000 */
[----:B---3--:R-:W-:-:S04]  /*0de0*/  FMUL R24, R20, R17 ;  /* 0x0000001114187220 */ /* 0x008fc80000400000 */
[----:B------:R-:W-:Y:S01]  /*0df0*/  FFMA R3, R3, R20, R24 ;  /* 0x0000001403037223 */ /* 0x000fe20000000018 */
[----:B----4-:R-:W-:-:S04]  /*0e00*/  FMUL R29, R2, R29 ;  /* 0x0000001d021d7220 */ /* 0x010fc80000400000 */
[----:B------:R-:W-:Y:S01]  /*0e10*/  FFMA R20, R20, R29, R3 ;  /* 0x0000001d14147223 */ /* 0x000fe20000000003 */
[----:B------:R-:W-:-:S04]  /*0e20*/  FMUL R27, R6, R27 ;  /* 0x0000001b061b7220 */ /* 0x000fc80000400000 */
[----:B------:R-:W-:Y:S01]  /*0e30*/  FFMA R20, R27, R21, R20 ;  /* 0x000000151b147223 */ /* 0x000fe20000000014 */
[----:B------:R-:W-:-:S04]  /*0e40*/  FMUL R25, R16, R25 ;  /* 0x0000001910197220 */ /* 0x000fc80000400000 */
[----:B------:R-:W-:Y:S01]  /*0e50*/  FFMA R20, R21, R25, R20 ;  /* 0x0000001915147223 */ /* 0x000fe20000000014 */
[----:B------:R-:W-:Y:S01]  /*0e60*/  FMUL R19, R2, R19 ;  /* 0x0000001302137220 */ /* 0x000fe20000400000 */
[----:B------:R-:W-:-:S03]  /*0e70*/  FMUL R6, R6, R23 ;  /* 0x0000001706067220 */ /* 0x000fc60000400000 */
[----:B------:R-:W-:Y:S01]  /*0e80*/  FFMA R19, R21, R19, R20 ;  /* 0x0000001315137223 */ /* 0x000fe20000000014 */
[----:B------:R-:W-:-:S03]  /*0e90*/  FMUL R7, R16, R7 ;  /* 0x0000000710077220 */ /* 0x000fc60000400000 */
[----:B------:R-:W-:Y:S01]  /*0ea0*/  FFMA R19, R6, R18, R19 ;  /* 0x0000001206137223 */ /* 0x000fe20000000013 */
[----:B------:R-:W-:-:S03]  /*0eb0*/  FMUL R22, R2, R22 ;  /* 0x0000001602167220 */ /* 0x000fc60000400000 */
[----:B------:R-:W-:-:S04]  /*0ec0*/  FFMA R7, R18, R7, R19 ;  /* 0x0000000712077223 */ /* 0x000fc80000000013 */
[----:B------:R-:W-:-:S04]  /*0ed0*/  FFMA R22, R18, R22, R7 ;  /* 0x0000001612167223 */ /* 0x000fc80000000007 */
[----:B------:R-:W-:Y:S01]  /*0ee0*/  FADD R13, R22, R13 ;  /* 0x0000000d160d7221 */ /* 0x000fe20000000000 */
[----:B------:R-:W-:Y:S06]  /*0ef0*/  @!P0 BRA `(.L_x_695) ;  /* 0xfffffffc002c8947 */ /* 0x000fec000383ffff */
.L_x_694:
[----:B--2-4-:R-:W-:Y:S05]  /*0f00*/  BSYNC.RECONVERGENT B0 ;  /* 0x0000000000007941 */ /* 0x014fea0003800200 */
.L_x_693:
        /* <DEDUP_REMOVED lines=21> */
.L_x_692:
[----:B------:R-:W1:Y:S01]  /*1060*/  LDCU UR12, c[0x0][0x390] ;  /* 0x00007200ff0c77ac */ /* 0x000e620008000800 */
[----:B0-----:R-:W-:-:S04]  /*1070*/  IADD3 R12, PT, PT, R12, UR9, RZ ;  /* 0x000000090c0c7c10 */ /* 0x001fc8000fffe0ff */
[----:B-1----:R-:W-:-:S13]  /*1080*/  ISETP.GE.AND P0, PT, R12, UR12, PT ;  /* 0x0000000c0c007c0c */ /* 0x002fda000bf06270 */
[----:B------:R-:W-:Y:S05]  /*1090*/  @!P0 BRA `(.L_x_697) ;  /* 0xfffffff8008c8947 */ /* 0x000fea000383ffff */
.L_x_691:
[----:B------:R-:W-:-:S13]  /*10a0*/  ISETP.GE.AND P0, PT, R0, UR11, PT ;  /* 0x0000000b00007c0c */ /* 0x000fda000bf06270 */
[----:B--2-4-:R-:W-:Y:S05]  /*10b0*/  @P0 EXIT ;  /* 0x000000000000094d */ /* 0x014fea0003800000 */
[----:B------:R-:W0:Y:S01]  /*10c0*/  LDC R2, c[0x0][0x360] ;  /* 0x0000d800ff027b82 */ /* 0x000e220000000800 */
[----:B------:R-:W1:Y:S01]  /*10d0*/  LDCU UR6, c[0x0][0x364] ;  /* 0x00006c80ff0677ac */ /* 0x000e620008000800 */
[----:B------:R-:W2:Y:S01]  /*10e0*/  S2R R3, SR_TID.X ;  /* 0x0000000000037919 */ /* 0x000ea20000002100 */
[----:B------:R-:W4:Y:S01]  /*10f0*/  LDCU UR7, c[0x0][0x374] ;  /* 0x00006e80ff0777ac */ /* 0x000f220008000800 */
[----:B------:R-:W0:Y:S04]  /*1100*/  S2R R4, SR_TID.Y ;  /* 0x0000000000047919 */ /* 0x000e280000002200 */
[----:B------:R-:W0:Y:S01]  /*1110*/  S2UR UR8, SR_CTAID.Y ;  /* 0x00000000000879c3 */ /* 0x000e220000002600 */
[----:B------:R-:W5:Y:S07]  /*1120*/  LDCU UR9, c[0x0][0x384] ;  /* 0x00007080ff0977ac */ /* 0x000f6e0008000800 */
[----:B---3--:R-:W3:Y:S01]  /*1130*/  LDC R5, c[0x0][0x370] ;  /* 0x0000dc00ff057b82 */ /* 0x008ee20000000800 */
[----:B0-----:R-:W-:-:S02]  /*1140*/  IMAD R6, R2, UR11, RZ ;  /* 0x0000000b02067c24 */ /* 0x001fc4000f8e02ff */
[----:B-12-45:R-:W-:-:S07]  /*1150*/  IMAD R7, R2, UR9, RZ ;  /* 0x0000000902077c24 */ /* 0x036fce000f8e02ff */
.L_x_703:
[----:B------:R-:W0:Y:S02]  /*1160*/  LDCU UR9, c[0x0][0x38c] ;  /* 0x00007180ff0977ac */ /* 0x000e240008000800 */
[----:B0-----:R-:W-:-:S09]  /*1170*/  UISETP.GE.U32.AND UP0, UPT, UR8, UR9, UPT ;  /* 0x000000090800728c */ /* 0x001fd2000bf06070 */
[----:B------:R-:W-:Y:S05]  /*1180*/  BRA.U UP0, `(.L_x_698) ;  /* 0x0000000500947547 */ /* 0x000fea000b800000 */
[----:B------:R-:W-:Y:S01]  /*1190*/  IMAD R9, R3, UR9, R0 ;  /* 0x0000000903097c24 */ /* 0x000fe2000f8e0200 */
[----:B------:R-:W-:-:S04]  /*11a0*/  MOV R8, UR8 ;  /* 0x0000000800087c02 */ /* 0x000fc80008000f00 */
[----:B------:R-:W-:-:S07]  /*11b0*/  LEA R9, R9, R9, 0x1 ;  /* 0x0000000909097211 */ /* 0x000fce00078e08ff */
.L_x_702:
[----:B------:R-:W0:Y:S01]  /*11c0*/  LDCU UR9, c[0x0][0x380] ;  /* 0x00007000ff0977ac */ /* 0x000e220008000800 */
[----:B------:R-:W-:Y:S01]  /*11d0*/  BSSY.RECONVERGENT B0, `(.L_x_699) ;  /* 0x000004c000007945 */ /* 0x000fe20003800200 */
[----:B------:R-:W-:Y:S02]  /*11e0*/  MOV R10, RZ ;  /* 0x000000ff000a7202 */ /* 0x000fe40000000f00 */
[----:B0-----:R-:W-:-:S13]  /*11f0*/  ISETP.GE.AND P0, PT, R3, UR9, PT ;  /* 0x0000000903007c0c */ /* 0x001fda000bf06270 */
[----:B------:R-:W-:Y:S05]  /*1200*/  @P0 BRA `(.L_x_700) ;  /* 0x0000000400200947 */ /* 0x000fea0003800000 */
[----:B------:R-:W0:Y:S01]  /*1210*/  LDCU UR11, c[0x0][0x384] ;  /* 0x00007080ff0b77ac */ /* 0x000e220008000800 */
[----:B------:R-:W-:Y:S01]  /*1220*/  HFMA2 R11, -RZ, RZ, 0, 5.36441802978515625e-07 ;  /* 0x00000009ff0b7431 */ /* 0x000fe200000001ff */
[----:B------:R-:W-:Y:S01]  /*1230*/  MOV R10, RZ ;  /* 0x000000ff000a7202 */ /* 0x000fe20000000f00 */
[----:B------:R-:W1:Y:S01]  /*1240*/  LDCU UR10, c[0x0][0x38c] ;  /* 0x00007180ff0a77ac */ /* 0x000e620008000800 */
[----:B------:R-:W-:Y:S01]  /*1250*/  MOV R23, R3 ;  /* 0x0000000300177202 */ /* 0x000fe20000000f00 */
[C---:B0-----:R-:W-:Y:S02]  /*1260*/  IMAD R12, R3.reuse, UR11, R4 ;  /* 0x0000000b030c7c24 */ /* 0x041fe4000f8e0204 */
[----:B-1----:R-:W-:Y:S02]  /*1270*/  IMAD R13, R3, UR10, R8 ;  /* 0x0000000a030d7c24 */ /* 0x002fe4000f8e0208 */
[----:B------:R-:W-:Y:S01]  /*1280*/  IMAD R12, R12, R11, 0x4 ;  /* 0x000000040c0c7424 */ /* 0x000fe200078e020b */
[----:B------:R-:W-:-:S02]  /*1290*/  MOV R11, R9 ;  /* 0x00000009000b7202 */ /* 0x000fc40000000f00 */
[----:B------:R-:W-:-:S07]  /*12a0*/  LEA R13, R13, R13, 0x1 ;  /* 0x0000000d0d0d7211 */ /* 0x000fce00078e08ff */
.L_x_701:
        /* <DEDUP_REMOVED lines=8> */
[----:B------:R0:W4:Y:S03]  /*1330*/  LDG.E R22, desc[UR4][R26.64] ;  /* 0x000000041a167981 */ /* 0x000126000c1e1900 */
[----:B-1----:R-:W-:Y:S02]  /*1340*/  IMAD.WIDE R16, R11, 0x4, R16 ;  /* 0x000000040b107825 */ /* 0x002fe400078e0210 */
[----:B------:R-:W5:Y:S04]  /*1350*/  LDG.E R19, desc[UR4][R18.64] ;  /* 0x0000000412137981 */ /* 0x000f68000c1e1900 */
[----:B------:R-:W4:Y:S01]  /*1360*/  LDG.E R25, desc[UR4][R16.64+0x4] ;  /* 0x0000040410197981 */ /* 0x000f22000c1e1900 */
[----:B--2---:R-:W-:-:S03]  /*1370*/  IMAD.WIDE R20, R13, 0x4, R20 ;  /* 0x000000040d147825 */ /* 0x004fc600078e0214 */
[----:B------:R-:W5:Y:S01]  /*1380*/  LDG.E R26, desc[UR4][R16.64] ;  /* 0x00000004101a7981 */ /* 0x000f62000c1e1900 */
[----:B------:R-:W-:-:S03]  /*1390*/  IMAD.WIDE.U32 R28, R29, 0x4, R14 ;  /* 0x000000041d1c7825 */ /* 0x000fc600078e000e */
[----:B------:R-:W2:Y:S04]  /*13a0*/  LDG.E R18, desc[UR4][R20.64] ;  /* 0x0000000414127981 */ /* 0x000ea8000c1e1900 */
[----:B------:R1:W3:Y:S04]  /*13b0*/  LDG.E R24, desc[UR4][R16.64+0x8] ;  /* 0x0000080410187981 */ /* 0x0002e8000c1e1900 */
[----:B------:R-:W3:Y:S01]  /*13c0*/  LDG.E R29, desc[UR4][R28.64] ;  /* 0x000000041c1d7981 */ /* 0x000ee2000c1e1900 */
[----:B0-----:R-:W-:-:S05]  /*13d0*/  IADD3 R27, PT, PT, R12, -0x1, RZ ;  /* 0xffffffff0c1b7810 */ /* 0x001fca0007ffe0ff */
[----:B-1----:R-:W-:Y:S02]  /*13e0*/  IMAD.WIDE.U32 R16, R27, 0x4, R14 ;  /* 0x000000041b107825 */ /* 0x002fe400078e000e */
[----:B------:R-:W3:Y:S04]  /*13f0*/  LDG.E R27, desc[UR4][R20.64+0x4] ;  /* 0x00000404141b7981 */ /* 0x000ee8000c1e1900 */
[----:B------:R-:W3:Y:S01]  /*1400*/  LDG.E R17, desc[UR4][R16.64] ;  /* 0x0000000410117981 */ /* 0x000ee2000c1e1900 */
[----:B----4-:R-:W-:Y:S01]  /*1410*/  FMUL R22, R22, R25 ;  /* 0x0000001916167220 */ /* 0x010fe20000400000 */
[----:B-----5:R-:W-:-:S03]  /*1420*/  FMUL R19, R19, R26 ;  /* 0x0000001a13137220 */ /* 0x020fc60000400000 */
[----:B--2---:R-:W-:-:S04]  /*1430*/  FMUL R22, R18, R22 ;  /* 0x0000001612167220 */ /* 0x004fc80000400000 */
[----:B------:R-:W-:Y:S01]  /*1440*/  FFMA R19, R19, R18, R22 ;  /* 0x0000001213137223 */ /* 0x000fe20000000016 */
[----:B---3--:R-:W-:-:S04]  /*1450*/  FMUL R22, R29, R24 ;  /* 0x000000181d167220 */ /* 0x008fc80000400000 */
[----:B------:R-:W-:Y:S01]  /*1460*/  FFMA R22, R18, R22, R19 ;  /* 0x0000001612167223 */ /* 0x000fe20000000013 */
[----:B------:R-:W-:-:S06]  /*1470*/  IMAD.WIDE.U32 R18, R12, 0x4, R14 ;  /* 0x000000040c127825 */ /* 0x000fcc00078e000e */
[----:B------:R-:W2:Y:S01]  /*1480*/  LDG.E R18, desc[UR4][R18.64] ;  /* 0x0000000412127981 */ /* 0x000ea2000c1e1900 */
[----:B------:R-:W-:Y:S01]  /*1490*/  FMUL R29, R26, R17 ;  /* 0x000000111a1d7220 */ /* 0x000fe20000400000 */
[----:B------:R-:W-:-:S03]  /*14a0*/  IADD3 R17, PT, PT, R12, 0x1, RZ ;  /* 0x000000010c117810 */ /* 0x000fc60007ffe0ff */
[----:B------:R-:W-:Y:S02]  /*14b0*/  FFMA R28, R29, R27, R22 ;  /* 0x0000001b1d1c7223 */ /* 0x000fe40000000016 */
[----:B------:R-:W-:Y:S01]  /*14c0*/  IMAD.WIDE.U32 R16, R17, 0x4, R14 ;  /* 0x0000000411107825 */ /* 0x000fe200078e000e */
[----:B------:R-:W3:Y:S05]  /*14d0*/  LDG.E R22, desc[UR4][R20.64+0x8] ;  /* 0x0000080414167981 */ /* 0x000eea000c1e1900 */
[----:B------:R0:W4:Y:S02]  /*14e0*/  LDG.E R17, desc[UR4][R16.64] ;  /* 0x0000000410117981 */ /* 0x000124000c1e1900 */
[----:B0-----:R-:W-:Y:S01]  /*14f0*/  IADD3 R16, PT, PT, R12, 0x4, RZ ;  /* 0x000000040c107810 */ /* 0x001fe20007ffe0ff */
[----:B--2---:R-:W-:-:S04]  /*1500*/  FMUL R29, R25, R18 ;  /* 0x00000012191d7220 */ /* 0x004fc80000400000 */
[----:B------:R-:W-:Y:S01]  /*1510*/  FFMA R28, R27, R29, R28 ;  /* 0x0000001d1b1c7223 */ /* 0x000fe2000000001c */
[----:B------:R-:W-:-:S05]  /*1520*/  IADD3 R29, PT, PT, R12, 0x2, RZ ;  /* 0x000000020c1d7810 */ /* 0x000fca0007ffe0ff */
[----:B------:R-:W-:Y:S01]  /*1530*/  IMAD.WIDE.U32 R18, R29, 0x4, R14 ;  /* 0x000000041d127825 */ /* 0x000fe200078e000e */
[----:B------:R-:W-:-:S05]  /*1540*/  IADD3 R29, PT, PT, R12, 0x3, RZ ;  /* 0x000000030c1d7810 */ /* 0x000fca0007ffe0ff */
[--C-:B------:R-:W-:Y:S01]  /*1550*/  IMAD.WIDE.U32 R20, R29, 0x4, R14.reuse ;  /* 0x000000041d147825 */ /* 0x100fe200078e000e */
[----:B------:R-:W2:Y:S03]  /*1560*/  LDG.E R19, desc[UR4][R18.64] ;  /* 0x0000000412137981 */ /* 0x000ea6000c1e1900 */
[----:B------:R-:W-:Y:S01]  /*1570*/  IMAD.WIDE.U32 R14, R16, 0x4, R14 ;  /* 0x00000004100e7825 */ /* 0x000fe200078e000e */
[----:B------:R-:W5:Y:S05]  /*1580*/  LDG.E R29, desc[UR4][R20.64] ;  /* 0x00000004141d7981 */ /* 0x000f6a000c1e1900 */
[----:B------:R-:W3:Y:S01]  /*1590*/  LDG.E R15, desc[UR4][R14.64] ;  /* 0x000000040e0f7981 */ /* 0x000ee2000c1e1900 */
[----:B----4-:R-:W-:Y:S01]  /*15a0*/  FMUL R17, R24, R17 ;  /* 0x0000001118117220 */ /* 0x010fe20000400000 */
[----:B------:R-:W-:-:S03]  /*15b0*/  IADD3 R23, PT, PT, R2, R23, RZ ;  /* 0x0000001702177210 */ /* 0x000fc60007ffe0ff */
[----:B------:R-:W-:Y:S01]  /*15c0*/  FFMA R27, R27, R17, R28 ;  /* 0x000000111b1b7223 */ /* 0x000fe2000000001c */
[----:B------:R-:W-:Y:S01]  /*15d0*/  ISETP.GE.AND P0, PT, R23, UR9, PT ;  /* 0x0000000917007c0c */ /* 0x000fe2000bf06270 */
[----:B------:R-:W-:Y:S02]  /*15e0*/  IMAD R12, R7, 0x9, R12 ;  /* 0x00000009070c7824 */ /* 0x000fe400078e020c */
[C---:B------:R-:W-:Y:S02]  /*15f0*/  IMAD R11, R6.reuse, 0x3, R11 ;  /* 0x00000003060b7824 */ /* 0x040fe400078e020b */
[----:B------:R-:W-:Y:S02]  /*1600*/  IMAD R13, R6, 0x3, R13 ;  /* 0x00000003060d7824 */ /* 0x000fe400078e020d */
[----:B--2---:R-:W-:Y:S01]  /*1610*/  FMUL R26, R26, R19 ;  /* 0x000000131a1a7220 */ /* 0x004fe20000400000 */
[----:B-----5:R-:W-:-:S03]  /*1620*/  FMUL R29, R25, R29 ;  /* 0x0000001d191d7220 */ /* 0x020fc60000400000 */
[----:B---3--:R-:W-:Y:S01]  /*1630*/  FFMA R27, R26, R22, R27 ;  /* 0x000000161a1b7223 */ /* 0x008fe2000000001b */
[----:B------:R-:W-:-:S03]  /*1640*/  FMUL R24, R24, R15 ;  /* 0x0000000f18187220 */ /* 0x000fc60000400000 */
[----:B------:R-:W-:-:S04]  /*1650*/  FFMA R27, R22, R29, R27 ;  /* 0x0000001d161b7223 */ /* 0x000fc8000000001b */
[----:B------:R-:W-:-:S04]  /*1660*/  FFMA R27, R22, R24, R27 ;  /* 0x00000018161b7223 */ /* 0x000fc8000000001b */
[----:B------:R-:W-:Y:S01]  /*1670*/  FADD R10, R27, R10 ;  /* 0x0000000a1b0a7221 */ /* 0x000fe20000000000 */
[----:B------:R-:W-:Y:S06]  /*1680*/  @!P0 BRA `(.L_x_701) ;  /* 0xfffffffc00088947 */ /* 0x000fec000383ffff */
.L_x_700:
[----:B------:R-:W-:Y:S05]  /*1690*/  BSYNC.RECONVERGENT B0 ;  /* 0x0000000000007941 */ /* 0x000fea0003800200 */
.L_x_699:
[----:B------:R-:W0:Y:S01]  /*16a0*/  SHFL.DOWN PT, R11, R10, 0x10, 0x1f ;  /* 0x0a001f000a0b7f89 */ /* 0x000e2200000e0000 */
[----:B------:R-:W-:Y:S01]  /*16b0*/  ISETP.NE.AND P0, PT, R3, RZ, PT ;  /* 0x000000ff0300720c */ /* 0x000fe20003f05270 */
[----:B------:R-:W1:-:S12]  /*16c0*/  LDCU UR9, c[0x0][0x38c] ;  /* 0x00007180ff0977ac */ /* 0x000e580008000800 */
[C---:B------:R-:W-:Y:S01]  /*16d0*/  @!P0 IMAD R19, R8.reuse, UR6, R4 ;  /* 0x0000000608138c24 */ /* 0x040fe2000f8e0204 */
[----:B------:R-:W-:Y:S01]  /*16e0*/  IADD3 R8, PT, PT, R8, UR7, RZ ;  /* 0x0000000708087c10 */ /* 0x000fe2000fffe0ff */
[----:B0-----:R-:W-:-:S05]  /*16f0*/  FADD R11, R11, R10 ;  /* 0x0000000a0b0b7221 */ /* 0x001fca0000000000 */
[----:B------:R-:W0:Y:S02]  /*1700*/  SHFL.DOWN PT, R12, R11, 0x8, 0x1f ;  /* 0x09001f000b0c7f89 */ /* 0x000e2400000e0000 */
[----:B0-----:R-:W-:Y:S01]  /*1710*/  FADD R14, R11, R12 ;  /* 0x0000000c0b0e7221 */ /* 0x001fe20000000000 */
[----:B-1----:R-:W-:-:S04]  /*1720*/  @!P0 IMAD R11, R19, UR9, R0 ;  /* 0x00000009130b8c24 */ /* 0x002fc8000f8e0200 */
        /* <DEDUP_REMOVED lines=10> */
[----:B0-----:R-:W-:Y:S05]  /*17d0*/  @!P0 BRA `(.L_x_702) ;  /* 0xfffffff800788947 */ /* 0x001fea000383ffff */
.L_x_698:
[----:B---3--:R-:W-:-:S04]  /*17e0*/  IADD3 R0, PT, PT, R5, R0, RZ ;  /* 0x0000000005007210 */ /* 0x008fc80007ffe0ff */
[----:B------:R-:W-:-:S13]  /*17f0*/  ISETP.GE.AND P0, PT, R0, UR9, PT ;  /* 0x0000000900007c0c */ /* 0x000fda000bf06270 */
[----:B------:R-:W-:Y:S05]  /*1800*/  @!P0 BRA `(.L_x_703) ;  /* 0xfffffff800548947 */ /* 0x000fea000383ffff */
[----:B------:R-:W-:Y:S05]  /*1810*/  EXIT ;  /* 0x000000000000794d */ /* 0x000fea0003800000 */
.L_x_704:
        /* <DEDUP_REMOVED lines=14> */
.L_x_1898:


//--------------------- .text._Z22ant16_o1_backleft_kerniiiiiPKfS0_S0_S0_S0_S0_S0_S0_PfS1_S1_S1_ --------------------------
	.section	.text._Z22ant16_o1_backleft_kerniiiiiPKfS0_S0_S0_S0_S0_S0_S0_PfS1_S1_S1_,"ax",@progbits
	.align	128
        .global         _Z22ant16_o1_backleft_kerniiiiiPKfS0_S0_S0_S0_S0_S0_S0_PfS1_S1_S1_
        .type           _Z22ant16_o1_backleft_kerniiiiiPKfS0_S0_S0_S0_S0_S0_S0_PfS1_S1_S1_,@function
        .size           _Z22ant16_o1_backleft_kerniiiiiPKfS0_S0_S0_S0_S0_S0_S0_PfS1_S1_S1_,(.L_x_1899 - _Z22ant16_o1_backleft_kerniiiiiPKfS0_S0_S0_S0_S0_S0_S0_PfS1_S1_S1_)
        .other          _Z22ant16_o1_backleft_kerniiiiiPKfS0_S0_S0_S0_S0_S0_S0_PfS1_S1_S1_,@"STO_CUDA_ENTRY STV_DEFAULT"
_Z22ant16_o1_backleft_kerniiiiiPKfS0_S0_S0_S0_S0_S0_S0_PfS1_S1_S1_:
.text._Z22ant16_o1_backleft_kerniiiiiPKfS0_S0_S0_S0_S0_S0_S0_PfS1_S1_S1_:
        /* <DEDUP_REMOVED lines=10> */
[----:B--2---:R-:W-:Y:S02]  /*00a0*/  ULOP3.LUT UR7, UR5, 0x7ffffffc, URZ, 0xc0, !UPT ;  /* 0x7ffffffc05077892 */ /* 0x004fe4000f8ec0ff */
[----:B------:R-:W-:Y:S02]  /*00b0*/  ULOP3.LUT UR8, UR5, 0x1, URZ, 0xc0, !UPT ;  /* 0x0000000105087892 */ /* 0x000fe4000f8ec0ff */
[----:B01-34-:R-:W-:-:S10]  /*00c0*/  IMAD R0, R2, UR5, RZ ;  /* 0x0000000502007c24 */ /* 0x01bfd4000f8e02ff */
.L_x_739:
[----:B--2---:R-:W0:Y:S01]  /*00d0*/  S2R R5, SR_TID.X ;  /* 0x0000000000057919 */ /* 0x004e220000002100 */
[----:B------:R-:W1:Y:S01]  /*00e0*/  LDCU UR6, c[0x0][0x38c] ;  /* 0x00007180ff0677ac */ /* 0x000e620008000800 */
[----:B------:R-:W-:Y:S01]  /*00f0*/  BSSY.RECONVERGENT B0, `(.L_x_705) ;  /* 0x0000087000007945 */ /* 0x000fe20003800200 */
[----:B------:R-:W-:Y:S01]  /*0100*/  HFMA2 R25, -RZ, RZ, 0, 0 ;  /* 0x00000000ff197431 */ /* 0x000fe200000001ff */
[----:B------:R-:W2:Y:S01]  /*0110*/  LDCU UR5, c[0x0][0x38c] ;  /* 0x00007180ff0577ac */ /* 0x000ea20008000800 */
[----:B-1----:R-:W-:Y:S01]  /*0120*/  MOV R4, UR6 ;  /* 0x0000000600047c02 */ /* 0x002fe20008000f00 */
[----:B--2---:R-:W-:Y:S02]  /*0130*/  ULOP3.LUT UR12, UR5, 0x3, URZ, 0xc0, !UPT ;  /* 0x00000003050c7892 */ /* 0x004fe4000f8ec0ff */
[----:B------:R-:W-:Y:S02]  /*0140*/  UIADD3 UR5, UPT, UPT, UR5, -0x1, URZ ;  /* 0xffffffff05057890 */ /* 0x000fe4000fffe0ff */
[----:B------:R-:W-:Y:S01]  /*0150*/  UIADD3 UR13, UPT, UPT, UR12, -0x1, URZ ;  /* 0xffffffff0c0d7890 */ /* 0x000fe2000fffe0ff */
[----:B0-----:R-:W-:-:S13]  /*0160*/  ISETP.GE.AND P0, PT, R5, R4, PT ;  /* 0x000000040500720c */ /* 0x001fda0003f06270 */
[----:B------:R-:W-:Y:S05]  /*0170*/  @P0 BRA `(.L_x_706) ;  /* 0x0000000400f80947 */ /* 0x000fea0003800000 */
[----:B------:R-:W-:Y:S02]  /*0180*/  MOV R25, RZ ;  /* 0x000000ff00197202 */ /* 0x000fe40000000f00 */
[----:B------:R-:W-:-:S07]  /*0190*/  MOV R7, R5 ;  /* 0x0000000500077202 */ /* 0x000fce0000000f00 */
.L_x_711:
[----:B------:R-:W0:Y:S01]  /*01a0*/  LDCU UR6, c[0x0][0x38c] ;  /* 0x00007180ff0677ac */ /* 0x000e220008000800 */
[----:B------:R-:W1:Y:S01]  /*01b0*/  LDC.64 R12, c[0x0][0x3a0] ;  /* 0x0000e800ff0c7b82 */ /* 0x000e620000000a00 */
[----:B0-----:R-:W-:-:S05]  /*01c0*/  MOV R4, UR6 ;  /* 0x0000000600047c02 */ /* 0x001fca0008000f00 */
[----:B------:R-:W-:-:S05]  /*01d0*/  IMAD R6, R4, UR4, R7 ;  /* 0x0000000404067c24 */ /* 0x000fca000f8e0207 */
[----:B-----5:R-:W-:-:S05]  /*01e0*/  LEA R9, R6, R6, 0x1 ;  /* 0x0000000606097211 */ /* 0x020fca00078e08ff */
[----:B-1----:R-:W-:-:S05]  /*01f0*/  IMAD.WIDE R12, R9, 0x4, R12 ;  /* 0x00000004090c7825 */ /* 0x002fca00078e020c */
[----:B------:R0:W5:Y:S04]  /*0200*/  LDG.E R8, desc[UR10][R12.64] ;  /* 0x0000000a0c087981 */ /* 0x000168000c1e1900 */
[----:B------:R0:W5:Y:S04]  /*0210*/  LDG.E R9, desc[UR10][R12.64+0x4] ;  /* 0x0000040a0c097981 */ /* 0x000168000c1e1900 */
[----:B------:R0:W5:Y:S01]  /*0220*/  LDG.E R10, desc[UR10][R12.64+0x8] ;  /* 0x0000080a0c0a7981 */ /* 0x000162000c1e1900 */
[----:B------:R-:W-:Y:S01]  /*0230*/  UISETP.GE.U32.AND UP0, UPT, UR5, 0x3, UPT ;  /* 0x000000030500788c */ /* 0x000fe2000bf06070 */
[----:B------:R-:W-:-:S08]  /*0240*/  MOV R11, RZ ;  /* 0x000000ff000b7202 */ /* 0x000fd00000000f00 */
[----:B0-----:R-:W-:Y:S05]  /*0250*/  BRA.U !UP0, `(.L_x_707) ;  /* 0x0000000108ec7547 */ /* 0x001fea000b800000 */
[----:B------:R-:W-:Y:S01]  /*0260*/  UIADD3 UR6, UPT, UPT, -UR7, URZ, URZ ;  /* 0x000000ff07067290 */ /* 0x000fe2000fffe1ff */
[----:B------:R-:W-:Y:S01]  /*0270*/  IMAD R11, R4, UR4, RZ ;  /* 0x00000004040b7c24 */ /* 0x000fe2000f8e02ff */
[CC--:B------:R-:W-:Y:S01]  /*0280*/  IADD3 R6, PT, PT, R2.reuse, R3.reuse, RZ ;  /* 0x0000000302067210 */ /* 0x0c0fe20007ffe0ff */
[C---:B------:R-:W-:Y:S01]  /*0290*/  IMAD R13, R2.reuse, 0x3, R3 ;  /* 0x00000003020d7824 */ /* 0x040fe200078e0203 */
[----:B------:R-:W-:Y:S01]  /*02a0*/  LEA R12, R2, R3, 0x1 ;  /* 0x00000003020c7211 */ /* 0x000fe200078e08ff */
[-CC-:B------:R-:W-:Y:S01]  /*02b0*/  IMAD R18, R3, R4.reuse, R7.reuse ;  /* 0x0000000403127224 */ /* 0x180fe200078e0207 */
[----:B------:R-:W-:Y:S01]  /*02c0*/  LEA R11, R11, R11, 0x1 ;  /* 0x0000000b0b0b7211 */ /* 0x000fe200078e08ff */
[-CC-:B------:R-:W-:Y:S01]  /*02d0*/  IMAD R6, R6, R4.reuse, R7.reuse ;  /* 0x0000000406067224 */ /* 0x180fe200078e0207 */
[----:B------:R-:W-:Y:S01]  /*02e0*/  MOV R19, UR6 ;  /* 0x0000000600137c02 */ /* 0x000fe20008000f00 */
[-CC-:B------:R-:W-:Y:S02]  /*02f0*/  IMAD R12, R12, R4.reuse, R7.reuse ;  /* 0x000000040c0c7224 */ /* 0x180fe400078e0207 */
[----:B------:R-:W-:-:S07]  /*0300*/  IMAD R13, R13, R4, R7 ;  /* 0x000000040d0d7224 */ /* 0x000fce00078e0207 */
.L_x_708:
        /* <DEDUP_REMOVED lines=12> */
[----:B------:R-:W2:Y:S04]  /*03d0*/  LDG.E R23, desc[UR10][R16.64+0x14] ;  /* 0x0000140a10177981 */ /* 0x000ea8000c1e1900 */
[----:B------:R-:W3:Y:S01]  /*03e0*/  LDG.E R21, desc[UR10][R16.64+0x20] ;  /* 0x0000200a10157981 */ /* 0x000ee2000c1e1900 */
[----:B----4-:R-:W-:-:S04]  /*03f0*/  FMUL R14, R9, R14 ;  /* 0x0000000e090e7220 */ /* 0x010fc80000400000 */
[----:B------:R-:W-:Y:S02]  /*0400*/  FFMA R20, R8, R15, R14 ;  /* 0x0000000f08147223 */ /* 0x000fe4000000000e */
[----:B------:R-:W0:Y:S01]  /*0410*/  LDC.64 R14, c[0x0][0x3b8] ;  /* 0x0000ee00ff0e7b82 */ /* 0x000e220000000a00 */
[----:B------:R-:W-:-:S04]  /*0420*/  FMUL R22, R9, R22 ;  /* 0x0000001609167220 */ /* 0x000fc80000400000 */
[----:B------:R-:W-:-:S04]  /*0430*/  FFMA R22, R8, R27, R22 ;  /* 0x0000001b08167223 */ /* 0x000fc80000000016 */
[C---:B--2---:R-:W-:Y:S02]  /*0440*/  FFMA R23, R10.reuse, R23, R22 ;  /* 0x000000170a177223 */ /* 0x044fe40000000016 */
[----:B------:R-:W2:Y:S01]  /*0450*/  LDG.E R22, desc[UR10][R16.64+0x2c] ;  /* 0x00002c0a10167981 */ /* 0x000ea2000c1e1900 */
[----:B---3--:R-:W-:-:S03]  /*0460*/  FFMA R21, R10, R21, R20 ;  /* 0x000000150a157223 */ /* 0x008fc60000000014 */
[----:B------:R0:W3:Y:S02]  /*0470*/  LDG.E R20, desc[UR10][R16.64+0x28] ;  /* 0x0000280a10147981 */ /* 0x0000e4000c1e1900 */
[----:B0-----:R-:W-:-:S05]  /*0480*/  IMAD.WIDE.U32 R16, R18, 0x4, R14 ;  /* 0x0000000412107825 */ /* 0x001fca00078e000e */
[----:B------:R0:W4:Y:S01]  /*0490*/  LDG.E R27, desc[UR10][R16.64] ;  /* 0x0000000a101b7981 */ /* 0x000122000c1e1900 */
[----:B------:R-:W-:Y:S01]  /*04a0*/  FFMA R26, R10, R29, R26 ;  /* 0x0000001d0a1a7223 */ /* 0x000fe2000000001a */
[----:B0-----:R-:W-:-:S04]  /*04b0*/  IMAD.WIDE.U32 R16, R6, 0x4, R14 ;  /* 0x0000000406107825 */ /* 0x001fc800078e000e */
[----:B----4-:R-:W-:Y:S02]  /*04c0*/  FFMA R26, R26, R27, R25 ;  /* 0x0000001b1a1a7223 */ /* 0x010fe40000000019 */
[----:B------:R0:W4:Y:S02]  /*04d0*/  LDG.E R25, desc[UR10][R16.64] ;  /* 0x0000000a10197981 */ /* 0x000124000c1e1900 */
[----:B0-----:R-:W-:-:S04]  /*04e0*/  IMAD.WIDE.U32 R16, R12, 0x4, R14 ;  /* 0x000000040c107825 */ /* 0x001fc800078e000e */
[----:B------:R-:W-:Y:S01]  /*04f0*/  IMAD.WIDE.U32 R14, R13, 0x4, R14 ;  /* 0x000000040d0e7825 */ /* 0x000fe200078e000e */
[----:B------:R-:W4:Y:S05]  /*0500*/  LDG.E R28, desc[UR10][R16.64] ;  /* 0x0000000a101c7981 */ /* 0x000f2a000c1e1900 */
[----:B------:R-:W4:Y:S01]  /*0510*/  LDG.E R14, desc[UR10][R14.64] ;  /* 0x0000000a0e0e7981 */ /* 0x000f22000c1e1900 */
[----:B------:R-:W-:Y:S01]  /*0520*/  IADD3 R19, PT, PT, R19, 0x4, RZ ;  /* 0x0000000413137810 */ /* 0x000fe20007ffe0ff */
[----:B---3--:R-:W-:-:S03]  /*0530*/  FMUL R27, R9, R20 ;  /* 0x00000014091b7220 */ /* 0x008fc60000400000 */
[----:B------:R-:W-:Y:S01]  /*0540*/  ISETP.NE.AND P0, PT, R19, RZ, PT ;  /* 0x000000ff1300720c */ /* 0x000fe20003f05270 */
[----:B------:R-:W-:-:S04]  /*0550*/  FFMA R27, R8, R24, R27 ;  /* 0x00000018081b7223 */ /* 0x000fc8000000001b */
[----:B--2---:R-:W-:Y:S01]  /*0560*/  FFMA R22, R10, R22, R27 ;  /* 0x000000160a167223 */ /* 0x004fe2000000001b */
[----:B------:R-:W-:Y:S02]  /*0570*/  IADD3 R11, PT, PT, R11, 0xc, RZ ;  /* 0x0000000c0b0b7810 */ /* 0x000fe40007ffe0ff */
[C---:B------:R-:W-:Y:S02]  /*0580*/  LEA R6, R0.reuse, R6, 0x2 ;  /* 0x0000000600067211 */ /* 0x040fe400078e10ff */
[C---:B------:R-:W-:Y:S02]  /*0590*/  LEA R12, R0.reuse, R12, 0x2 ;  /* 0x0000000c000c7211 */ /* 0x040fe400078e10ff */
[C---:B------:R-:W-:Y:S02]  /*05a0*/  LEA R13, R0.reuse, R13, 0x2 ;  /* 0x0000000d000d7211 */ /* 0x040fe400078e10ff */
[----:B------:R-:W-:Y:S01]  /*05b0*/  LEA R18, R0, R18, 0x2 ;  /* 0x0000001200127211 */ /* 0x000fe200078e10ff */
[----:B----4-:R-:W-:-:S04]  /*05c0*/  FFMA R26, R23, R25, R26 ;  /* 0x00000019171a7223 */ /* 0x010fc8000000001a */
[----:B------:R-:W-:-:S04]  /*05d0*/  FFMA R21, R21, R28, R26 ;  /* 0x0000001c15157223 */ /* 0x000fc8000000001a */
[----:B------:R-:W-:Y:S01]  /*05e0*/  FFMA R25, R22, R14, R21 ;  /* 0x0000000e16197223 */ /* 0x000fe20000000015 */
[----:B------:R-:W-:Y:S06]  /*05f0*/  @P0 BRA `(.L_x_708) ;  /* 0xfffffffc00440947 */ /* 0x000fec000383ffff */
[----:B------:R-:W-:-:S07]  /*0600*/  MOV R11, UR7 ;  /* 0x00000007000b7c02 */ /* 0x000fce0008000f00 */
.L_x_707:
[----:B------:R-:W-:-:S09]  /*0610*/  UISETP.NE.AND UP0, UPT, UR12, URZ, UPT ;  /* 0x000000ff0c00728c */ /* 0x000fd2000bf05270 */
[----:B------:R-:W-:Y:S05]  /*0620*/  BRA.U !UP0, `(.L_x_709) ;  /* 0x0000000108c07547 */ /* 0x000fea000b800000 */
[----:B------:R-:W-:Y:S02]  /*0630*/  UISETP.NE.AND UP0, UPT, UR13, URZ, UPT ;  /* 0x000000ff0d00728c */ /* 0x000fe4000bf05270 */
[----:B------:R-:W-:-:S07]  /*0640*/  UISETP.NE.AND UP1, UPT, UR8, URZ, UPT ;  /* 0x000000ff0800728c */ /* 0x000fce000bf25270 */
[----:B------:R-:W-:Y:S05]  /*0650*/  BRA.U !UP0, `(.L_x_710) ;  /* 0x0000000108707547 */ /* 0x000fea000b800000 */
[----:B------:R-:W0:Y:S01]  /*0660*/  LDC.64 R16, c[0x0][0x3b0] ;  /* 0x0000ec00ff107b82 */ /* 0x000e220000000a00 */
[----:B------:R-:W-:Y:S02]  /*0670*/  IMAD R6, R4, UR4, R11 ;  /* 0x0000000404067c24 */ /* 0x000fe4000f8e020b */
[----:B------:R-:W-:-:S03]  /*0680*/  IMAD R19, R11, R2, R3 ;  /* 0x000000020b137224 */ /* 0x000fc600078e0203 */
[----:B------:R-:W-:Y:S02]  /*0690*/  LEA R13, R6, R6, 0x1 ;  /* 0x00000006060d7211 */ /* 0x000fe400078e08ff */
[----:B------:R-:W1:Y:S01]  /*06a0*/  LDC.64 R14, c[0x0][0x3b8] ;  /* 0x0000ee00ff0e7b82 */ /* 0x000e620000000a00 */
[----:B------:R-:W-:-:S05]  /*06b0*/  IADD3 R12, PT, PT, R19, R2, RZ ;  /* 0x00000002130c7210 */ /* 0x000fca0007ffe0ff */
[----:B------:R-:W-:Y:S02]  /*06c0*/  IMAD R29, R12, R4, R7 ;  /* 0x000000040c1d7224 */ /* 0x000fe400078e0207 */
[----:B0-----:R-:W-:-:S05]  /*06d0*/  IMAD.WIDE R16, R13, 0x4, R16 ;  /* 0x000000040d107825 */ /* 0x001fca00078e0210 */
[----:B------:R-:W2:Y:S01]  /*06e0*/  LDG.E R6, desc[UR10][R16.64+0x4] ;  /* 0x0000040a10067981 */ /* 0x000ea2000c1e1900 */
[----:B------:R-:W-:-:S03]  /*06f0*/  IMAD R13, R19, R4, R7 ;  /* 0x00000004130d7224 */ /* 0x000fc600078e0207 */
[----:B------:R-:W3:Y:S01]  /*0700*/  LDG.E R18, desc[UR10][R16.64+0x10] ;  /* 0x0000100a10127981 */ /* 0x000ee2000c1e1900 */
[----:B-1----:R-:W-:-:S03]  /*0710*/  IMAD.WIDE.U32 R12, R13, 0x4, R14 ;  /* 0x000000040d0c7825 */ /* 0x002fc600078e000e */
[----:B------:R-:W4:Y:S01]  /*0720*/  LDG.E R21, desc[UR10][R16.64] ;  /* 0x0000000a10157981 */ /* 0x000f22000c1e1900 */
[----:B------:R-:W-:-:S03]  /*0730*/  IMAD.WIDE.U32 R14, R29, 0x4, R14 ;  /* 0x000000041d0e7825 */ /* 0x000fc600078e000e */
[----:B------:R-:W4:Y:S04]  /*0740*/  LDG.E R23, desc[UR10][R16.64+0xc] ;  /* 0x00000c0a10177981 */ /* 0x000f28000c1e1900 */
[----:B------:R-:W4:Y:S04]  /*0750*/  LDG.E R19, desc[UR10][R16.64+0x8] ;  /* 0x0000080a10137981 */ /* 0x000f28000c1e1900 */
[----:B------:R-:W4:Y:S04]  /*0760*/  LDG.E R27, desc[UR10][R16.64+0x14] ;  /* 0x0000140a101b7981 */ /* 0x000f28000c1e1900 */
[----:B------:R-:W4:Y:S04]  /*0770*/  LDG.E R12, desc[UR10][R12.64] ;  /* 0x0000000a0c0c7981 */ /* 0x000f28000c1e1900 */
[----:B------:R-:W4:Y:S01]  /*0780*/  LDG.E R14, desc[UR10][R14.64] ;  /* 0x0000000a0e0e7981 */ /* 0x000f22000c1e1900 */
[----:B------:R-:W-:Y:S01]  /*0790*/  IADD3 R11, PT, PT, R11, 0x2, RZ ;  /* 0x000000020b0b7810 */ /* 0x000fe20007ffe0ff */
[C---:B--2--5:R-:W-:Y:S01]  /*07a0*/  FMUL R29, R9.reuse, R6 ;  /* 0x00000006091d7220 */ /* 0x064fe20000400000 */
[----:B---3--:R-:W-:-:S03]  /*07b0*/  FMUL R18, R9, R18 ;  /* 0x0000001209127220 */ /* 0x008fc60000400000 */
[C---:B----4-:R-:W-:Y:S01]  /*07c0*/  FFMA R21, R8.reuse, R21, R29 ;  /* 0x0000001508157223 */ /* 0x050fe2000000001d */
[----:B------:R-:W-:-:S03]  /*07d0*/  FFMA R18, R8, R23, R18 ;  /* 0x0000001708127223 */ /* 0x000fc60000000012 */
[C---:B------:R-:W-:Y:S01]  /*07e0*/  FFMA R6, R10.reuse, R19, R21 ;  /* 0x000000130a067223 */ /* 0x040fe20000000015 */
[----:B------:R-:W-:-:S03]  /*07f0*/  FFMA R27, R10, R27, R18 ;  /* 0x0000001b0a1b7223 */ /* 0x000fc60000000012 */
[----:B------:R-:W-:-:S04]  /*0800*/  FFMA R6, R6, R12, R25 ;  /* 0x0000000c06067223 */ /* 0x000fc80000000019 */
[----:B------:R-:W-:-:S07]  /*0810*/  FFMA R25, R27, R14, R6 ;  /* 0x0000000e1b197223 */ /* 0x000fce0000000006 */
.L_x_710:
[----:B------:R-:W-:Y:S05]  /*0820*/  BRA.U !UP1, `(.L_x_709) ;  /* 0x0000000109407547 */ /* 0x000fea000b800000 */
[----:B------:R-:W0:Y:S01]  /*0830*/  LDC.64 R14, c[0x0][0x3b0] ;  /* 0x0000ec00ff0e7b82 */ /* 0x000e220000000a00 */
[----:B------:R-:W-:Y:S02]  /*0840*/  IMAD R6, R4, UR4, R11 ;  /* 0x0000000404067c24 */ /* 0x000fe4000f8e020b */
[----:B------:R-:W-:-:S03]  /*0850*/  IMAD R11, R2, R11, R3 ;  /* 0x0000000b020b7224 */ /* 0x000fc600078e0203 */
[----:B------:R-:W-:Y:S02]  /*0860*/  LEA R17, R6, R6, 0x1 ;  /* 0x0000000606117211 */ /* 0x000fe400078e08ff */
[----:B------:R-:W1:Y:S03]  /*0870*/  LDC.64 R12, c[0x0][0x3b8] ;  /* 0x0000ee00ff0c7b82 */ /* 0x000e660000000a00 */
[----:B0-----:R-:W-:-:S05]  /*0880*/  IMAD.WIDE R14, R17, 0x4, R14 ;  /* 0x00000004110e7825 */ /* 0x001fca00078e020e */
[----:B------:R-:W2:Y:S01]  /*0890*/  LDG.E R6, desc[UR10][R14.64+0x4] ;  /* 0x0000040a0e067981 */ /* 0x000ea2000c1e1900 */
[----:B------:R-:W-:-:S03]  /*08a0*/  IMAD R17, R11, R4, R7 ;  /* 0x000000040b117224 */ /* 0x000fc600078e0207 */
[----:B------:R-:W3:Y:S01]  /*08b0*/  LDG.E R11, desc[UR10][R14.64] ;  /* 0x0000000a0e0b7981 */ /* 0x000ee2000c1e1900 */
[----:B-1----:R-:W-:-:S03]  /*08c0*/  IMAD.WIDE.U32 R12, R17, 0x4, R12 ;  /* 0x00000004110c7825 */ /* 0x002fc600078e000c */
[----:B------:R-:W4:Y:S04]  /*08d0*/  LDG.E R16, desc[UR10][R14.64+0x8] ;  /* 0x0000080a0e107981 */ /* 0x000f28000c1e1900 */
[----:B------:R-:W4:Y:S01]  /*08e0*/  LDG.E R12, desc[UR10][R12.64] ;  /* 0x0000000a0c0c7981 */ /* 0x000f22000c1e1900 */
[----:B--2--5:R-:W-:-:S04]  /*08f0*/  FMUL R9, R9, R6 ;  /* 0x0000000609097220 */ /* 0x024fc80000400000 */
[----:B---3--:R-:W-:-:S04]  /*0900*/  FFMA R9, R8, R11, R9 ;  /* 0x0000000b08097223 */ /* 0x008fc80000000009 */
[----:B----4-:R-:W-:-:S04]  /*0910*/  FFMA R16, R10, R16, R9 ;  /* 0x000000100a107223 */ /* 0x010fc80000000009 */
[----:B------:R-:W-:-:S07]  /*0920*/  FFMA R25, R16, R12, R25 ;  /* 0x0000000c10197223 */ /* 0x000fce0000000019 */
.L_x_709:
[----:B------:R-:W-:-:S04]  /*0930*/  IADD3 R7, PT, PT, R7, UR9, RZ ;  /* 0x0000000907077c10 */ /* 0x000fc8000fffe0ff */
[----:B------:R-:W-:-:S13]  /*0940*/  ISETP.GE.AND P0, PT, R7, R4, PT ;  /* 0x000000040700720c */ /* 0x000fda0003f06270 */
[----:B------:R-:W-:Y:S05]  /*0950*/  @!P0 BRA `(.L_x_711) ;  /* 0xfffffff800108947 */ /* 0x000fea000383ffff */
.L_x_706:
[----:B------:R-:W-:Y:S05]  /*0960*/  BSYNC.RECONVERGENT B0 ;  /* 0x0000000000007941 */ /* 0x000fea0003800200 */
.L_x_705:
[----:B------:R-:W0:Y:S01]  /*0970*/  SHFL.DOWN PT, R6, R25, 0x10, 0x1f ;  /* 0x0a001f0019067f89 */ /* 0x000e2200000e0000 */
[----:B------:R-:W-:Y:S01]  /*0980*/  ISETP.NE.AND P0, PT, R5, RZ, PT ;  /* 0x000000ff0500720c */ /* 0x000fe20003f05270 */
[----:B------:R-:W1:Y:S01]  /*0990*/  LDCU UR6, c[0x0][0x388] ;  /* 0x00007100ff0677ac */ /* 0x000e620008000800 */
[----:B------:R-:W-:Y:S01]  /*09a0*/  BSSY.RECONVERGENT B0, `(.L_x_712) ;  /* 0x000009b000007945 */ /* 0x000fe20003800200 */
[----:B------:R-:W-:Y:S01]  /*09b0*/  HFMA2 R16, -RZ, RZ, 0, 0 ;  /* 0x00000000ff107431 */ /* 0x000fe200000001ff */
[----:B------:R-:W-:-:S09]  /*09c0*/  CS2R R18, SRZ ;  /* 0x0000000000127805 */ /* 0x000fd2000001ff00 */
[----:B------:R-:W2:Y:S01]  /*09d0*/  @!P0 LDC R14, c[0x0][0x384] ;  /* 0x0000e100ff0e8b82 */ /* 0x000ea20000000800 */
[----:B0----5:R-:W-:-:S05]  /*09e0*/  FADD R8, R6, R25 ;  /* 0x0000001906087221 */ /* 0x021fca0000000000 */
[----:B------:R-:W0:Y:S01]  /*09f0*/  SHFL.DOWN PT, R7, R8, 0x8, 0x1f ;  /* 0x09001f0008077f89 */ /* 0x000e2200000e0000 */
[----:B--2---:R-:W-:Y:S02]  /*0a00*/  @!P0 IMAD R13, R14, UR4, R3 ;  /* 0x000000040e0d8c24 */ /* 0x004fe4000f8e0203 */
[----:B0-----:R-:W-:-:S05]  /*0a10*/  FADD R9, R8, R7 ;  /* 0x0000000708097221 */ /* 0x001fca0000000000 */
        /* <DEDUP_REMOVED lines=9> */
[----:B------:R-:W-:-:S04]  /*0ab0*/  ISETP.GE.AND P0, PT, R4, 0x1, PT ;  /* 0x000000010400780c */ /* 0x000fc80003f06270 */
[----:B-1----:R-:W-:-:S13]  /*0ac0*/  ISETP.GE.OR P0, PT, R5, UR6, !P0 ;  /* 0x0000000605007c0c */ /* 0x002fda000c706670 */
[----:B0-----:R-:W-:Y:S05]  /*0ad0*/  @P0 BRA `(.L_x_713) ;  /* 0x00000008001c0947 */ /* 0x001fea0003800000 */
[----:B------:R-:W-:Y:S02]  /*0ae0*/  CS2R R18, SRZ ;  /* 0x0000000000127805 */ /* 0x000fe4000001ff00 */
[----:B------:R-:W-:Y:S02]  /*0af0*/  MOV R4, R5 ;  /* 0x0000000500047202 */ /* 0x000fe40000000f00 */
[----:B------:R-:W-:-:S07]  /*0b00*/  MOV R16, RZ ;  /* 0x000000ff00107202 */ /* 0x000fce0000000f00 */
.L_x_718:
[----:B------:R-:W0:Y:S08]  /*0b10*/  LDC R15, c[0x0][0x388] ;  /* 0x0000e200ff0f7b82 */ /* 0x000e300000000800 */
[----:B------:R-:W1:Y:S01]  /*0b20*/  LDC.64 R6, c[0x0][0x398] ;  /* 0x0000e600ff067b82 */ /* 0x000e620000000a00 */
[----:B0-----:R-:W-:-:S04]  /*0b30*/  IMAD R9, R15, UR4, R4 ;  /* 0x000000040f097c24 */ /* 0x001fc8000f8e0204 */
[----:B-1----:R-:W-:-:S05]  /*0b40*/  IMAD.WIDE R6, R9, 0x4, R6 ;  /* 0x0000000409067825 */ /* 0x002fca00078e0206 */
[----:B-----5:R0:W5:Y:S01]  /*0b50*/  LDG.E R14, desc[UR10][R6.64] ;  /* 0x0000000a060e7981 */ /* 0x020162000c1e1900 */
[----:B------:R-:W-:Y:S01]  /*0b60*/  UISETP.GE.U32.AND UP0, UPT, UR5, 0x3, UPT ;  /* 0x000000030500788c */ /* 0x000fe2000bf06070 */
[----:B------:R-:W-:-:S08]  /*0b70*/  MOV R12, RZ ;  /* 0x000000ff000c7202 */ /* 0x000fd00000000f00 */
[----:B0-----:R-:W-:Y:S05]  /*0b80*/  BRA.U !UP0, `(.L_x_714) ;  /* 0x0000000108fc7547 */ /* 0x001fea000b800000 */
[----:B------:R-:W-:-:S07]  /*0b90*/  HFMA2 R17, -RZ, RZ, 0, 0 ;  /* 0x00000000ff117431 */ /* 0x000fce00000001ff */
.L_x_715:
[----:B------:R-:W0:Y:S01]  /*0ba0*/  LDC R10, c[0x0][0x38c] ;  /* 0x0000e300ff0a7b82 */ /* 0x000e220000000800 */
[----:B------:R-:W-:-:S04]  /*0bb0*/  IMAD R13, R2, R17, R3 ;  /* 0x00000011020d7224 */ /* 0x000fc800078e0203 */
        /* <DEDUP_REMOVED lines=9> */
[----:B------:R3:W4:Y:S01]  /*0c50*/  LDG.E R21, desc[UR10][R20.64] ;  /* 0x0000000a14157981 */ /* 0x000722000c1e1900 */
[----:B------:R-:W-:-:S03]  /*0c60*/  IADD3 R13, PT, PT, R13, R2, RZ ;  /* 0x000000020d0d7210 */ /* 0x000fc60007ffe0ff */
[----:B------:R-:W4:Y:S01]  /*0c70*/  LDG.E R25, desc[UR10][R6.64+0xc] ;  /* 0x00000c0a06197981 */ /* 0x000f22000c1e1900 */
[CC--:B------:R-:W-:Y:S01]  /*0c80*/  IADD3 R23, PT, PT, R13.reuse, R2.reuse, RZ ;  /* 0x000000020d177210 */ /* 0x0c0fe20007ffe0ff */
[-CC-:B------:R-:W-:Y:S02]  /*0c90*/  IMAD R11, R13, R15.reuse, R4.reuse ;  /* 0x0000000f0d0b7224 */ /* 0x180fe400078e0204 */
[----:B------:R-:W4:Y:S01]  /*0ca0*/  LDG.E R27, desc[UR10][R6.64+0x10] ;  /* 0x0000100a061b7981 */ /* 0x000f22000c1e1900 */
[C---:B------:R-:W-:Y:S01]  /*0cb0*/  IADD3 R24, PT, PT, R23.reuse, R2, RZ ;  /* 0x0000000217187210 */ /* 0x040fe20007ffe0ff */
[----:B------:R-:W-:Y:S02]  /*0cc0*/  IMAD R13, R23, R15, R4 ;  /* 0x0000000f170d7224 */ /* 0x000fe400078e0204 */
[----:B------:R-:W4:Y:S01]  /*0cd0*/  LDG.E R23, desc[UR10][R6.64+0x8] ;  /* 0x0000080a06177981 */ /* 0x000f22000c1e1900 */
[----:B------:R-:W-:-:S03]  /*0ce0*/  IMAD.WIDE.U32 R10, R11, 0x4, R8 ;  /* 0x000000040b0a7825 */ /* 0x000fc600078e0008 */
[----:B------:R-:W4:Y:S01]  /*0cf0*/  LDG.E R26, desc[UR10][R6.64+0x2c] ;  /* 0x00002c0a061a7981 */ /* 0x000f22000c1e1900 */
[----:B------:R-:W-:-:S03]  /*0d00*/  IMAD.WIDE.U32 R12, R13, 0x4, R8 ;  /* 0x000000040d0c7825 */ /* 0x000fc600078e0008 */
[----:B------:R-:W4:Y:S01]  /*0d10*/  LDG.E R10, desc[UR10][R10.64] ;  /* 0x0000000a0a0a7981 */ /* 0x000f22000c1e1900 */
[----:B------:R-:W-:-:S03]  /*0d20*/  IMAD R24, R24, R15, R4 ;  /* 0x0000000f18187224 */ /* 0x000fc600078e0204 */
[----:B------:R-:W4:Y:S01]  /*0d30*/  LDG.E R12, desc[UR10][R12.64] ;  /* 0x0000000a0c0c7981 */ /* 0x000f22000c1e1900 */
[----:B------:R-:W-:-:S03]  /*0d40*/  IMAD.WIDE.U32 R8, R24, 0x4, R8 ;  /* 0x0000000418087825 */ /* 0x000fc600078e0008 */
[----:B------:R-:W4:Y:S04]  /*0d50*/  LDG.E R24, desc[UR10][R6.64+0x28] ;  /* 0x0000280a06187981 */ /* 0x000f28000c1e1900 */
[----:B------:R-:W4:Y:S04]  /*0d60*/  LDG.E R11, desc[UR10][R6.64+0x18] ;  /* 0x0000180a060b7981 */ /* 0x000f28000c1e1900 */
[----:B------:R-:W4:Y:S04]  /*0d70*/  LDG.E R13, desc[UR10][R6.64+0x20] ;  /* 0x0000200a060d7981 */ /* 0x000f28000c1e1900 */
[----:B------:R-:W4:Y:S01]  /*0d80*/  LDG.E R8, desc[UR10][R8.64] ;  /* 0x0000000a08087981 */ /* 0x000f22000c1e1900 */
[----:B---3-5:R-:W-:-:S03]  /*0d90*/  FMUL R20, R14, R29 ;  /* 0x0000001d0e147220 */ /* 0x028fc60000400000 */
[----:B------:R-:W3:Y:S01]  /*0da0*/  LDG.E R29, desc[UR10][R6.64+0x14] ;  /* 0x0000140a061d7981 */ /* 0x000ee2000c1e1900 */
[----:B--2---:R-:W-:Y:S01]  /*0db0*/  FMUL R22, R14, R22 ;  /* 0x000000160e167220 */ /* 0x004fe20000400000 */
[-C--:B----4-:R-:W-:Y:S02]  /*0dc0*/  FFMA R19, R20, R21.reuse, R19 ;  /* 0x0000001514137223 */ /* 0x090fe40000000013 */
[----:B------:R-:W2:Y:S01]  /*0dd0*/  LDG.E R20, desc[UR10][R6.64+0x1c] ;  /* 0x00001c0a06147981 */ /* 0x000ea2000c1e1900 */
[----:B------:R-:W-:-:S03]  /*0de0*/  FFMA R18, R22, R21, R18 ;  /* 0x0000001516127223 */ /* 0x000fc60000000012 */
[----:B------:R0:W4:Y:S01]  /*0df0*/  LDG.E R22, desc[UR10][R6.64+0x24] ;  /* 0x0000240a06167981 */ /* 0x000122000c1e1900 */
[----:B------:R-:W-:Y:S01]  /*0e00*/  IADD3 R17, PT, PT, R17, 0x4, RZ ;  /* 0x0000000411117810 */ /* 0x000fe20007ffe0ff */
[----:B------:R-:W-:-:S03]  /*0e10*/  FMUL R23, R14, R23 ;  /* 0x000000170e177220 */ /* 0x000fc60000400000 */
[----:B------:R-:W-:Y:S01]  /*0e20*/  ISETP.NE.AND P0, PT, R17, UR7, PT ;  /* 0x0000000711007c0c */ /* 0x000fe2000bf05270 */
[C---:B------:R-:W-:Y:S01]  /*0e30*/  FMUL R25, R14.reuse, R25 ;  /* 0x000000190e197220 */ /* 0x040fe20000400000 */
[----:B------:R-:W-:Y:S01]  /*0e40*/  FFMA R23, R23, R21, R16 ;  /* 0x0000001517177223 */ /* 0x000fe20000000010 */
[----:B------:R-:W-:Y:S02]  /*0e50*/  FMUL R16, R14, R27 ;  /* 0x0000001b0e107220 */ /* 0x000fe40000400000 */
[-C--:B------:R-:W-:Y:S02]  /*0e60*/  FFMA R25, R25, R10.reuse, R18 ;  /* 0x0000000a19197223 */ /* 0x080fe40000000012 */
[----:B------:R-:W-:Y:S01]  /*0e70*/  FFMA R19, R16, R10, R19 ;  /* 0x0000000a10137223 */ /* 0x000fe20000000013 */
[C---:B------:R-:W-:Y:S01]  /*0e80*/  FMUL R26, R14.reuse, R26 ;  /* 0x0000001a0e1a7220 */ /* 0x040fe20000400000 */
[C---:B------:R-:W-:Y:S01]  /*0e90*/  FMUL R24, R14.reuse, R24 ;  /* 0x000000180e187220 */ /* 0x040fe20000400000 */
[C---:B0-----:R-:W-:Y:S01]  /*0ea0*/  FMUL R6, R14.reuse, R13 ;  /* 0x0000000d0e067220 */ /* 0x041fe20000400000 */
[----:B---3--:R-:W-:-:S04]  /*0eb0*/  FMUL R28, R14, R29 ;  /* 0x0000001d0e1c7220 */ /* 0x008fc80000400000 */
[----:B------:R-:W-:Y:S01]  /*0ec0*/  FFMA R23, R28, R10, R23 ;  /* 0x0000000a1c177223 */ /* 0x000fe20000000017 */
[C---:B------:R-:W-:Y:S01]  /*0ed0*/  FMUL R10, R14.reuse, R11 ;  /* 0x0000000b0e0a7220 */ /* 0x040fe20000400000 */
[----:B--2---:R-:W-:-:S03]  /*0ee0*/  FMUL R20, R14, R20 ;  /* 0x000000140e147220 */ /* 0x004fc60000400000 */
[-C--:B------:R-:W-:Y:S01]  /*0ef0*/  FFMA R25, R10, R12.reuse, R25 ;  /* 0x0000000c0a197223 */ /* 0x080fe20000000019 */
[-C--:B------:R-:W-:Y:S01]  /*0f00*/  FFMA R23, R6, R12.reuse, R23 ;  /* 0x0000000c06177223 */ /* 0x080fe20000000017 */
[----:B------:R-:W-:Y:S01]  /*0f10*/  FFMA R19, R20, R12, R19 ;  /* 0x0000000c14137223 */ /* 0x000fe20000000013 */
[----:B----4-:R-:W-:Y:S02]  /*0f20*/  FMUL R22, R14, R22 ;  /* 0x000000160e167220 */ /* 0x010fe40000400000 */
[-C--:B------:R-:W-:Y:S01]  /*0f30*/  FFMA R16, R26, R8.reuse, R23 ;  /* 0x000000081a107223 */ /* 0x080fe20000000017 */
[-C--:B------:R-:W-:Y:S01]  /*0f40*/  FFMA R19, R24, R8.reuse, R19 ;  /* 0x0000000818137223 */ /* 0x080fe20000000013 */
[----:B------:R-:W-:Y:S01]  /*0f50*/  FFMA R18, R22, R8, R25 ;  /* 0x0000000816127223 */ /* 0x000fe20000000019 */
[----:B------:R-:W-:Y:S06]  /*0f60*/  @P0 BRA `(.L_x_715) ;  /* 0xfffffffc000c0947 */ /* 0x000fec000383ffff */
[----:B------:R-:W-:-:S07]  /*0f70*/  MOV R12, UR7 ;  /* 0x00000007000c7c02 */ /* 0x000fce0008000f00 */
.L_x_714:
[----:B------:R-:W-:-:S09]  /*0f80*/  UISETP.NE.AND UP0, UPT, UR12, URZ, UPT ;  /* 0x000000ff0c00728c */ /* 0x000fd2000bf05270 */
[----:B------:R-:W-:Y:S05]  /*0f90*/  BRA.U !UP0, `(.L_x_716) ;  /* 0x0000000108e07547 */ /* 0x000fea000b800000 */
[----:B------:R-:W-:Y:S02]  /*0fa0*/  UISETP.NE.AND UP0, UPT, UR13, URZ, UPT ;  /* 0x000000ff0d00728c */ /* 0x000fe4000bf05270 */
[----:B------:R-:W-:-:S07]  /*0fb0*/  UISETP.NE.AND UP1, UPT, UR8, URZ, UPT ;  /* 0x000000ff0800728c */ /* 0x000fce000bf25270 */
[----:B------:R-:W-:Y:S05]  /*0fc0*/  BRA.U !UP0, `(.L_x_717) ;  /* 0x0000000108847547 */ /* 0x000fea000b800000 */
[----:B------:R-:W0:Y:S01]  /*0fd0*/  LDC R11, c[0x0][0x38c] ;  /* 0x0000e300ff0b7b82 */ /* 0x000e220000000800 */
[----:B------:R-:W-:-:S07]  /*0fe0*/  IMAD R13, R12, R2, R3 ;  /* 0x000000020c0d7224 */ /* 0x000fce00078e0203 */
[----:B------:R-:W1:Y:S08]  /*0ff0*/  LDC.64 R6, c[0x0][0x3b0] ;  /* 0x0000ec00ff067b82 */ /* 0x000e700000000a00 */
[----:B------:R-:W2:Y:S01]  /*1000*/  LDC.64 R8, c[0x0][0x3c0] ;  /* 0x0000f000ff087b82 */ /* 0x000ea20000000a00 */
[----:B0-----:R-:W-:-:S05]  /*1010*/  IMAD R10, R11, UR4, R12 ;  /* 0x000000040b0a7c24 */ /* 0x001fca000f8e020c */
[----:B------:R-:W-:Y:S02]  /*1020*/  LEA R11, R10, R10, 0x1 ;  /* 0x0000000a0a0b7211 */ /* 0x000fe400078e08ff */
[----:B------:R-:W-:-:S03]  /*1030*/  IADD3 R10, PT, PT, R13, R2, RZ ;  /* 0x000000020d0a7210 */ /* 0x000fc60007ffe0ff */
[----:B-1----:R-:W-:-:S04]  /*1040*/  IMAD.WIDE R6, R11, 0x4, R6 ;  /* 0x000000040b067825 */ /* 0x002fc800078e0206 */
[-CC-:B------:R-:W-:Y:S01]  /*1050*/  IMAD R11, R13, R15.reuse, R4.reuse ;  /* 0x0000000f0d0b7224 */ /* 0x180fe200078e0204 */
[----:B------:R-:W3:Y:S01]  /*1060*/  LDG.E R21, desc[UR10][R6.64] ;  /* 0x0000000a06157981 */ /* 0x000ee2000c1e1900 */
[----:B------:R-:W-:Y:S02]  /*1070*/  IMAD R13, R10, R15, R4 ;  /* 0x0000000f0a0d7224 */ /* 0x000fe400078e0204 */
[--C-:B--2---:R-:W-:Y:S01]  /*1080*/  IMAD.WIDE.U32 R10, R11, 0x4, R8.reuse ;  /* 0x000000040b0a7825 */ /* 0x104fe200078e0008 */
[----:B------:R-:W2:Y:S04]  /*1090*/  LDG.E R23, desc[UR10][R6.64+0x4] ;  /* 0x0000040a06177981 */ /* 0x000ea8000c1e1900 */
        /* <DEDUP_REMOVED lines=8> */
[C---:B---3-5:R-:W-:Y:S01]  /*1120*/  FMUL R21, R14.reuse, R21 ;  /* 0x000000150e157220 */ /* 0x068fe20000400000 */
[C---:B--2---:R-:W-:Y:S01]  /*1130*/  FMUL R20, R14.reuse, R23 ;  /* 0x000000170e147220 */ /* 0x044fe20000400000 */
[----:B----4-:R-:W-:-:S02]  /*1140*/  FMUL R17, R14, R17 ;  /* 0x000000110e117220 */ /* 0x010fc40000400000 */
[-C--:B------:R-:W-:Y:S01]  /*1150*/  FFMA R18, R21, R11.reuse, R18 ;  /* 0x0000000b15127223 */ /* 0x080fe20000000012 */
[-C--:B------:R-:W-:Y:S01]  /*1160*/  FFMA R19, R20, R11.reuse, R19 ;  /* 0x0000000b14137223 */ /* 0x080fe20000000013 */
[----:B------:R-:W-:Y:S01]  /*1170*/  FFMA R16, R17, R11, R16 ;  /* 0x0000000b11107223 */ /* 0x000fe20000000010 */
[C---:B------:R-:W-:Y:S01]  /*1180*/  FMUL R25, R14.reuse, R25 ;  /* 0x000000190e197220 */ /* 0x040fe20000400000 */
[C---:B------:R-:W-:Y:S01]  /*1190*/  FMUL R10, R14.reuse, R13 ;  /* 0x0000000d0e0a7220 */ /* 0x040fe20000400000 */
[----:B------:R-:W-:Y:S02]  /*11a0*/  FMUL R27, R14, R27 ;  /* 0x0000001b0e1b7220 */ /* 0x000fe40000400000 */
[-C--:B------:R-:W-:Y:S01]  /*11b0*/  FFMA R18, R25, R8.reuse, R18 ;  /* 0x0000000819127223 */ /* 0x080fe20000000012 */
[-C--:B------:R-:W-:Y:S01]  /*11c0*/  FFMA R19, R10, R8.reuse, R19 ;  /* 0x000000080a137223 */ /* 0x080fe20000000013 */
[----:B------:R-:W-:-:S07]  /*11d0*/  FFMA R16, R27, R8, R16 ;  /* 0x000000081b107223 */ /* 0x000fce0000000010 */
.L_x_717:
[----:B------:R-:W-:Y:S05]  /*11e0*/  BRA.U !UP1, `(.L_x_716) ;  /* 0x00000001094c7547 */ /* 0x000fea000b800000 */
[----:B------:R-:W0:Y:S08]  /*11f0*/  LDC R11, c[0x0][0x38c] ;  /* 0x0000e300ff0b7b82 */ /* 0x000e300000000800 */
[----:B------:R-:W1:Y:S08]  /*1200*/  LDC.64 R8, c[0x0][0x3b0] ;  /* 0x0000ec00ff087b82 */ /* 0x000e700000000a00 */
[----:B------:R-:W2:Y:S01]  /*1210*/  LDC.64 R6, c[0x0][0x3c0] ;  /* 0x0000f000ff067b82 */ /* 0x000ea20000000a00 */
[----:B0-----:R-:W-:-:S02]  /*1220*/  IMAD R10, R11, UR4, R12 ;  /* 0x000000040b0a7c24 */ /* 0x001fc4000f8e020c */
[----:B------:R-:W-:-:S03]  /*1230*/  IMAD R12, R2, R12, R3 ;  /* 0x0000000c020c7224 */ /* 0x000fc600078e0203 */
[----:B------:R-:W-:Y:S01]  /*1240*/  LEA R11, R10, R10, 0x1 ;  /* 0x0000000a0a0b7211 */ /* 0x000fe200078e08ff */
[----:B------:R-:W-:-:S04]  /*1250*/  IMAD R13, R12, R15, R4 ;  /* 0x0000000f0c0d7224 */ /* 0x000fc800078e0204 */
[----:B-1----:R-:W-:-:S05]  /*1260*/  IMAD.WIDE R8, R11, 0x4, R8 ;  /* 0x000000040b087825 */ /* 0x002fca00078e0208 */
[----:B------:R-:W3:Y:S01]  /*1270*/  LDG.E R11, desc[UR10][R8.64] ;  /* 0x0000000a080b7981 */ /* 0x000ee2000c1e1900 */
[----:B--2---:R-:W-:-:S03]  /*1280*/  IMAD.WIDE.U32 R6, R13, 0x4, R6 ;  /* 0x000000040d067825 */ /* 0x004fc600078e0006 */
[----:B------:R-:W2:Y:S04]  /*1290*/  LDG.E R13, desc[UR10][R8.64+0x4] ;  /* 0x0000040a080d7981 */ /* 0x000ea8000c1e1900 */
[----:B------:R-:W4:Y:S04]  /*12a0*/  LDG.E R17, desc[UR10][R8.64+0x8] ;  /* 0x0000080a08117981 */ /* 0x000f28000c1e1900 */
[----:B------:R-:W4:Y:S01]  /*12b0*/  LDG.E R6, desc[UR10][R6.64] ;  /* 0x0000000a06067981 */ /* 0x000f22000c1e1900 */
[C---:B---3-5:R-:W-:Y:S01]  /*12c0*/  FMUL R11, R14.reuse, R11 ;  /* 0x0000000b0e0b7220 */ /* 0x068fe20000400000 */
[C---:B--2---:R-:W-:Y:S01]  /*12d0*/  FMUL R10, R14.reuse, R13 ;  /* 0x0000000d0e0a7220 */ /* 0x044fe20000400000 */
[----:B----4-:R-:W-:-:S02]  /*12e0*/  FMUL R17, R14, R17 ;  /* 0x000000110e117220 */ /* 0x010fc40000400000 */
[-C--:B------:R-:W-:Y:S01]  /*12f0*/  FFMA R18, R11, R6.reuse, R18 ;  /* 0x000000060b127223 */ /* 0x080fe20000000012 */
[-C--:B------:R-:W-:Y:S01]  /*1300*/  FFMA R19, R10, R6.reuse, R19 ;  /* 0x000000060a137223 */ /* 0x080fe20000000013 */
[----:B------:R-:W-:-:S07]  /*1310*/  FFMA R16, R17, R6, R16 ;  /* 0x0000000611107223 */ /* 0x000fce0000000010 */
.L_x_716:
[----:B------:R-:W-:-:S04]  /*1320*/  IADD3 R4, PT, PT, R4, UR9, RZ ;  /* 0x0000000904047c10 */ /* 0x000fc8000fffe0ff */
[----:B------:R-:W-:-:S13]  /*1330*/  ISETP.GE.AND P0, PT, R4, R15, PT ;  /* 0x0000000f0400720c */ /* 0x000fda0003f06270 */
[----:B------:R-:W-:Y:S05]  /*1340*/  @!P0 BRA `(.L_x_718) ;  /* 0xfffffff400f08947 */ /* 0x000fea000383ffff */
.L_x_713:
[----:B------:R-:W-:Y:S05]  /*1350*/  BSYNC.RECONVERGENT B0 ;  /* 0x0000000000007941 */ /* 0x000fea0003800200 */
.L_x_712:
[----:B------:R-:W0:Y:S01]  /*1360*/  SHFL.DOWN PT, R7, R18, 0x10, 0x1f ;  /* 0x0a001f0012077f89 */ /* 0x000e2200000e0000 */
[----:B-----5:R-:W1:Y:S01]  /*1370*/  LDC R14, c[0x0][0x38c] ;  /* 0x0000e300ff0e7b82 */ /* 0x020e620000000800 */
[----:B------:R-:W-:Y:S01]  /*1380*/  ISETP.NE.AND P0, PT, R5, RZ, PT ;  /* 0x000000ff0500720c */ /* 0x000fe20003f05270 */
[----:B------:R-:W-:Y:S01]  /*1390*/  BSSY.RECONVERGENT B0, `(.L_x_719) ;  /* 0x000002b000007945 */ /* 0x000fe20003800200 */
        /* <DEDUP_REMOVED lines=27> */
[----:B--2---:R-:W-:Y:S01]  /*1550*/  FADD R19, R7, R6 ;  /* 0x0000000607137221 */ /* 0x004fe20000000000 */
[----:B---3--:R-:W-:Y:S01]  /*1560*/  FADD R15, R12, R11 ;  /* 0x0000000b0c0f7221 */ /* 0x008fe20000000000 */
[----:B-1----:R-:W-:Y:S06]  /*1570*/  @P0 BRA `(.L_x_720) ;  /* 0x0000000000300947 */ /* 0x002fec0003800000 */
        /* <DEDUP_REMOVED lines=12> */
.L_x_720:
[----:B------:R-:W-:Y:S05]  /*1640*/  BSYNC.RECONVERGENT B0 ;  /* 0x0000000000007941 */ /* 0x000fea0003800200 */
.L_x_719:
[----:B------:R-:W1:Y:S01]  /*1650*/  LDCU UR6, c[0x0][0x390] ;  /* 0x00007200ff0677ac */ /* 0x000e620008000800 */
[----:B------:R-:W-:Y:S01]  /*1660*/  ISETP.GE.AND P0, PT, R14, 0x1, PT ;  /* 0x000000010e00780c */ /* 0x000fe20003f06270 */
[----:B------:R-:W-:Y:S01]  /*1670*/  BSSY.RECONVERGENT B0, `(.L_x_721) ;  /* 0x00000bf000007945 */ /* 0x000fe20003800200 */
[----:B0-----:R-:W-:Y:S02]  /*1680*/  CS2R R6, SRZ ;  /* 0x0000000000067805 */ /* 0x001fe4000001ff00 */
[----:B------:R-:W-:Y:S02]  /*1690*/  MOV R9, RZ ;  /* 0x000000ff00097202 */ /* 0x000fe40000000f00 */
[----:B-1----:R-:W-:-:S13]  /*16a0*/  ISETP.GE.OR P0, PT, R5, UR6, !P0 ;  /* 0x0000000605007c0c */ /* 0x002fda000c706670 */
[----:B------:R-:W-:Y:S05]  /*16b0*/  @P0 BRA `(.L_x_722) ;  /* 0x0000000800e80947 */ /* 0x000fea0003800000 */
[----:B------:R-:W-:Y:S01]  /*16c0*/  HFMA2 R9, -RZ, RZ, 0, 0 ;  /* 0x00000000ff097431 */ /* 0x000fe200000001ff */
[----:B------:R-:W-:Y:S02]  /*16d0*/  MOV R8, R5 ;  /* 0x0000000500087202 */ /* 0x000fe40000000f00 */
[----:B------:R-:W-:-:S07]  /*16e0*/  CS2R R6, SRZ ;  /* 0x0000000000067805 */ /* 0x000fce000001ff00 */
.L_x_727:
[----:B------:R-:W0:Y:S08]  /*16f0*/  LDC R4, c[0x0][0x390] ;  /* 0x0000e400ff047b82 */ /* 0x000e300000000800 */
[----:B------:R-:W1:Y:S01]  /*1700*/  LDC.64 R12, c[0x0][0x3a8] ;  /* 0x0000ea00ff0c7b82 */ /* 0x000e620000000a00 */
[----:B0----5:R-:W-:-:S05]  /*1710*/  IMAD R10, R4, UR4, R8 ;  /* 0x00000004040a7c24 */ /* 0x021fca000f8e0208 */
        /* <DEDUP_REMOVED lines=11> */
[----:B------:R-:W-:Y:S01]  /*17d0*/  UISETP.GE.U32.AND UP0, UPT, UR5, 0x3, UPT ;  /* 0x000000030500788c */ /* 0x000fe2000bf06070 */
[----:B------:R-:W-:-:S08]  /*17e0*/  MOV R20, RZ ;  /* 0x000000ff00147202 */ /* 0x000fd00000000f00 */
[----:B0-----:R-:W-:Y:S05]  /*17f0*/  BRA.U !UP0, `(.L_x_723) ;  /* 0x00000005085c7547 */ /* 0x001fea000b800000 */
[----:B------:R-:W-:-:S07]  /*1800*/  HFMA2 R16, -RZ, RZ, 0, 0 ;  /* 0x00000000ff107431 */ /* 0x000fce00000001ff */
.L_x_724:
[----:B------:R-:W0:Y:S01]  /*1810*/  LDC.64 R14, c[0x0][0x3c8] ;  /* 0x0000f200ff0e7b82 */ /* 0x000e220000000a00 */
[----:B------:R-:W-:-:S04]  /*1820*/  IMAD R17, R2, R16, R3 ;  /* 0x0000001002117224 */ /* 0x000fc800078e0203 */
[----:B------:R-:W-:-:S03]  /*1830*/  IMAD R13, R17, R4, R8 ;  /* 0x00000004110d7224 */ /* 0x000fc600078e0208 */
[----:B------:R-:W1:Y:S01]  /*1840*/  LDC R27, c[0x0][0x38c] ;  /* 0x0000e300ff1b7b82 */ /* 0x000e620000000800 */
[----:B0-----:R-:W-:-:S05]  /*1850*/  IMAD.WIDE.U32 R12, R13, 0x4, R14 ;  /* 0x000000040d0c7825 */ /* 0x001fca00078e000e */
[----:B------:R0:W2:Y:S01]  /*1860*/  LDG.E R20, desc[UR10][R12.64] ;  /* 0x0000000a0c147981 */ /* 0x0000a2000c1e1900 */
[----:B-1----:R-:W-:-:S05]  /*1870*/  IMAD R26, R27, UR4, R16 ;  /* 0x000000041b1a7c24 */ /* 0x002fca000f8e0210 */
[----:B------:R-:W-:Y:S01]  /*1880*/  LEA R27, R26, R26, 0x1 ;  /* 0x0000001a1a1b7211 */ /* 0x000fe200078e08ff */
[----:B0-----:R-:W0:Y:S04]  /*1890*/  LDC.64 R12, c[0x0][0x3b0] ;  /* 0x0000ec00ff0c7b82 */ /* 0x001e280000000a00 */
[----:B0-----:R-:W-:-:S05]  /*18a0*/  IMAD.WIDE R12, R27, 0x4, R12 ;  /* 0x000000041b0c7825 */ /* 0x001fca00078e020c */
[----:B------:R-:W3:Y:S04]  /*18b0*/  LDG.E R29, desc[UR10][R12.64+0x4] ;  /* 0x0000040a0c1d7981 */ /* 0x000ee8000c1e1900 */
[----:B------:R-:W4:Y:S01]  /*18c0*/  LDG.E R27, desc[UR10][R12.64] ;  /* 0x0000000a0c1b7981 */ /* 0x000f22000c1e1900 */
[-C--:B---3-5:R-:W-:Y:S01]  /*18d0*/  FMUL R28, R10, R29.reuse ;  /* 0x0000001d0a1c7220 */ /* 0x0a8fe20000400000 */
[-C--:B------:R-:W-:Y:S01]  /*18e0*/  FMUL R26, R18, R29.reuse ;  /* 0x0000001d121a7220 */ /* 0x080fe20000400000 */
[----:B------:R-:W-:Y:S02]  /*18f0*/  FMUL R29, R11, R29 ;  /* 0x0000001d0b1d7220 */ /* 0x000fe40000400000 */
[-C--:B----4-:R-:W-:Y:S01]  /*1900*/  FFMA R28, R25, R27.reuse, R28 ;  /* 0x0000001b191c7223 */ /* 0x090fe2000000001c */
[-C--:B------:R-:W-:Y:S01]  /*1910*/  FFMA R26, R24, R27.reuse, R26 ;  /* 0x0000001b181a7223 */ /* 0x080fe2000000001a */
[----:B------:R-:W-:-:S02]  /*1920*/  FFMA R27, R23, R27, R29 ;  /* 0x0000001b171b7223 */ /* 0x000fc4000000001d */
[----:B------:R-:W3:Y:S01]  /*1930*/  LDG.E R29, desc[UR10][R12.64+0x8] ;  /* 0x0000080a0c1d7981 */ /* 0x000ee2000c1e1900 */
[----:B------:R-:W-:Y:S01]  /*1940*/  IADD3 R17, PT, PT, R17, R2, RZ ;  /* 0x0000000211117210 */ /* 0x000fe20007ffe0ff */
[-C--:B---3--:R-:W-:Y:S01]  /*1950*/  FFMA R28, R22, R29.reuse, R28 ;  /* 0x0000001d161c7223 */ /* 0x088fe2000000001c */
[-C--:B------:R-:W-:Y:S01]  /*1960*/  FFMA R27, R19, R29.reuse, R27 ;  /* 0x0000001d131b7223 */ /* 0x080fe2000000001b */
[----:B------:R-:W-:Y:S02]  /*1970*/  FFMA R26, R21, R29, R26 ;  /* 0x0000001d151a7223 */ /* 0x000fe4000000001a */
[-C--:B--2---:R-:W-:Y:S01]  /*1980*/  FFMA R29, R28, R20.reuse, R9 ;  /* 0x000000141c1d7223 */ /* 0x084fe20000000009 */
[-C--:B------:R-:W-:Y:S01]  /*1990*/  FFMA R9, R27, R20.reuse, R6 ;  /* 0x000000141b097223 */ /* 0x080fe20000000006 */
[----:B------:R-:W-:Y:S01]  /*19a0*/  FFMA R26, R26, R20, R7 ;  /* 0x000000141a1a7223 */ /* 0x000fe20000000007 */
[----:B------:R-:W2:Y:S01]  /*19b0*/  LDG.E R27, desc[UR10][R12.64+0x10] ;  /* 0x0000100a0c1b7981 */ /* 0x000ea2000c1e1900 */
[----:B------:R-:W-:-:S03]  /*19c0*/  IMAD R7, R17, R4, R8 ;  /* 0x0000000411077224 */ /* 0x000fc600078e0208 */
[----:B------:R-:W3:Y:S01]  /*19d0*/  LDG.E R28, desc[UR10][R12.64+0xc] ;  /* 0x00000c0a0c1c7981 */ /* 0x000ee2000c1e1900 */
[----:B------:R-:W-:-:S03]  /*19e0*/  IMAD.WIDE.U32 R6, R7, 0x4, R14 ;  /* 0x0000000407067825 */ /* 0x000fc600078e000e */
[----:B------:R-:W4:Y:S04]  /*19f0*/  LDG.E R20, desc[UR10][R12.64+0x14] ;  /* 0x0000140a0c147981 */ /* 0x000f28000c1e1900 */
[----:B------:R2:W4:Y:S02]  /*1a00*/  LDG.E R6, desc[UR10][R6.64] ;  /* 0x0000000a06067981 */ /* 0x000524000c1e1900 */
[----:B--2---:R-:W-:-:S04]  /*1a10*/  FMUL R7, R10, R27 ;  /* 0x0000001b0a077220 */ /* 0x004fc80000400000 */
[----:B---3--:R-:W-:-:S04]  /*1a20*/  FFMA R7, R25, R28, R7 ;  /* 0x0000001c19077223 */ /* 0x008fc80000000007 */
[----:B----4-:R-:W-:-:S04]  /*1a30*/  FFMA R7, R22, R20, R7 ;  /* 0x0000001416077223 */ /* 0x010fc80000000007 */
[----:B------:R-:W-:Y:S01]  /*1a40*/  FFMA R29, R7, R6, R29 ;  /* 0x00000006071d7223 */ /* 0x000fe2000000001d */
[-C--:B------:R-:W-:Y:S01]  /*1a50*/  FMUL R7, R18, R27.reuse ;  /* 0x0000001b12077220 */ /* 0x080fe20000400000 */
[----:B------:R-:W-:-:S03]  /*1a60*/  FMUL R27, R11, R27 ;  /* 0x0000001b0b1b7220 */ /* 0x000fc60000400000 */
[-C--:B------:R-:W-:Y:S01]  /*1a70*/  FFMA R7, R24, R28.reuse, R7 ;  /* 0x0000001c18077223 */ /* 0x080fe20000000007 */
[----:B------:R-:W-:-:S03]  /*1a80*/  FFMA R28, R23, R28, R27 ;  /* 0x0000001c171c7223 */ /* 0x000fc6000000001b */
[-C--:B------:R-:W-:Y:S01]  /*1a90*/  FFMA R7, R21, R20.reuse, R7 ;  /* 0x0000001415077223 */ /* 0x080fe20000000007 */
[----:B------:R-:W-:-:S03]  /*1aa0*/  FFMA R28, R19, R20, R28 ;  /* 0x00000014131c7223 */ /* 0x000fc6000000001c */
[-C--:B------:R-:W-:Y:S02]  /*1ab0*/  FFMA R20, R7, R6.reuse, R26 ;  /* 0x0000000607147223 */ /* 0x080fe4000000001a */
[----:B------:R-:W2:Y:S04]  /*1ac0*/  LDG.E R7, desc[UR10][R12.64+0x1c] ;  /* 0x00001c0a0c077981 */ /* 0x000ea8000c1e1900 */
[----:B------:R-:W3:Y:S01]  /*1ad0*/  LDG.E R26, desc[UR10][R12.64+0x18] ;  /* 0x0000180a0c1a7981 */ /* 0x000ee2000c1e1900 */
[----:B------:R-:W-:Y:S01]  /*1ae0*/  FFMA R9, R28, R6, R9 ;  /* 0x000000061c097223 */ /* 0x000fe20000000009 */
[-C--:B--2---:R-:W-:Y:S01]  /*1af0*/  FMUL R28, R10, R7.reuse ;  /* 0x000000070a1c7220 */ /* 0x084fe20000400000 */
[-C--:B------:R-:W-:Y:S01]  /*1b00*/  FMUL R27, R18, R7.reuse ;  /* 0x00000007121b7220 */ /* 0x080fe20000400000 */
[----:B------:R-:W-:-:S02]  /*1b10*/  FMUL R6, R11, R7 ;  /* 0x000000070b067220 */ /* 0x000fc40000400000 */
[-C--:B---3--:R-:W-:Y:S01]  /*1b20*/  FFMA R7, R25, R26.reuse, R28 ;  /* 0x0000001a19077223 */ /* 0x088fe2000000001c */
[-C--:B------:R-:W-:Y:S01]  /*1b30*/  FFMA R27, R24, R26.reuse, R27 ;  /* 0x0000001a181b7223 */ /* 0x080fe2000000001b */
[----:B------:R-:W-:Y:S02]  /*1b40*/  FFMA R26, R23, R26, R6 ;  /* 0x0000001a171a7223 */ /* 0x000fe40000000006 */
[----:B------:R-:W2:Y:S01]  /*1b50*/  LDG.E R6, desc[UR10][R12.64+0x20] ;  /* 0x0000200a0c067981 */ /* 0x000ea2000c1e1900 */
[----:B------:R-:W-:Y:S01]  /*1b60*/  IADD3 R17, PT, PT, R17, R2, RZ ;  /* 0x0000000211117210 */ /* 0x000fe20007ffe0ff */
[----:B--2---:R-:W-:-:S04]  /*1b70*/  FFMA R28, R22, R6, R7 ;  /* 0x00000006161c7223 */ /* 0x004fc80000000007 */
[----:B------:R-:W-:Y:S02]  /*1b80*/  IMAD R7, R17, R4, R8 ;  /* 0x0000000411077224 */ /* 0x000fe400078e0208 */
[-C--:B------:R-:W-:Y:S01]  /*1b90*/  FFMA R27, R21, R6.reuse, R27 ;  /* 0x00000006151b7223 */ /* 0x080fe2000000001b */
[----:B------:R-:W-:Y:S01]  /*1ba0*/  FFMA R26, R19, R6, R26 ;  /* 0x00000006131a7223 */ /* 0x000fe2000000001a */
[----:B------:R-:W-:-:S06]  /*1bb0*/  IMAD.WIDE.U32 R6, R7, 0x4, R14 ;  /* 0x0000000407067825 */ /* 0x000fcc00078e000e */
[----:B------:R-:W2:Y:S01]  /*1bc0*/  LDG.E R6, desc[UR10][R6.64] ;  /* 0x0000000a06067981 */ /* 0x000ea2000c1e1900 */
[----:B------:R-:W-:-:S05]  /*1bd0*/  IADD3 R17, PT, PT, R17, R2, RZ ;  /* 0x0000000211117210 */ /* 0x000fca0007ffe0ff */
[----:B------:R-:W-:-:S04]  /*1be0*/  IMAD R17, R17, R4, R8 ;  /* 0x0000000411117224 */ /* 0x000fc800078e0208 */
[----:B------:R-:W-:Y:S02]  /*1bf0*/  IMAD.WIDE.U32 R14, R17, 0x4, R14 ;  /* 0x00000004110e7825 */ /* 0x000fe400078e000e */
[----:B------:R-:W3:Y:S04]  /*1c00*/  LDG.E R17, desc[UR10][R12.64+0x24] ;  /* 0x0000240a0c117981 */ /* 0x000ee8000c1e1900 */
[----:B------:R0:W4:Y:S01]  /*1c10*/  LDG.E R15, desc[UR10][R14.64] ;  /* 0x0000000a0e0f7981 */ /* 0x000122000c1e1900 */
[----:B--2---:R-:W-:-:S03]  /*1c20*/  FFMA R28, R28, R6, R29 ;  /* 0x000000061c1c7223 */ /* 0x004fc6000000001d */
[----:B------:R-:W2:Y:S01]  /*1c30*/  LDG.E R29, desc[UR10][R12.64+0x28] ;  /* 0x0000280a0c1d7981 */ /* 0x000ea2000c1e1900 */
[----:B------:R-:W-:-:S03]  /*1c40*/  FFMA R20, R27, R6, R20 ;  /* 0x000000061b147223 */ /* 0x000fc60000000014 */
[----:B------:R-:W4:Y:S01]  /*1c50*/  LDG.E R27, desc[UR10][R12.64+0x2c] ;  /* 0x00002c0a0c1b7981 */ /* 0x000f22000c1e1900 */
[----:B------:R-:W-:Y:S01]  /*1c60*/  IADD3 R16, PT, PT, R16, 0x4, RZ ;  /* 0x0000000410107810 */ /* 0x000fe20007ffe0ff */
[----:B------:R-:W-:-:S03]  /*1c70*/  FFMA R26, R26, R6, R9 ;  /* 0x000000061a1a7223 */ /* 0x000fc60000000009 */
[----:B------:R-:W-:Y:S01]  /*1c80*/  ISETP.NE.AND P0, PT, R16, UR7, PT ;  /* 0x0000000710007c0c */ /* 0x000fe2000bf05270 */
[-C--:B--2---:R-:W-:Y:S01]  /*1c90*/  FMUL R6, R10, R29.reuse ;  /* 0x0000001d0a067220 */ /* 0x084fe20000400000 */
[-C--:B------:R-:W-:Y:S01]  /*1ca0*/  FMUL R9, R18, R29.reuse ;  /* 0x0000001d12097220 */ /* 0x080fe20000400000 */
[----:B------:R-:W-:Y:S02]  /*1cb0*/  FMUL R29, R11, R29 ;  /* 0x0000001d0b1d7220 */ /* 0x000fe40000400000 */
[-C--:B---3--:R-:W-:Y:S01]  /*1cc0*/  FFMA R7, R25, R17.reuse, R6 ;  /* 0x0000001119077223 */ /* 0x088fe20000000006 */
[-C--:B------:R-:W-:Y:S01]  /*1cd0*/  FFMA R6, R24, R17.reuse, R9 ;  /* 0x0000001118067223 */ /* 0x080fe20000000009 */
[----:B0-----:R-:W-:Y:S02]  /*1ce0*/  FFMA R14, R23, R17, R29 ;  /* 0x00000011170e7223 */ /* 0x001fe4000000001d */
[-C--:B----4-:R-:W-:Y:S01]  /*1cf0*/  FFMA R7, R22, R27.reuse, R7 ;  /* 0x0000001b16077223 */ /* 0x090fe20000000007 */
[-C--:B------:R-:W-:Y:S01]  /*1d00*/  FFMA R13, R21, R27.reuse, R6 ;  /* 0x0000001b150d7223 */ /* 0x080fe20000000006 */
[----:B------:R-:W-:-:S02]  /*1d10*/  FFMA R27, R19, R27, R14 ;  /* 0x0000001b131b7223 */ /* 0x000fc4000000000e */
[-C--:B------:R-:W-:Y:S01]  /*1d20*/  FFMA R9, R7, R15.reuse, R28 ;  /* 0x0000000f07097223 */ /* 0x080fe2000000001c */
[-C--:B------:R-:W-:Y:S01]  /*1d30*/  FFMA R7, R13, R15.reuse, R20 ;  /* 0x0000000f0d077223 */ /* 0x080fe20000000014 */
[----:B------:R-:W-:Y:S01]  /*1d40*/  FFMA R6, R27, R15, R26 ;  /* 0x0000000f1b067223 */ /* 0x000fe2000000001a */
[----:B------:R-:W-:Y:S06]  /*1d50*/  @P0 BRA `(.L_x_724) ;  /* 0xfffffff800ac0947 */ /* 0x000fec000383ffff */
[----:B------:R-:W-:-:S07]  /*1d60*/  MOV R20, UR7 ;  /* 0x0000000700147c02 */ /* 0x000fce0008000f00 */
.L_x_723:
[----:B------:R-:W-:-:S09]  /*1d70*/  UISETP.NE.AND UP0, UPT, UR12, URZ, UPT ;  /* 0x000000ff0c00728c */ /* 0x000fd2000bf05270 */
[----:B------:R-:W-:Y:S05]  /*1d80*/  BRA.U !UP0, `(.L_x_725) ;  /* 0x0000000508287547 */ /* 0x000fea000b800000 */
[----:B------:R-:W-:Y:S02]  /*1d90*/  UISETP.NE.AND UP0, UPT, UR13, URZ, UPT ;  /* 0x000000ff0d00728c */ /* 0x000fe4000bf05270 */
[----:B------:R-:W-:-:S07]  /*1da0*/  UISETP.NE.AND UP1, UPT, UR8, URZ, UPT ;  /* 0x000000ff0800728c */ /* 0x000fce000bf25270 */
[----:B------:R-:W-:Y:S05]  /*1db0*/  BRA.U !UP0, `(.L_x_726) ;  /* 0x0000000108b47547 */ /* 0x000fea000b800000 */
[----:B------:R-:W0:Y:S01]  /*1dc0*/  LDC.64 R12, c[0x0][0x3c8] ;  /* 0x0000f200ff0c7b82 */ /* 0x000e220000000a00 */
[----:B------:R-:W-:-:S05]  /*1dd0*/  IMAD R15, R20, R2, R3 ;  /* 0x00000002140f7224 */ /* 0x000fca00078e0203 */
[C---:B------:R-:W-:Y:S01]  /*1de0*/  IADD3 R17, PT, PT, R15.reuse, R2, RZ ;  /* 0x000000020f117210 */ /* 0x040fe20007ffe0ff */
[-CC-:B------:R-:W-:Y:S01]  /*1df0*/  IMAD R15, R15, R4.reuse, R8.reuse ;  /* 0x000000040f0f7224 */ /* 0x180fe200078e0208 */
[----:B------:R-:W1:Y:S03]  /*1e00*/  LDC R27, c[0x0][0x38c] ;  /* 0x0000e300ff1b7b82 */ /* 0x000e660000000800 */
[----:B------:R-:W-:Y:S02]  /*1e10*/  IMAD R17, R17, R4, R8 ;  /* 0x0000000411117224 */ /* 0x000fe400078e0208 */
[----:B0-----:R-:W-:-:S04]  /*1e20*/  IMAD.WIDE.U32 R14, R15, 0x4, R12 ;  /* 0x000000040f0e7825 */ /* 0x001fc800078e000c */
[----:B------:R-:W-:Y:S02]  /*1e30*/  IMAD.WIDE.U32 R12, R17, 0x4, R12 ;  /* 0x00000004110c7825 */ /* 0x000fe400078e000c */
[----:B------:R-:W0:Y:S01]  /*1e40*/  LDC.64 R16, c[0x0][0x3b0] ;  /* 0x0000ec00ff107b82 */ /* 0x000e220000000a00 */
[----:B------:R-:W2:Y:S01]  /*1e50*/  LDG.E R14, desc[UR10][R14.64] ;  /* 0x0000000a0e0e7981 */ /* 0x000ea2000c1e1900 */
[----:B-1----:R-:W-:-:S03]  /*1e60*/  IMAD R27, R27, UR4, R20 ;  /* 0x000000041b1b7c24 */ /* 0x002fc6000f8e0214 */
[----:B------:R1:W3:Y:S02]  /*1e70*/  LDG.E R12, desc[UR10][R12.64] ;  /* 0x0000000a0c0c7981 */ /* 0x0002e4000c1e1900 */
[----:B------:R-:W-:-:S05]  /*1e80*/  LEA R27, R27, R27, 0x1 ;  /* 0x0000001b1b1b7211 */ /* 0x000fca00078e08ff */
[----:B0-----:R-:W-:-:S05]  /*1e90*/  IMAD.WIDE R16, R27, 0x4, R16 ;  /* 0x000000041b107825 */ /* 0x001fca00078e0210 */
[----:B------:R-:W4:Y:S04]  /*1ea0*/  LDG.E R27, desc[UR10][R16.64+0x4] ;  /* 0x0000040a101b7981 */ /* 0x000f28000c1e1900 */
[----:B------:R-:W2:Y:S04]  /*1eb0*/  LDG.E R26, desc[UR10][R16.64] ;  /* 0x0000000a101a7981 */ /* 0x000ea8000c1e1900 */
[----:B------:R-:W3:Y:S04]  /*1ec0*/  LDG.E R28, desc[UR10][R16.64+0x8] ;  /* 0x0000080a101c7981 */ /* 0x000ee8000c1e1900 */
[----:B------:R-:W3:Y:S01]  /*1ed0*/  LDG.E R13, desc[UR10][R16.64+0x10] ;  /* 0x0000100a100d7981 */ /* 0x000ee2000c1e1900 */
[----:B----45:R-:W-:-:S04]  /*1ee0*/  FMUL R29, R10, R27 ;  /* 0x0000001b0a1d7220 */ /* 0x030fc80000400000 */
[----:B--2---:R-:W-:-:S04]  /*1ef0*/  FFMA R29, R25, R26, R29 ;  /* 0x0000001a191d7223 */ /* 0x004fc8000000001d */
[----:B---3--:R-:W-:-:S04]  /*1f00*/  FFMA R29, R22, R28, R29 ;  /* 0x0000001c161d7223 */ /* 0x008fc8000000001d */
[----:B------:R-:W-:Y:S01]  /*1f10*/  FFMA R9, R29, R14, R9 ;  /* 0x0000000e1d097223 */ /* 0x000fe20000000009 */
[-C--:B------:R-:W-:Y:S01]  /*1f20*/  FMUL R29, R18, R27.reuse ;  /* 0x0000001b121d7220 */ /* 0x080fe20000400000 */
[----:B------:R-:W-:-:S03]  /*1f30*/  FMUL R27, R11, R27 ;  /* 0x0000001b0b1b7220 */ /* 0x000fc60000400000 */
[-C--:B------:R-:W-:Y:S01]  /*1f40*/  FFMA R29, R24, R26.reuse, R29 ;  /* 0x0000001a181d7223 */ /* 0x080fe2000000001d */
[----:B------:R-:W-:-:S03]  /*1f50*/  FFMA R27, R23, R26, R27 ;  /* 0x0000001a171b7223 */ /* 0x000fc6000000001b */
[----:B------:R-:W-:-:S04]  /*1f60*/  FFMA R26, R21, R28, R29 ;  /* 0x0000001c151a7223 */ /* 0x000fc8000000001d */
[----:B------:R-:W-:Y:S02]  /*1f70*/  FFMA R7, R26, R14, R7 ;  /* 0x0000000e1a077223 */ /* 0x000fe40000000007 */
[----:B------:R-:W1:Y:S01]  /*1f80*/  LDG.E R26, desc[UR10][R16.64+0xc] ;  /* 0x00000c0a101a7981 */ /* 0x000e62000c1e1900 */
[----:B------:R-:W-:-:S03]  /*1f90*/  FFMA R15, R19, R28, R27 ;  /* 0x0000001c130f7223 */ /* 0x000fc6000000001b */
[----:B------:R-:W2:Y:S01]  /*1fa0*/  LDG.E R28, desc[UR10][R16.64+0x14] ;  /* 0x0000140a101c7981 */ /* 0x000ea2000c1e1900 */
[----:B------:R-:W-:Y:S01]  /*1fb0*/  FFMA R15, R15, R14, R6 ;  /* 0x0000000e0f0f7223 */ /* 0x000fe20000000006 */
[-C--:B------:R-:W-:Y:S01]  /*1fc0*/  FMUL R6, R10, R13.reuse ;  /* 0x0000000d0a067220 */ /* 0x080fe20000400000 */
[-C--:B------:R-:W-:Y:S01]  /*1fd0*/  FMUL R27, R18, R13.reuse ;  /* 0x0000000d121b7220 */ /* 0x080fe20000400000 */
[----:B------:R-:W-:Y:S01]  /*1fe0*/  FMUL R29, R11, R13 ;  /* 0x0000000d0b1d7220 */ /* 0x000fe20000400000 */
[----:B------:R-:W-:Y:S01]  /*1ff0*/  IADD3 R20, PT, PT, R20, 0x2, RZ ;  /* 0x0000000214147810 */ /* 0x000fe20007ffe0ff */
[-C--:B-1----:R-:W-:Y:S01]  /*2000*/  FFMA R13, R25, R26.reuse, R6 ;  /* 0x0000001a190d7223 */ /* 0x082fe20000000006 */
[-C--:B------:R-:W-:Y:S01]  /*2010*/  FFMA R14, R24, R26.reuse, R27 ;  /* 0x0000001a180e7223 */ /* 0x080fe2000000001b */
[----:B------:R-:W-:Y:S02]  /*2020*/  FFMA R26, R23, R26, R29 ;  /* 0x0000001a171a7223 */ /* 0x000fe4000000001d */
[-C--:B--2---:R-:W-:Y:S01]  /*2030*/  FFMA R6, R22, R28.reuse, R13 ;  /* 0x0000001c16067223 */ /* 0x084fe2000000000d */
[-C--:B------:R-:W-:Y:S01]  /*2040*/  FFMA R14, R21, R28.reuse, R14 ;  /* 0x0000001c150e7223 */ /* 0x080fe2000000000e */
[----:B------:R-:W-:-:S02]  /*2050*/  FFMA R26, R19, R28, R26 ;  /* 0x0000001c131a7223 */ /* 0x000fc4000000001a */
[-C--:B------:R-:W-:Y:S01]  /*2060*/  FFMA R9, R6, R12.reuse, R9 ;  /* 0x0000000c06097223 */ /* 0x080fe20000000009 */
[-C--:B------:R-:W-:Y:S01]  /*2070*/  FFMA R7, R14, R12.reuse, R7 ;  /* 0x0000000c0e077223 */ /* 0x080fe20000000007 */
[----:B------:R-:W-:-:S07]  /*2080*/  FFMA R6, R26, R12, R15 ;  /* 0x0000000c1a067223 */ /* 0x000fce000000000f */
.L_x_726:
[----:B------:R-:W-:Y:S05]  /*2090*/  BRA.U !UP1, `(.L_x_725) ;  /* 0x0000000109647547 */ /* 0x000fea000b800000 */
[----:B------:R-:W0:Y:S01]  /*20a0*/  LDC R17, c[0x0][0x38c] ;  /* 0x0000e300ff117b82 */ /* 0x000e220000000800 */
[----:B------:R-:W-:-:S07]  /*20b0*/  IMAD R27, R2, R20, R3 ;  /* 0x00000014021b7224 */ /* 0x000fce00078e0203 */
[----:B------:R-:W1:Y:S08]  /*20c0*/  LDC.64 R14, c[0x0][0x3b0] ;  /* 0x0000ec00ff0e7b82 */ /* 0x000e700000000a00 */
[----:B------:R-:W2:Y:S01]  /*20d0*/  LDC.64 R12, c[0x0][0x3c8] ;  /* 0x0000f200ff0c7b82 */ /* 0x000ea20000000a00 */
[----:B0-----:R-:W-:-:S05]  /*20e0*/  IMAD R16, R17, UR4, R20 ;  /* 0x0000000411107c24 */ /* 0x001fca000f8e0214 */
[----:B------:R-:W-:-:S05]  /*20f0*/  LEA R17, R16, R16, 0x1 ;  /* 0x0000001010117211 */ /* 0x000fca00078e08ff */
[----:B-1----:R-:W-:-:S05]  /*2100*/  IMAD.WIDE R14, R17, 0x4, R14 ;  /* 0x00000004110e7825 */ /* 0x002fca00078e020e */
[----:B------:R-:W3:Y:S01]  /*2110*/  LDG.E R17, desc[UR10][R14.64+0x4] ;  /* 0x0000040a0e117981 */ /* 0x000ee2000c1e1900 */
[----:B------:R-:W-:-:S03]  /*2120*/  IMAD R27, R27, R4, R8 ;  /* 0x000000041b1b7224 */ /* 0x000fc600078e0208 */
[----:B------:R-:W4:Y:S01]  /*2130*/  LDG.E R16, desc[UR10][R14.64] ;  /* 0x0000000a0e107981 */ /* 0x000f22000c1e1900 */
[----:B--2---:R-:W-:-:S03]  /*2140*/  IMAD.WIDE.U32 R12, R27, 0x4, R12 ;  /* 0x000000041b0c7825 */ /* 0x004fc600078e000c */
[----:B------:R-:W2:Y:S04]  /*2150*/  LDG.E R20, desc[UR10][R14.64+0x8] ;  /* 0x0000080a0e147981 */ /* 0x000ea8000c1e1900 */
[----:B------:R-:W2:Y:S01]  /*2160*/  LDG.E R12, desc[UR10][R12.64] ;  /* 0x0000000a0c0c7981 */ /* 0x000ea2000c1e1900 */
[-C--:B---3-5:R-:W-:Y:S01]  /*2170*/  FMUL R27, R18, R17.reuse ;  /* 0x00000011121b7220 */ /* 0x0a8fe20000400000 */
[-C--:B------:R-:W-:Y:S01]  /*2180*/  FMUL R10, R10, R17.reuse ;  /* 0x000000110a0a7220 */ /* 0x080fe20000400000 */
[----:B------:R-:W-:Y:S02]  /*2190*/  FMUL R18, R11, R17 ;  /* 0x000000110b127220 */ /* 0x000fe40000400000 */
[-C--:B----4-:R-:W-:Y:S01]  /*21a0*/  FFMA R24, R24, R16.reuse, R27 ;  /* 0x0000001018187223 */ /* 0x090fe2000000001b */
[-C--:B------:R-:W-:Y:S01]  /*21b0*/  FFMA R25, R25, R16.reuse, R10 ;  /* 0x0000001019197223 */ /* 0x080fe2000000000a */
[----:B------:R-:W-:-:S02]  /*21c0*/  FFMA R18, R23, R16, R18 ;  /* 0x0000001017127223 */ /* 0x000fc40000000012 */
[-C--:B--2---:R-:W-:Y:S01]  /*21d0*/  FFMA R24, R21, R20.reuse, R24 ;  /* 0x0000001415187223 */ /* 0x084fe20000000018 */
[-C--:B------:R-:W-:Y:S01]  /*21e0*/  FFMA R22, R22, R20.reuse, R25 ;  /* 0x0000001416167223 */ /* 0x080fe20000000019 */
[----:B------:R-:W-:Y:S02]  /*21f0*/  FFMA R19, R19, R20, R18 ;  /* 0x0000001413137223 */ /* 0x000fe40000000012 */
[-C--:B------:R-:W-:Y:S01]  /*2200*/  FFMA R7, R24, R12.reuse, R7 ;  /* 0x0000000c18077223 */ /* 0x080fe20000000007 */
[-C--:B------:R-:W-:Y:S01]  /*2210*/  FFMA R9, R22, R12.reuse, R9 ;  /* 0x0000000c16097223 */ /* 0x080fe20000000009 */
[----:B------:R-:W-:-:S07]  /*2220*/  FFMA R6, R19, R12, R6 ;  /* 0x0000000c13067223 */ /* 0x000fce0000000006 */
.L_x_725:
[----:B------:R-:W-:-:S04]  /*2230*/  IADD3 R8, PT, PT, R8, UR9, RZ ;  /* 0x0000000908087c10 */ /* 0x000fc8000fffe0ff */
[----:B------:R-:W-:-:S13]  /*2240*/  ISETP.GE.AND P0, PT, R8, R4, PT ;  /* 0x000000040800720c */ /* 0x000fda0003f06270 */
[----:B------:R-:W-:Y:S05]  /*2250*/  @!P0 BRA `(.L_x_727) ;  /* 0xfffffff400248947 */ /* 0x000fea000383ffff */
.L_x_722:
[----:B------:R-:W-:Y:S05]  /*2260*/  BSYNC.RECONVERGENT B0 ;  /* 0x0000000000007941 */ /* 0x000fea0003800200 */
.L_x_721:
[----:B------:R-:W0:Y:S01]  /*2270*/  SHFL.DOWN PT, R4, R9, 0x10, 0x1f ;  /* 0x0a001f0009047f89 */ /* 0x000e2200000e0000 */
[----:B------:R-:W-:Y:S01]  /*2280*/  ISETP.NE.AND P0, PT, R5, RZ, PT ;  /* 0x000000ff0500720c */ /* 0x000fe20003f05270 */
[----:B------:R-:W-:Y:S02]  /*2290*/  BSSY.RECONVERGENT B0, `(.L_x_728) ;  /* 0x000002b000007945 */ /* 0x000fe40003800200 */
        /* <DEDUP_REMOVED lines=42> */
.L_x_729:
[----:B------:R-:W-:Y:S05]  /*2540*/  BSYNC.RECONVERGENT B0 ;  /* 0x0000000000007941 */ /* 0x000fea0003800200 */
.L_x_728:
[----:B------:R-:W1:Y:S01]  /*2550*/  LDCU UR6, c[0x0][0x38c] ;  /* 0x00007180ff0677ac */ /* 0x000e620008000800 */
[----:B------:R-:W-:Y:S01]  /*2560*/  BSSY.RECONVERGENT B0, `(.L_x_730) ;  /* 0x00000ea000007945 */ /* 0x000fe20003800200 */
[----:B------:R-:W-:Y:S01]  /*2570*/  HFMA2 R22, -RZ, RZ, 0, 0 ;  /* 0x00000000ff167431 */ /* 0x000fe200000001ff */
[----:B0-----:R-:W-:Y:S02]  /*2580*/  MOV R13, RZ ;  /* 0x000000ff000d7202 */ /* 0x001fe40000000f00 */
[----:B------:R-:W-:Y:S02]  /*2590*/  CS2R R20, SRZ ;  /* 0x0000000000147805 */ /* 0x000fe4000001ff00 */
[----:B------:R-:W-:Y:S02]  /*25a0*/  CS2R R18, SRZ ;  /* 0x0000000000127805 */ /* 0x000fe4000001ff00 */
[----:B------:R-:W-:Y:S02]  /*25b0*/  CS2R R16, SRZ ;  /* 0x0000000000107805 */ /* 0x000fe4000001ff00 */
[----:B------:R-:W-:-:S02]  /*25c0*/  MOV R4, RZ ;  /* 0x000000ff00047202 */ /* 0x000fc40000000f00 */
[----:B-1----:R-:W-:-:S13]  /*25d0*/  ISETP.GE.AND P0, PT, R5, UR6, PT ;  /* 0x0000000605007c0c */ /* 0x002fda000bf06270 */
[----:B------:R-:W-:Y:S05]  /*25e0*/  @P0 BRA `(.L_x_731) ;  /* 0x0000000c00840947 */ /* 0x000fea0003800000 */
[----:B------:R-:W-:Y:S02]  /*25f0*/  MOV R4, RZ ;  /* 0x000000ff00047202 */ /* 0x000fe40000000f00 */
[----:B------:R-:W-:Y:S02]  /*2600*/  CS2R R16, SRZ ;  /* 0x0000000000107805 */ /* 0x000fe4000001ff00 */
[----:B------:R-:W-:Y:S02]  /*2610*/  CS2R R18, SRZ ;  /* 0x0000000000127805 */ /* 0x000fe4000001ff00 */
[----:B------:R-:W-:Y:S02]  /*2620*/  MOV R22, RZ ;  /* 0x000000ff00167202 */ /* 0x000fe40000000f00 */
[----:B------:R-:W-:Y:S02]  /*2630*/  CS2R R20, SRZ ;  /* 0x0000000000147805 */ /* 0x000fe4000001ff00 */
[----:B------:R-:W-:-:S07]  /*2640*/  MOV R13, RZ ;  /* 0x000000ff000d7202 */ /* 0x000fce0000000f00 */
.L_x_736:
[----:B------:R-:W0:Y:S08]  /*2650*/  LDC R6, c[0x0][0x38c] ;  /* 0x0000e300ff067b82 */ /* 0x000e300000000800 */
[----:B------:R-:W1:Y:S01]  /*2660*/  LDC.64 R10, c[0x0][0x3a0] ;  /* 0x0000e800ff0a7b82 */ /* 0x000e620000000a00 */
[----:B------:R-:W-:Y:S01]  /*2670*/  UISETP.GE.U32.AND UP0, UPT, UR5, 0x3, UPT ;  /* 0x000000030500788c */ /* 0x000fe2000bf06070 */
[----:B0----5:R-:W-:-:S05]  /*2680*/  IMAD R7, R6, UR4, R5 ;  /* 0x0000000406077c24 */ /* 0x021fca000f8e0205 */
[----:B------:R-:W-:-:S05]  /*2690*/  LEA R7, R7, R7, 0x1 ;  /* 0x0000000707077211 */ /* 0x000fca00078e08ff */
[----:B-1----:R-:W-:-:S05]  /*26a0*/  IMAD.WIDE R10, R7, 0x4, R10 ;  /* 0x00000004070a7825 */ /* 0x002fca00078e020a */
[----:B------:R-:W5:Y:S04]  /*26b0*/  LDG.E R7, desc[UR10][R10.64] ;  /* 0x0000000a0a077981 */ /* 0x000f68000c1e1900 */
[----:B------:R-:W5:Y:S04]  /*26c0*/  LDG.E R8, desc[UR10][R10.64+0x4] ;  /* 0x0000040a0a087981 */ /* 0x000f68000c1e1900 */
[----:B------:R0:W5:Y:S02]  /*26d0*/  LDG.E R9, desc[UR10][R10.64+0x8] ;  /* 0x0000080a0a097981 */ /* 0x000164000c1e1900 */
[----:B0-----:R-:W-:Y:S01]  /*26e0*/  HFMA2 R10, -RZ, RZ, 0, 0 ;  /* 0x00000000ff0a7431 */ /* 0x001fe200000001ff */
[----:B------:R-:W-:Y:S06]  /*26f0*/  BRA.U !UP0, `(.L_x_732) ;  /* 0x0000000508b87547 */ /* 0x000fec000b800000 */
[----:B------:R-:W-:-:S07]  /*2700*/  MOV R12, RZ ;  /* 0x000000ff000c7202 */ /* 0x000fce0000000f00 */
.L_x_733:
[----:B------:R-:W0:Y:S01]  /*2710*/  LDC.64 R14, c[0x0][0x3b0] ;  /* 0x0000ec00ff0e7b82 */ /* 0x000e220000000a00 */
[----:B------:R-:W-:Y:S02]  /*2720*/  IMAD R23, R6, UR4, R12 ;  /* 0x0000000406177c24 */ /* 0x000fe4000f8e020c */
[----:B------:R-:W-:-:S03]  /*2730*/  IMAD R25, R2, R12, R3 ;  /* 0x0000000c02197224 */ /* 0x000fc600078e0203 */
[----:B------:R-:W-:Y:S01]  /*2740*/  LEA R23, R23, R23, 0x1 ;  /* 0x0000001717177211 */ /* 0x000fe200078e08ff */
[----:B------:R-:W-:Y:S01]  /*2750*/  IMAD R29, R25, R6, R5 ;  /* 0x00000006191d7224 */ /* 0x000fe200078e0205 */
[----:B------:R-:W1:Y:S03]  /*2760*/  LDC.64 R10, c[0x0][0x3d0] ;  /* 0x0000f400ff0a7b82 */ /* 0x000e660000000a00 */
[----:B0-----:R-:W-:-:S05]  /*2770*/  IMAD.WIDE R14, R23, 0x4, R14 ;  /* 0x00000004170e7825 */ /* 0x001fca00078e020e */
[----:B------:R-:W2:Y:S01]  /*2780*/  LDG.E R27, desc[UR10][R14.64] ;  /* 0x0000000a0e1b7981 */ /* 0x000ea2000c1e1900 */
[----:B-1----:R-:W-:-:S03]  /*2790*/  IMAD.WIDE.U32 R28, R29, 0x4, R10 ;  /* 0x000000041d1c7825 */ /* 0x002fc600078e000a */
[----:B------:R-:W3:Y:S04]  /*27a0*/  LDG.E R23, desc[UR10][R14.64+0x4] ;  /* 0x0000040a0e177981 */ /* 0x000ee8000c1e1900 */
[----:B------:R2:W4:Y:S04]  /*27b0*/  LDG.E R26, desc[UR10][R28.64] ;  /* 0x0000000a1c1a7981 */ /* 0x000528000c1e1900 */
[----:B------:R-:W3:Y:S01]  /*27c0*/  LDG.E R24, desc[UR10][R14.64+0x8] ;  /* 0x0000080a0e187981 */ /* 0x000ee2000c1e1900 */
[----:B------:R-:W-:Y:S01]  /*27d0*/  IADD3 R25, PT, PT, R25, R2, RZ ;  /* 0x0000000219197210 */ /* 0x000fe20007ffe0ff */
[-C--:B--2--5:R-:W-:Y:S01]  /*27e0*/  FMUL R28, R7, R27.reuse ;  /* 0x0000001b071c7220 */ /* 0x0a4fe20000400000 */
[-C--:B------:R-:W-:Y:S01]  /*27f0*/  FMUL R29, R8, R27.reuse ;  /* 0x0000001b081d7220 */ /* 0x080fe20000400000 */
[----:B------:R-:W-:-:S02]  /*2800*/  FMUL R27, R9, R27 ;  /* 0x0000001b091b7220 */ /* 0x000fc40000400000 */
[-C--:B----4-:R-:W-:Y:S02]  /*2810*/  FFMA R21, R28, R26.reuse, R21 ;  /* 0x0000001a1c157223 */ /* 0x090fe40000000015 */
[-C--:B------:R-:W-:Y:S01]  /*2820*/  FFMA R13, R27, R26.reuse, R13 ;  /* 0x0000001a1b0d7223 */ /* 0x080fe2000000000d */
[-C--:B---3--:R-:W-:Y:S01]  /*2830*/  FMUL R27, R7, R23.reuse ;  /* 0x00000017071b7220 */ /* 0x088fe20000400000 */
[-C--:B------:R-:W-:Y:S01]  /*2840*/  FMUL R28, R8, R23.reuse ;  /* 0x00000017081c7220 */ /* 0x080fe20000400000 */
[----:B------:R-:W-:Y:S02]  /*2850*/  FMUL R23, R9, R23 ;  /* 0x0000001709177220 */ /* 0x000fe40000400000 */
[-C--:B------:R-:W-:Y:S01]  /*2860*/  FFMA R22, R27, R26.reuse, R22 ;  /* 0x0000001a1b167223 */ /* 0x080fe20000000016 */
[-C--:B------:R-:W-:Y:S01]  /*2870*/  FFMA R19, R28, R26.reuse, R19 ;  /* 0x0000001a1c137223 */ /* 0x080fe20000000013 */
[----:B------:R-:W-:Y:S01]  /*2880*/  FFMA R18, R23, R26, R18 ;  /* 0x0000001a17127223 */ /* 0x000fe20000000012 */
[-C--:B------:R-:W-:Y:S01]  /*2890*/  FMUL R28, R7, R24.reuse ;  /* 0x00000018071c7220 */ /* 0x080fe20000400000 */
[-C--:B------:R-:W-:Y:S01]  /*28a0*/  FMUL R23, R8, R24.reuse ;  /* 0x0000001808177220 */ /* 0x080fe20000400000 */
[----:B------:R-:W-:Y:S01]  /*28b0*/  FMUL R27, R9, R24 ;  /* 0x00000018091b7220 */ /* 0x000fe20000400000 */
[----:B------:R-:W-:Y:S01]  /*28c0*/  FFMA R20, R29, R26, R20 ;  /* 0x0000001a1d147223 */ /* 0x000fe20000000014 */
[----:B------:R-:W-:-:S02]  /*28d0*/  IMAD R29, R25, R6, R5 ;  /* 0x00000006191d7224 */ /* 0x000fc400078e0205 */
[-C--:B------:R-:W-:Y:S01]  /*28e0*/  FFMA R17, R28, R26.reuse, R17 ;  /* 0x0000001a1c117223 */ /* 0x080fe20000000011 */
[-C--:B------:R-:W-:Y:S01]  /*28f0*/  FFMA R16, R23, R26.reuse, R16 ;  /* 0x0000001a17107223 */ /* 0x080fe20000000010 */
[----:B------:R-:W-:Y:S01]  /*2900*/  FFMA R26, R27, R26, R4 ;  /* 0x0000001a1b1a7223 */ /* 0x000fe20000000004 */
[----:B------:R-:W-:Y:S01]  /*2910*/  IMAD.WIDE.U32 R28, R29, 0x4, R10 ;  /* 0x000000041d1c7825 */ /* 0x000fe200078e000a */
[----:B------:R-:W2:Y:S04]  /*2920*/  LDG.E R27, desc[UR10][R14.64+0xc] ;  /* 0x00000c0a0e1b7981 */ /* 0x000ea8000c1e1900 */
[----:B------:R2:W3:Y:S04]  /*2930*/  LDG.E R23, desc[UR10][R28.64] ;  /* 0x0000000a1c177981 */ /* 0x0004e8000c1e1900 */
[----:B------:R-:W4:Y:S04]  /*2940*/  LDG.E R4, desc[UR10][R14.64+0x10] ;  /* 0x0000100a0e047981 */ /* 0x000f28000c1e1900 */
[----:B------:R-:W4:Y:S01]  /*2950*/  LDG.E R24, desc[UR10][R14.64+0x14] ;  /* 0x0000140a0e187981 */ /* 0x000f22000c1e1900 */
[----:B------:R-:W-:Y:S01]  /*2960*/  IADD3 R25, PT, PT, R25, R2, RZ ;  /* 0x0000000219197210 */ /* 0x000fe20007ffe0ff */
[-C--:B--2---:R-:W-:Y:S01]  /*2970*/  FMUL R28, R7, R27.reuse ;  /* 0x0000001b071c7220 */ /* 0x084fe20000400000 */
[-C--:B------:R-:W-:Y:S01]  /*2980*/  FMUL R29, R8, R27.reuse ;  /* 0x0000001b081d7220 */ /* 0x080fe20000400000 */
[----:B------:R-:W-:-:S02]  /*2990*/  FMUL R27, R9, R27 ;  /* 0x0000001b091b7220 */ /* 0x000fc40000400000 */
[-C--:B---3--:R-:W-:Y:S02]  /*29a0*/  FFMA R21, R28, R23.reuse, R21 ;  /* 0x000000171c157223 */ /* 0x088fe40000000015 */
[-C--:B------:R-:W-:Y:S01]  /*29b0*/  FFMA R13, R27, R23.reuse, R13 ;  /* 0x000000171b0d7223 */ /* 0x080fe2000000000d */
[-C--:B----4-:R-:W-:Y:S01]  /*29c0*/  FMUL R27, R7, R4.reuse ;  /* 0x00000004071b7220 */ /* 0x090fe20000400000 */
[-C--:B------:R-:W-:Y:S01]  /*29d0*/  FFMA R20, R29, R23.reuse, R20 ;  /* 0x000000171d147223 */ /* 0x080fe20000000014 */
[----:B------:R-:W-:Y:S01]  /*29e0*/  FMUL R28, R8, R4 ;  /* 0x00000004081c7220 */ /* 0x000fe20000400000 */
[----:B------:R-:W-:Y:S02]  /*29f0*/  IMAD R29, R25, R6, R5 ;  /* 0x00000006191d7224 */ /* 0x000fe400078e0205 */
[-C--:B------:R-:W-:Y:S01]  /*2a00*/  FFMA R22, R27, R23.reuse, R22 ;  /* 0x000000171b167223 */ /* 0x080fe20000000016 */
[----:B------:R-:W-:Y:S01]  /*2a10*/  FMUL R27, R9, R4 ;  /* 0x00000004091b7220 */ /* 0x000fe20000400000 */
[----:B------:R-:W-:Y:S01]  /*2a20*/  FFMA R19, R28, R23, R19 ;  /* 0x000000171c137223 */ /* 0x000fe20000000013 */
[----:B------:R-:W-:Y:S01]  /*2a30*/  FMUL R4, R7, R24 ;  /* 0x0000001807047220 */ /* 0x000fe20000400000 */
[----:B------:R-:W-:-:S04]  /*2a40*/  IMAD.WIDE.U32 R28, R29, 0x4, R10 ;  /* 0x000000041d1c7825 */ /* 0x000fc800078e000a */
[-C--:B------:R-:W-:Y:S02]  /*2a50*/  FFMA R17, R4, R23.reuse, R17 ;  /* 0x0000001704117223 */ /* 0x080fe40000000011 */
[----:B------:R-:W2:Y:S01]  /*2a60*/  LDG.E R4, desc[UR10][R28.64] ;  /* 0x0000000a1c047981 */ /* 0x000ea2000c1e1900 */
[-C--:B------:R-:W-:Y:S01]  /*2a70*/  FFMA R18, R27, R23.reuse, R18 ;  /* 0x000000171b127223 */ /* 0x080fe20000000012 */
[-C--:B------:R-:W-:Y:S02]  /*2a80*/  FMUL R27, R8, R24.reuse ;  /* 0x00000018081b7220 */ /* 0x080fe40000400000 */
[----:B------:R-:W3:Y:S02]  /*2a90*/  LDG.E R28, desc[UR10][R14.64+0x18] ;  /* 0x0000180a0e1c7981 */ /* 0x000ee4000c1e1900 */
[----:B------:R-:W-:Y:S02]  /*2aa0*/  FFMA R27, R27, R23, R16 ;  /* 0x000000171b1b7223 */ /* 0x000fe40000000010 */
[----:B------:R-:W4:Y:S01]  /*2ab0*/  LDG.E R16, desc[UR10][R14.64+0x1c] ;  /* 0x00001c0a0e107981 */ /* 0x000f22000c1e1900 */
[----:B------:R-:W-:-:S04]  /*2ac0*/  FMUL R24, R9, R24 ;  /* 0x0000001809187220 */ /* 0x000fc80000400000 */
[----:B------:R-:W-:Y:S01]  /*2ad0*/  FFMA R26, R24, R23, R26 ;  /* 0x00000017181a7223 */ /* 0x000fe2000000001a */
[----:B------:R-:W-:-:S05]  /*2ae0*/  IADD3 R25, PT, PT, R25, R2, RZ ;  /* 0x0000000219197210 */ /* 0x000fca0007ffe0ff */
[----:B------:R-:W-:-:S04]  /*2af0*/  IMAD R25, R25, R6, R5 ;  /* 0x0000000619197224 */ /* 0x000fc800078e0205 */
[----:B------:R-:W-:-:S06]  /*2b00*/  IMAD.WIDE.U32 R10, R25, 0x4, R10 ;  /* 0x00000004190a7825 */ /* 0x000fcc00078e000a */
[----:B------:R-:W4:Y:S04]  /*2b10*/  LDG.E R10, desc[UR10][R10.64] ;  /* 0x0000000a0a0a7981 */ /* 0x000f28000c1e1900 */
[----:B------:R-:W4:Y:S01]  /*2b20*/  LDG.E R11, desc[UR10][R14.64+0x28] ;  /* 0x0000280a0e0b7981 */ /* 0x000f22000c1e1900 */
[----:B---3--:R-:W-:-:S04]  /*2b30*/  FMUL R24, R7, R28 ;  /* 0x0000001c07187220 */ /* 0x008fc80000400000 */
[----:B--2---:R-:W-:Y:S01]  /*2b40*/  FFMA R21, R24, R4, R21 ;  /* 0x0000000418157223 */ /* 0x004fe20000000015 */
[----:B------:R-:W-:-:S04]  /*2b50*/  FMUL R24, R9, R28 ;  /* 0x0000001c09187220 */ /* 0x000fc80000400000 */
[----:B------:R-:W-:Y:S01]  /*2b60*/  FFMA R13, R24, R4, R13 ;  /* 0x00000004180d7223 */ /* 0x000fe2000000000d */
[C---:B----4-:R-:W-:Y:S01]  /*2b70*/  FMUL R24, R8.reuse, R16 ;  /* 0x0000001008187220 */ /* 0x050fe20000400000 */
[----:B------:R-:W-:-:S03]  /*2b80*/  FMUL R23, R8, R28 ;  /* 0x0000001c08177220 */ /* 0x000fc60000400000 */
[-C--:B------:R-:W-:Y:S02]  /*2b90*/  FFMA R19, R24, R4.reuse, R19 ;  /* 0x0000000418137223 */ /* 0x080fe40000000013 */
[----:B------:R-:W2:Y:S01]  /*2ba0*/  LDG.E R24, desc[UR10][R14.64+0x20] ;  /* 0x0000200a0e187981 */ /* 0x000ea2000c1e1900 */
[----:B------:R-:W-:Y:S01]  /*2bb0*/  FFMA R20, R23, R4, R20 ;  /* 0x0000000417147223 */ /* 0x000fe20000000014 */
[----:B------:R-:W-:-:S04]  /*2bc0*/  FMUL R23, R7, R16 ;  /* 0x0000001007177220 */ /* 0x000fc80000400000 */
[----:B------:R-:W-:Y:S02]  /*2bd0*/  FFMA R22, R23, R4, R22 ;  /* 0x0000000417167223 */ /* 0x000fe40000000016 */
[----:B------:R-:W3:Y:S04]  /*2be0*/  LDG.E R23, desc[UR10][R14.64+0x24] ;  /* 0x0000240a0e177981 */ /* 0x000ee8000c1e1900 */
[----:B------:R0:W4:Y:S01]  /*2bf0*/  LDG.E R14, desc[UR10][R14.64+0x2c] ;  /* 0x00002c0a0e0e7981 */ /* 0x000122000c1e1900 */
[----:B------:R-:W-:Y:S01]  /*2c00*/  FMUL R25, R9, R16 ;  /* 0x0000001009197220 */ /* 0x000fe20000400000 */
[----:B------:R-:W-:-:S04]  /*2c10*/  IADD3 R12, PT, PT, R12, 0x4, RZ ;  /* 0x000000040c0c7810 */ /* 0x000fc80007ffe0ff */
[----:B------:R-:W-:Y:S01]  /*2c20*/  ISETP.NE.AND P0, PT, R12, UR7, PT ;  /* 0x000000070c007c0c */ /* 0x000fe2000bf05270 */
[----:B------:R-:W-:Y:S01]  /*2c30*/  FFMA R18, R25, R4, R18 ;  /* 0x0000000419127223 */ /* 0x000fe20000000012 */
[----:B0-----:R-:W-:-:S04]  /*2c40*/  FMUL R15, R7, R11 ;  /* 0x0000000b070f7220 */ /* 0x001fc80000400000 */
[----:B------:R-:W-:Y:S01]  /*2c50*/  FFMA R22, R15, R10, R22 ;  /* 0x0000000a0f167223 */ /* 0x000fe20000000016 */
[----:B--2---:R-:W-:-:S04]  /*2c60*/  FMUL R16, R7, R24 ;  /* 0x0000001807107220 */ /* 0x004fc80000400000 */
[----:B------:R-:W-:Y:S01]  /*2c70*/  FFMA R17, R16, R4, R17 ;  /* 0x0000000410117223 */ /* 0x000fe20000000011 */
[----:B------:R-:W-:-:S04]  /*2c80*/  FMUL R16, R8, R24 ;  /* 0x0000001808107220 */ /* 0x000fc80000400000 */
[----:B------:R-:W-:Y:S01]  /*2c90*/  FFMA R27, R16, R4, R27 ;  /* 0x00000004101b7223 */ /* 0x000fe2000000001b */
[----:B---3--:R-:W-:Y:S01]  /*2ca0*/  FMUL R16, R7, R23 ;  /* 0x0000001707107220 */ /* 0x008fe20000400000 */
[C---:B------:R-:W-:Y:S01]  /*2cb0*/  FMUL R25, R9.reuse, R24 ;  /* 0x0000001809197220 */ /* 0x040fe20000400000 */
[----:B------:R-:W-:Y:S02]  /*2cc0*/  FMUL R24, R8, R11 ;  /* 0x0000000b08187220 */ /* 0x000fe40000400000 */
[----:B------:R-:W-:Y:S01]  /*2cd0*/  FFMA R21, R16, R10, R21 ;  /* 0x0000000a10157223 */ /* 0x000fe20000000015 */
[-C--:B------:R-:W-:Y:S01]  /*2ce0*/  FMUL R16, R9, R23.reuse ;  /* 0x0000001709107220 */ /* 0x080fe20000400000 */
[----:B------:R-:W-:Y:S01]  /*2cf0*/  FFMA R4, R25, R4, R26 ;  /* 0x0000000419047223 */ /* 0x000fe2000000001a */
[-C--:B------:R-:W-:Y:S02]  /*2d00*/  FFMA R19, R24, R10.reuse, R19 ;  /* 0x0000000a18137223 */ /* 0x080fe40000000013 */
[----:B------:R-:W-:Y:S01]  /*2d10*/  FFMA R13, R16, R10, R13 ;  /* 0x0000000a100d7223 */ /* 0x000fe2000000000d */
[-C--:B----4-:R-:W-:Y:S01]  /*2d20*/  FMUL R16, R7, R14.reuse ;  /* 0x0000000e07107220 */ /* 0x090fe20000400000 */
[C---:B------:R-:W-:Y:S01]  /*2d30*/  FMUL R25, R8.reuse, R23 ;  /* 0x0000001708197220 */ /* 0x040fe20000400000 */
[C---:B------:R-:W-:Y:S01]  /*2d40*/  FMUL R11, R9.reuse, R11 ;  /* 0x0000000b090b7220 */ /* 0x040fe20000400000 */
[-C--:B------:R-:W-:Y:S01]  /*2d50*/  FMUL R24, R8, R14.reuse ;  /* 0x0000000e08187220 */ /* 0x080fe20000400000 */
[----:B------:R-:W-:Y:S01]  /*2d60*/  FMUL R15, R9, R14 ;  /* 0x0000000e090f7220 */ /* 0x000fe20000400000 */
[-C--:B------:R-:W-:Y:S01]  /*2d70*/  FFMA R17, R16, R10.reuse, R17 ;  /* 0x0000000a10117223 */ /* 0x080fe20000000011 */
[-C--:B------:R-:W-:Y:S01]  /*2d80*/  FFMA R20, R25, R10.reuse, R20 ;  /* 0x0000000a19147223 */ /* 0x080fe20000000014 */
[-C--:B------:R-:W-:Y:S01]  /*2d90*/  FFMA R18, R11, R10.reuse, R18 ;  /* 0x0000000a0b127223 */ /* 0x080fe20000000012 */
[-C--:B------:R-:W-:Y:S01]  /*2da0*/  FFMA R16, R24, R10.reuse, R27 ;  /* 0x0000000a18107223 */ /* 0x080fe2000000001b */
[----:B------:R-:W-:Y:S01]  /*2db0*/  FFMA R4, R15, R10, R4 ;  /* 0x0000000a0f047223 */ /* 0x000fe20000000004 */
[----:B------:R-:W-:Y:S06]  /*2dc0*/  @P0 BRA `(.L_x_733) ;  /* 0xfffffff800500947 */ /* 0x000fec000383ffff */
[----:B------:R-:W-:-:S07]  /*2dd0*/  MOV R10, UR7 ;  /* 0x00000007000a7c02 */ /* 0x000fce0008000f00 */
.L_x_732:
[----:B------:R-:W0:Y:S02]  /*2de0*/  LDCU UR6, c[0x0][0x38c] ;  /* 0x00007180ff0677ac */ /* 0x000e240008000800 */
[----:B0-----:R-:W-:-:S04]  /*2df0*/  ULOP3.LUT UR6, UR6, 0x3, URZ, 0xc0, !UPT ;  /* 0x0000000306067892 */ /* 0x001fc8000f8ec0ff */
[----:B------:R-:W-:-:S09]  /*2e00*/  UISETP.NE.AND UP0, UPT, UR6, URZ, UPT ;  /* 0x000000ff0600728c */ /* 0x000fd2000bf05270 */
[----:B------:R-:W-:Y:S05]  /*2e10*/  BRA.U !UP0, `(.L_x_734) ;  /* 0x00000005086c7547 */ /* 0x000fea000b800000 */
[----:B------:R-:W-:Y:S02]  /*2e20*/  UIADD3 UR6, UPT, UPT, UR6, -0x1, URZ ;  /* 0xffffffff06067890 */ /* 0x000fe4000fffe0ff */
[----:B------:R-:W-:Y:S02]  /*2e30*/  UISETP.NE.AND UP1, UPT, UR8, URZ, UPT ;  /* 0x000000ff0800728c */ /* 0x000fe4000bf25270 */
[----:B------:R-:W-:-:S09]  /*2e40*/  UISETP.NE.AND UP0, UPT, UR6, URZ, UPT ;  /* 0x000000ff0600728c */ /* 0x000fd2000bf05270 */
[----:B------:R-:W-:Y:S05]  /*2e50*/  BRA.U !UP0, `(.L_x_735) ;  /* 0x0000000108e07547 */ /* 0x000fea000b800000 */
        /* <DEDUP_REMOVED lines=8> */
[----:B-1----:R-:W-:-:S05]  /*2ee0*/  IMAD.WIDE.U32 R24, R25, 0x4, R14 ;  /* 0x0000000419187825 */ /* 0x002fca00078e000e */
[----:B------:R-:W3:Y:S04]  /*2ef0*/  LDG.E R11, desc[UR10][R24.64] ;  /* 0x0000000a180b7981 */ /* 0x000ee8000c1e1900 */
[----:B------:R-:W4:Y:S01]  /*2f00*/  LDG.E R25, desc[UR10][R26.64+0x4] ;  /* 0x0000040a1a197981 */ /* 0x000f22000c1e1900 */
[----:B------:R-:W-:-:S03]  /*2f10*/  IADD3 R12, PT, PT, R12, R2, RZ ;  /* 0x000000020c0c7210 */ /* 0x000fc60007ffe0ff */
[----:B------:R-:W4:Y:S02]  /*2f20*/  LDG.E R24, desc[UR10][R26.64+0x8] ;  /* 0x0000080a1a187981 */ /* 0x000f24000c1e1900 */
[----:B------:R-:W-:-:S04]  /*2f30*/  IMAD R29, R12, R6, R5 ;  /* 0x000000060c1d7224 */ /* 0x000fc800078e0205 */
[----:B------:R-:W-:-:S05]  /*2f40*/  IMAD.WIDE.U32 R14, R29, 0x4, R14 ;  /* 0x000000041d0e7825 */ /* 0x000fca00078e000e */
[----:B------:R0:W4:Y:S04]  /*2f50*/  LDG.E R12, desc[UR10][R14.64] ;  /* 0x0000000a0e0c7981 */ /* 0x000128000c1e1900 */
[----:B------:R1:W4:Y:S01]  /*2f60*/  LDG.E R15, desc[UR10][R26.64+0x14] ;  /* 0x0000140a1a0f7981 */ /* 0x000322000c1e1900 */
[-C--:B--2--5:R-:W-:Y:S01]  /*2f70*/  FMUL R28, R7, R23.reuse ;  /* 0x00000017071c7220 */ /* 0x0a4fe20000400000 */
[----:B------:R-:W-:-:S03]  /*2f80*/  FMUL R29, R8, R23 ;  /* 0x00000017081d7220 */ /* 0x000fc60000400000 */
[----:B---3--:R-:W-:Y:S01]  /*2f90*/  FFMA R21, R28, R11, R21 ;  /* 0x0000000b1c157223 */ /* 0x008fe20000000015 */
[----:B------:R-:W-:Y:S01]  /*2fa0*/  FMUL R28, R9, R23 ;  /* 0x00000017091c7220 */ /* 0x000fe20000400000 */
[-C--:B----4-:R-:W-:Y:S01]  /*2fb0*/  FMUL R23, R7, R25.reuse ;  /* 0x0000001907177220 */ /* 0x090fe20000400000 */
[----:B0-----:R-:W-:-:S03]  /*2fc0*/  FMUL R14, R8, R25 ;  /* 0x00000019080e7220 */ /* 0x001fc60000400000 */
[-C--:B------:R-:W-:Y:S02]  /*2fd0*/  FFMA R22, R23, R11.reuse, R22 ;  /* 0x0000000b17167223 */ /* 0x080fe40000000016 */
[----:B------:R-:W2:Y:S01]  /*2fe0*/  LDG.E R23, desc[UR10][R26.64+0xc] ;  /* 0x00000c0a1a177981 */ /* 0x000ea2000c1e1900 */
[----:B------:R-:W-:-:S03]  /*2ff0*/  FFMA R19, R14, R11, R19 ;  /* 0x0000000b0e137223 */ /* 0x000fc60000000013 */
[----:B------:R-:W3:Y:S01]  /*3000*/  LDG.E R14, desc[UR10][R26.64+0x10] ;  /* 0x0000100a1a0e7981 */ /* 0x000ee2000c1e1900 */
[----:B------:R-:W-:Y:S01]  /*3010*/  FMUL R25, R9, R25 ;  /* 0x0000001909197220 */ /* 0x000fe20000400000 */
[-C--:B------:R-:W-:Y:S01]  /*3020*/  FFMA R20, R29, R11.reuse, R20 ;  /* 0x0000000b1d147223 */ /* 0x080fe20000000014 */
[-C--:B------:R-:W-:Y:S01]  /*3030*/  FFMA R13, R28, R11.reuse, R13 ;  /* 0x0000000b1c0d7223 */ /* 0x080fe2000000000d */
[-C--:B------:R-:W-:Y:S01]  /*3040*/  FMUL R28, R7, R24.reuse ;  /* 0x00000018071c7220 */ /* 0x080fe20000400000 */
[-C--:B------:R-:W-:Y:S01]  /*3050*/  FFMA R18, R25, R11.reuse, R18 ;  /* 0x0000000b19127223 */ /* 0x080fe20000000012 */
[-C--:B------:R-:W-:Y:S01]  /*3060*/  FMUL R25, R8, R24.reuse ;  /* 0x0000001808197220 */ /* 0x080fe20000400000 */
[----:B------:R-:W-:Y:S01]  /*3070*/  FMUL R29, R9, R24 ;  /* 0x00000018091d7220 */ /* 0x000fe20000400000 */
[-C--:B------:R-:W-:Y:S02]  /*3080*/  FFMA R17, R28, R11.reuse, R17 ;  /* 0x0000000b1c117223 */ /* 0x080fe40000000011 */
[-C--:B------:R-:W-:Y:S01]  /*3090*/  FFMA R16, R25, R11.reuse, R16 ;  /* 0x0000000b19107223 */ /* 0x080fe20000000010 */
[----:B------:R-:W-:Y:S01]  /*30a0*/  FFMA R4, R29, R11, R4 ;  /* 0x0000000b1d047223 */ /* 0x000fe20000000004 */
[----:B------:R-:W-:Y:S01]  /*30b0*/  IADD3 R10, PT, PT, R10, 0x2, RZ ;  /* 0x000000020a0a7810 */ /* 0x000fe20007ffe0ff */
[-C--:B--2---:R-:W-:Y:S01]  /*30c0*/  FMUL R11, R8, R23.reuse ;  /* 0x00000017080b7220 */ /* 0x084fe20000400000 */
[----:B------:R-:W-:-:S03]  /*30d0*/  FMUL R24, R7, R23 ;  /* 0x0000001707187220 */ /* 0x000fc60000400000 */
[----:B------:R-:W-:Y:S01]  /*30e0*/  FFMA R20, R11, R12, R20 ;  /* 0x0000000c0b147223 */ /* 0x000fe20000000014 */
[----:B---3--:R-:W-:Y:S01]  /*30f0*/  FMUL R11, R7, R14 ;  /* 0x0000000e070b7220 */ /* 0x008fe20000400000 */
[----:B------:R-:W-:Y:S01]  /*3100*/  FFMA R21, R24, R12, R21 ;  /* 0x0000000c18157223 */ /* 0x000fe20000000015 */
[----:B------:R-:W-:Y:S01]  /*3110*/  FMUL R24, R9, R23 ;  /* 0x0000001709187220 */ /* 0x000fe20000400000 */
[C---:B-1----:R-:W-:Y:S01]  /*3120*/  FMUL R26, R8.reuse, R14 ;  /* 0x0000000e081a7220 */ /* 0x042fe20000400000 */
[----:B------:R-:W-:Y:S01]  /*3130*/  FFMA R22, R11, R12, R22 ;  /* 0x0000000c0b167223 */ /* 0x000fe20000000016 */
[----:B------:R-:W-:Y:S01]  /*3140*/  FMUL R11, R9, R14 ;  /* 0x0000000e090b7220 */ /* 0x000fe20000400000 */
[-C--:B------:R-:W-:Y:S01]  /*3150*/  FMUL R14, R7, R15.reuse ;  /* 0x0000000f070e7220 */ /* 0x080fe20000400000 */
[-C--:B------:R-:W-:Y:S01]  /*3160*/  FMUL R23, R8, R15.reuse ;  /* 0x0000000f08177220 */ /* 0x080fe20000400000 */
[----:B------:R-:W-:Y:S01]  /*3170*/  FMUL R15, R9, R15 ;  /* 0x0000000f090f7220 */ /* 0x000fe20000400000 */
[-C--:B------:R-:W-:Y:S01]  /*3180*/  FFMA R13, R24, R12.reuse, R13 ;  /* 0x0000000c180d7223 */ /* 0x080fe2000000000d */
[-C--:B------:R-:W-:Y:S01]  /*3190*/  FFMA R19, R26, R12.reuse, R19 ;  /* 0x0000000c1a137223 */ /* 0x080fe20000000013 */
[-C--:B------:R-:W-:Y:S01]  /*31a0*/  FFMA R18, R11, R12.reuse, R18 ;  /* 0x0000000c0b127223 */ /* 0x080fe20000000012 */
[-C--:B------:R-:W-:Y:S01]  /*31b0*/  FFMA R17, R14, R12.reuse, R17 ;  /* 0x0000000c0e117223 */ /* 0x080fe20000000011 */
[-C--:B------:R-:W-:Y:S01]  /*31c0*/  FFMA R16, R23, R12.reuse, R16 ;  /* 0x0000000c17107223 */ /* 0x080fe20000000010 */
[----:B------:R-:W-:-:S07]  /*31d0*/  FFMA R4, R15, R12, R4 ;  /* 0x0000000c0f047223 */ /* 0x000fce0000000004 */
.L_x_735:
        /* <DEDUP_REMOVED lines=11> */
[----:B------:R-:W4:Y:S04]  /*3290*/  LDG.E R28, desc[UR10][R24.64+0x8] ;  /* 0x0000080a181c7981 */ /* 0x000f28000c1e1900 */
[----:B------:R-:W4:Y:S01]  /*32a0*/  LDG.E R15, desc[UR10][R14.64] ;  /* 0x0000000a0e0f7981 */ /* 0x000f22000c1e1900 */
[-C--:B--2--5:R-:W-:Y:S01]  /*32b0*/  FMUL R12, R7, R10.reuse ;  /* 0x0000000a070c7220 */ /* 0x0a4fe20000400000 */
[-C--:B------:R-:W-:Y:S01]  /*32c0*/  FMUL R11, R8, R10.reuse ;  /* 0x0000000a080b7220 */ /* 0x080fe20000400000 */
[----:B------:R-:W-:Y:S01]  /*32d0*/  FMUL R10, R9, R10 ;  /* 0x0000000a090a7220 */ /* 0x000fe20000400000 */
[----:B---3--:R-:W-:-:S02]  /*32e0*/  FMUL R23, R7, R26 ;  /* 0x0000001a07177220 */ /* 0x008fc40000400000 */
[-C--:B----4-:R-:W-:Y:S01]  /*32f0*/  FFMA R20, R11, R15.reuse, R20 ;  /* 0x0000000f0b147223 */ /* 0x090fe20000000014 */
[-C--:B------:R-:W-:Y:S01]  /*3300*/  FFMA R13, R10, R15.reuse, R13 ;  /* 0x0000000f0a0d7223 */ /* 0x080fe2000000000d */
[-C--:B------:R-:W-:Y:S01]  /*3310*/  FFMA R21, R12, R15.reuse, R21 ;  /* 0x0000000f0c157223 */ /* 0x080fe20000000015 */
[----:B------:R-:W-:Y:S01]  /*3320*/  FMUL R11, R9, R26 ;  /* 0x0000001a090b7220 */ /* 0x000fe20000400000 */
[----:B------:R-:W-:Y:S01]  /*3330*/  FMUL R10, R7, R28 ;  /* 0x0000001c070a7220 */ /* 0x000fe20000400000 */
[C---:B------:R-:W-:Y:S01]  /*3340*/  FMUL R12, R8.reuse, R26 ;  /* 0x0000001a080c7220 */ /* 0x040fe20000400000 */
        /* <DEDUP_REMOVED lines=8> */
.L_x_734:
[----:B------:R-:W-:-:S04]  /*33d0*/  IADD3 R5, PT, PT, R5, UR9, RZ ;  /* 0x0000000905057c10 */ /* 0x000fc8000fffe0ff */
[----:B------:R-:W-:-:S13]  /*33e0*/  ISETP.GE.AND P0, PT, R5, R6, PT ;  /* 0x000000060500720c */ /* 0x000fda0003f06270 */
[----:B------:R-:W-:Y:S05]  /*33f0*/  @!P0 BRA `(.L_x_736) ;  /* 0xfffffff000948947 */ /* 0x000fea000383ffff */
.L_x_731:
[----:B------:R-:W-:Y:S05]  /*3400*/  BSYNC.RECONVERGENT B0 ;  /* 0x0000000000007941 */ /* 0x000fea0003800200 */
.L_x_730:
[----:B------:R-:W0:Y:S01]  /*3410*/  SHFL.DOWN PT, R6, R21, 0x10, 0x1f ;  /* 0x0a001f0015067f89 */ /* 0x000e2200000e0000 */
[----:B------:R-:W-:Y:S03]  /*3420*/  BSSY.RECONVERGENT B0, `(.L_x_737) ;  /* 0x000007b000007945 */ /* 0x000fe60003800200 */
[----:B-----5:R-:W1:Y:S04]  /*3430*/  SHFL.DOWN PT, R7, R20, 0x10, 0x1f ;  /* 0x0a001f0014077f89 */ /* 0x020e6800000e0000 */
        /* <DEDUP_REMOVED lines=14> */
[----:B------:R-:W-:-:S03]  /*3520*/  FADD R10, R11, R18 ;  /* 0x000000120b0a7221 */ /* 0x000fc60000000000 */
[----:B------:R-:W-:Y:S01]  /*3530*/  SHFL.DOWN PT, R18, R9, 0x8, 0x1f ;  /* 0x09001f0009127f89 */ /* 0x000fe200000e0000 */
[----:B------:R-:W-:-:S03]  /*3540*/  FADD R11, R12, R17 ;  /* 0x000000110c0b7221 */ /* 0x000fc60000000000 */
[----:B------:R-:W-:Y:S01]  /*3550*/  SHFL.DOWN PT, R17, R10, 0x8, 0x1f ;  /* 0x09001f000a117f89 */ /* 0x000fe200000e0000 */
        /* <DEDUP_REMOVED lines=10> */
[----:B------:R-:W-:Y:S02]  /*3600*/  FADD R7, R9, R18 ;  /* 0x0000001209077221 */ /* 0x000fe40000000000 */
[----:B------:R-:W-:Y:S01]  /*3610*/  SHFL.DOWN PT, R16, R13, 0x4, 0x1f ;  /* 0x08801f000d107f89 */ /* 0x000fe200000e0000 */
[----:B-1----:R-:W-:-:S03]  /*3620*/  FADD R9, R11, R20 ;  /* 0x000000140b097221 */ /* 0x002fc60000000000 */
[----:B------:R-:W0:Y:S01]  /*3630*/  SHFL.DOWN PT, R11, R4, 0x4, 0x1f ;  /* 0x08801f00040b7f89 */ /* 0x000e2200000e0000 */
[----:B--2---:R-:W-:-:S03]  /*3640*/  FADD R14, R23, R22 ;  /* 0x00000016170e7221 */ /* 0x004fc60000000000 */
[----:B------:R-:W1:Y:S01]  /*3650*/  SHFL.DOWN PT, R18, R5, 0x4, 0x1f ;  /* 0x08801f0005127f89 */ /* 0x000e6200000e0000 */
[----:B---3--:R-:W-:Y:S01]  /*3660*/  FADD R6, R8, R15 ;  /* 0x0000000f08067221 */ /* 0x008fe20000000000 */
[----:B------:R-:W-:Y:S02]  /*3670*/  FADD R8, R10, R17 ;  /* 0x000000110a087221 */ /* 0x000fe40000000000 */
[----:B------:R-:W2:Y:S01]  /*3680*/  SHFL.DOWN PT, R20, R7, 0x4, 0x1f ;  /* 0x08801f0007147f89 */ /* 0x000ea200000e0000 */
[----:B----4-:R-:W-:-:S03]  /*3690*/  FADD R10, R12, R19 ;  /* 0x000000130c0a7221 */ /* 0x010fc60000000000 */
[----:B------:R-:W3:Y:S04]  /*36a0*/  SHFL.DOWN PT, R22, R9, 0x4, 0x1f ;  /* 0x08801f0009167f89 */ /* 0x000ee800000e0000 */
[----:B------:R-:W4:Y:S04]  /*36b0*/  SHFL.DOWN PT, R17, R6, 0x4, 0x1f ;  /* 0x08801f0006117f89 */ /* 0x000f2800000e0000 */
[----:B------:R-:W4:Y:S04]  /*36c0*/  SHFL.DOWN PT, R19, R8, 0x4, 0x1f ;  /* 0x08801f0008137f89 */ /* 0x000f2800000e0000 */
[----:B------:R-:W4:Y:S01]  /*36d0*/  SHFL.DOWN PT, R15, R14, 0x4, 0x1f ;  /* 0x08801f000e0f7f89 */ /* 0x000f2200000e0000 */
[----:B0-----:R-:W-:Y:S01]  /*36e0*/  FADD R12, R4, R11 ;  /* 0x0000000b040c7221 */ /* 0x001fe20000000000 */
[----:B------:R-:W-:-:S02]  /*36f0*/  FADD R11, R13, R16 ;  /* 0x000000100d0b7221 */ /* 0x000fc40000000000 */
[----:B------:R-:W0:Y:S01]  /*3700*/  SHFL.DOWN PT, R21, R10, 0x4, 0x1f ;  /* 0x08801f000a157f89 */ /* 0x000e2200000e0000 */
[----:B-1----:R-:W-:Y:S01]  /*3710*/  FADD R4, R5, R18 ;  /* 0x0000001205047221 */ /* 0x002fe20000000000 */
[----:B--2---:R-:W-:Y:S01]  /*3720*/  FADD R5, R7, R20 ;  /* 0x0000001407057221 */ /* 0x004fe20000000000 */
[----:B---3--:R-:W-:-:S04]  /*3730*/  FADD R7, R9, R22 ;  /* 0x0000001609077221 */ /* 0x008fc80000000000 */
[----:B------:R-:W-:Y:S01]  /*3740*/  SHFL.DOWN PT, R18, R5, 0x2, 0x1f ;  /* 0x08401f0005127f89 */ /* 0x000fe200000e0000 */
[----:B----4-:R-:W-:-:S03]  /*3750*/  FADD R13, R6, R17 ;  /* 0x00000011060d7221 */ /* 0x010fc60000000000 */
[----:B------:R-:W1:Y:S01]  /*3760*/  SHFL.DOWN PT, R9, R12, 0x2, 0x1f ;  /* 0x08401f000c097f89 */ /* 0x000e6200000e0000 */
[----:B------:R-:W-:-:S03]  /*3770*/  FADD R6, R8, R19 ;  /* 0x0000001308067221 */ /* 0x000fc60000000000 */
[----:B------:R-:W-:Y:S01]  /*3780*/  SHFL.DOWN PT, R17, R4, 0x2, 0x1f ;  /* 0x08401f0004117f89 */ /* 0x000fe200000e0000 */
[----:B------:R-:W-:-:S03]  /*3790*/  FADD R15, R14, R15 ;  /* 0x0000000f0e0f7221 */ /* 0x000fc60000000000 */
[----:B------:R-:W-:Y:S01]  /*37a0*/  SHFL.DOWN PT, R16, R13, 0x2, 0x1f ;  /* 0x08401f000d107f89 */ /* 0x000fe200000e0000 */
[----:B0-----:R-:W-:-:S03]  /*37b0*/  FADD R8, R10, R21 ;  /* 0x000000150a087221 */ /* 0x001fc60000000000 */
[----:B------:R-:W0:Y:S04]  /*37c0*/  SHFL.DOWN PT, R14, R11, 0x2, 0x1f ;  /* 0x08401f000b0e7f89 */ /* 0x000e2800000e0000 */
[----:B------:R-:W2:Y:S04]  /*37d0*/  SHFL.DOWN PT, R19, R6, 0x2, 0x1f ;  /* 0x08401f0006137f89 */ /* 0x000ea800000e0000 */
[----:B------:R-:W3:Y:S04]  /*37e0*/  SHFL.DOWN PT, R20, R7, 0x2, 0x1f ;  /* 0x08401f0007147f89 */ /* 0x000ee800000e0000 */
[----:B------:R-:W4:Y:S01]  /*37f0*/  SHFL.DOWN PT, R21, R8, 0x2, 0x1f ;  /* 0x08401f0008157f89 */ /* 0x000f2200000e0000 */
[----:B-1----:R-:W-:-:S03]  /*3800*/  FADD R9, R12, R9 ;  /* 0x000000090c097221 */ /* 0x002fc60000000000 */
[----:B------:R-:W1:Y:S01]  /*3810*/  SHFL.DOWN PT, R10, R15, 0x2, 0x1f ;  /* 0x08401f000f0a7f89 */ /* 0x000e6200000e0000 */
[----:B------:R-:W1:Y:S01]  /*3820*/  S2R R12, SR_TID.X ;  /* 0x00000000000c7919 */ /* 0x000e620000002100 */
[----:B0-----:R-:W-:Y:S01]  /*3830*/  FADD R14, R11, R14 ;  /* 0x0000000e0b0e7221 */ /* 0x001fe20000000000 */
[----:B------:R-:W-:Y:S01]  /*3840*/  FADD R11, R4, R17 ;  /* 0x00000011040b7221 */ /* 0x000fe20000000000 */
[----:B------:R-:W-:Y:S01]  /*3850*/  FADD R4, R13, R16 ;  /* 0x000000100d047221 */ /* 0x000fe20000000000 */
[----:B------:R-:W-:Y:S01]  /*3860*/  FADD R16, R5, R18 ;  /* 0x0000001205107221 */ /* 0x000fe20000000000 */
[----:B--2---:R-:W-:Y:S02]  /*3870*/  FADD R5, R6, R19 ;  /* 0x0000001306057221 */ /* 0x004fe40000000000 */
[----:B------:R-:W0:Y:S01]  /*3880*/  SHFL.DOWN PT, R18, R11, 0x1, 0x1f ;  /* 0x08201f000b127f89 */ /* 0x000e2200000e0000 */
[----:B---3--:R-:W-:-:S03]  /*3890*/  FADD R6, R7, R20 ;  /* 0x0000001407067221 */ /* 0x008fc60000000000 */
[----:B------:R-:W2:Y:S01]  /*38a0*/  SHFL.DOWN PT, R17, R4, 0x1, 0x1f ;  /* 0x08201f0004117f89 */ /* 0x000ea200000e0000 */
[----:B----4-:R-:W-:-:S03]  /*38b0*/  FADD R7, R8, R21 ;  /* 0x0000001508077221 */ /* 0x010fc60000000000 */
[----:B------:R-:W3:Y:S01]  /*38c0*/  SHFL.DOWN PT, R8, R9, 0x1, 0x1f ;  /* 0x08201f0009087f89 */ /* 0x000ee200000e0000 */
[----:B-1----:R-:W-:-:S03]  /*38d0*/  FADD R10, R15, R10 ;  /* 0x0000000a0f0a7221 */ /* 0x002fc60000000000 */
[----:B------:R-:W1:Y:S04]  /*38e0*/  SHFL.DOWN PT, R15, R14, 0x1, 0x1f ;  /* 0x08201f000e0f7f89 */ /* 0x000e6800000e0000 */
[----:B------:R-:W4:Y:S04]  /*38f0*/  SHFL.DOWN PT, R27, R16, 0x1, 0x1f ;  /* 0x08201f00101b7f89 */ /* 0x000f2800000e0000 */
[----:B------:R-:W4:Y:S01]  /*3900*/  SHFL.DOWN PT, R22, R5, 0x1, 0x1f ;  /* 0x08201f0005167f89 */ /* 0x000f2200000e0000 */
[----:B------:R-:W-:-:S03]  /*3910*/  ISETP.NE.AND P0, PT, R12, RZ, PT ;  /* 0x000000ff0c00720c */ /* 0x000fc60003f05270 */
[----:B------:R-:W4:Y:S01]  /*3920*/  SHFL.DOWN PT, R23, R6, 0x1, 0x1f ;  /* 0x08201f0006177f89 */ /* 0x000f2200000e0000 */
[----:B0-----:R-:W-:-:S03]  /*3930*/  FADD R29, R11, R18 ;  /* 0x000000120b1d7221 */ /* 0x001fc60000000000 */
[----:B------:R-:W0:Y:S01]  /*3940*/  SHFL.DOWN PT, R24, R7, 0x1, 0x1f ;  /* 0x08201f0007187f89 */ /* 0x000e2200000e0000 */
[----:B--2---:R-:W-:-:S03]  /*3950*/  FADD R18, R4, R17 ;  /* 0x0000001104127221 */ /* 0x004fc60000000000 */
[----:B------:R-:W2:Y:S01]  /*3960*/  SHFL.DOWN PT, R19, R10, 0x1, 0x1f ;  /* 0x08201f000a137f89 */ /* 0x000ea200000e0000 */
[----:B---3--:R-:W-:Y:S01]  /*3970*/  FADD R13, R9, R8 ;  /* 0x00000008090d7221 */ /* 0x008fe20000000000 */
[----:B-1----:R-:W-:Y:S01]  /*3980*/  FADD R20, R14, R15 ;  /* 0x0000000f0e147221 */ /* 0x002fe20000000000 */
[----:B----4-:R-:W-:Y:S01]  /*3990*/  FADD R27, R16, R27 ;  /* 0x0000001b101b7221 */ /* 0x010fe20000000000 */
[----:B------:R-:W-:Y:S01]  /*39a0*/  FADD R25, R5, R22 ;  /* 0x0000001605197221 */ /* 0x000fe20000000000 */
[----:B------:R-:W-:Y:S01]  /*39b0*/  FADD R23, R6, R23 ;  /* 0x0000001706177221 */ /* 0x000fe20000000000 */
[----:B0-----:R-:W-:Y:S01]  /*39c0*/  FADD R21, R7, R24 ;  /* 0x0000001807157221 */ /* 0x001fe20000000000 */
        /* <DEDUP_REMOVED lines=10> */
[----:B------:R-:W-:Y:S01]  /*3a70*/  IMAD.WIDE.U32 R14, R15, 0x4, R16 ;  /* 0x000000040f0e7825 */ /* 0x000fe200078e0010 */
[C---:B------:R-:W-:Y:S01]  /*3a80*/  IADD3 R8, PT, PT, R5.reuse, 0x4, RZ ;  /* 0x0000000405087810 */ /* 0x040fe20007ffe0ff */
[----:B------:R0:W-:Y:S01]  /*3a90*/  STG.E desc[UR10][R10.64], R13 ;  /* 0x0000000d0a007986 */ /* 0x0001e2000c10190a */
[C---:B------:R-:W-:Y:S02]  /*3aa0*/  IADD3 R12, PT, PT, R5.reuse, 0x5, RZ ;  /* 0x00000005050c7810 */ /* 0x040fe40007ffe0ff */
[C---:B------:R-:W-:Y:S01]  /*3ab0*/  IADD3 R26, PT, PT, R5.reuse, 0x6, RZ ;  /* 0x00000006051a7810 */ /* 0x040fe20007ffe0ff */
[----:B------:R1:W-:Y:S01]  /*3ac0*/  STG.E desc[UR10][R14.64], R20 ;  /* 0x000000140e007986 */ /* 0x0003e2000c10190a */
[----:B------:R-:W-:-:S02]  /*3ad0*/  IADD3 R24, PT, PT, R5, 0x7, RZ ;  /* 0x0000000705187810 */ /* 0x000fc40007ffe0ff */
[----:B------:R-:W-:Y:S01]  /*3ae0*/  IADD3 R22, PT, PT, R5, 0x8, RZ ;  /* 0x0000000805167810 */ /* 0x000fe20007ffe0ff */
[----:B------:R-:W-:-:S04]  /*3af0*/  IMAD.WIDE.U32 R4, R7, 0x4, R16 ;  /* 0x0000000407047825 */ /* 0x000fc800078e0010 */
        /* <DEDUP_REMOVED lines=13> */
.L_x_738:
[----:B------:R-:W-:Y:S05]  /*3bd0*/  BSYNC.RECONVERGENT B0 ;  /* 0x0000000000007941 */ /* 0x000fea0003800200 */
.L_x_737:
[----:B------:R-:W0:Y:S01]  /*3be0*/  LDCU UR5, c[0x0][0x370] ;  /* 0x00006e00ff0577ac */ /* 0x000e220008000800 */
[----:B------:R-:W1:Y:S01]  /*3bf0*/  LDCU UR6, c[0x0][0x380] ;  /* 0x00007000ff0677ac */ /* 0x000e620008000800 */
[----:B0-----:R-:W-:-:S04]  /*3c00*/  UIADD3 UR4, UPT, UPT, UR5, UR4, URZ ;  /* 0x0000000405047290 */ /* 0x001fc8000fffe0ff */
[----:B-1----:R-:W-:-:S09]  /*3c10*/  UISETP.GE.AND UP0, UPT, UR4, UR6, UPT ;  /* 0x000000060400728c */ /* 0x002fd2000bf06270 */
[----:B------:R-:W-:Y:S05]  /*3c20*/  BRA.U !UP0, `(.L_x_739) ;  /* 0xffffffc508287547 */ /* 0x000fea000b83ffff */
[----:B------:R-:W-:Y:S05]  /*3c30*/  EXIT ;  /* 0x000000000000794d */ /* 0x000fea0003800000 */
.L_x_740:
        /* <DEDUP_REMOVED lines=12> */
.L_x_1899:


//--------------------- .text._Z22ant16_o1_backward_kerniiiiiiPKfS0_S0_S0_S0_S0_S0_S0_S0_PfS1_S1_ --------------------------
	.section	.text._Z22ant16_o1_backward_kerniiiiiiPKfS0_S0_S0_S0_S0_S0_S0_S0_PfS1_S1_,"ax",@progbits
	.align	128
        .global         _Z22ant16_o1_backward_kerniiiiiiPKfS0_S0_S0_S0_S0_S0_S0_S0_PfS1_S1_
        .type           _Z22ant16_o1_backward_kerniiiiiiPKfS0_S0_S0_S0_S0_S0_S0_S0_PfS1_S1_,@function
        .size           _Z22ant16_o1_backward_kerniiiiiiPKfS0_S0_S0_S0_S0_S0_S0_S0_PfS1_S1_,(.L_x_1900 - _Z22ant16_o1_backward_kerniiiiiiPKfS0_S0_S0_S0_S0_S0_S0_S0_PfS1_S1_)
        .other          _Z22ant16_o1_backward_kerniiiiiiPKfS0_S0_S0_S0_S0_S0_S0_S0_PfS1_S1_,@"STO_CUDA_ENTRY STV_DEFAULT"
_Z22ant16_o1_backward_kerniiiiiiPKfS0_S0_S0_S0_S0_S0_S0_S0_PfS1_S1_:
.text._Z22ant16_o1_backward_kerniiiiiiPKfS0_S0_S0_S0_S0_S0_S0_S0_PfS1_S1_:
[----:B------:R-:W-:Y:S08]  /*0000*/  LDC R1, c[0x0][0x37c] ;  /* 0x0000df00ff017b82 */ /* 0x000ff00000000800 */
[----:B------:R-:W0:Y:S08]  /*0010*/  S2UR UR4, SR_CTAID.X ;  /* 0x00000000000479c3 */ /* 0x000e300000002500 */
[----:B------:R-:W0:Y:S02]  /*0020*/  LDC R0, c[0x0][0x384] ;  /* 0x0000e100ff007b82 */ /* 0x000e240000000800 */
[----:B0-----:R-:W-:-:S13]  /*0030*/  ISETP.LE.AND P0, PT, R0, UR4, PT ;  /* 0x0000000400007c0c */ /* 0x001fda000bf03270 */
[----:B------:R-:W-:Y:S05]  /*0040*/  @P0 EXIT ;  /* 0x000000000000094d */ /* 0x000fea0003800000 */
[----:B------:R-:W0:Y:S01]  /*0050*/  S2R R5, SR_CgaCtaId ;  /* 0x0000000000057919 */ /* 0x000e220000008800 */
[----:B------:R-:W1:Y:S01]  /*0060*/  LDC R11, c[0x0][0x380] ;  /* 0x0000e000ff0b7b82 */ /* 0x000e620000000800 */
[----:B------:R-:W-:Y:S01]  /*0070*/  MOV R4, 0x400 ;  /* 0x0000040000047802 */ /* 0x000fe20000000f00 */
[----:B------:R-:W2:Y:S01]  /*0080*/  LDCU UR8, c[0x0][0x38c] ;  /* 0x00007180ff0877ac */ /* 0x000ea20008000800 */
[----:B------:R-:W3:Y:S01]  /*0090*/  S2R R2, SR_TID.Y ;  /* 0x0000000000027919 */ /* 0x000ee20000002200 */
[----:B------:R-:W-:Y:S01]  /*00a0*/  MOV R7, UR4 ;  /* 0x0000000400077c02 */ /* 0x000fe20008000f00 */
[----:B------:R-:W4:Y:S01]  /*00b0*/  LDCU.64 UR6, c[0x0][0x358] ;  /* 0x00006b00ff0677ac */ /* 0x000f220008000a00 */
[----:B------:R-:W1:Y:S02]  /*00c0*/  S2R R3, SR_TID.X ;  /* 0x0000000000037919 */ /* 0x000e640000002100 */
[----:B------:R-:W2:Y:S01]  /*00d0*/  LDC R0, c[0x0][0x360] ;  /* 0x0000d800ff007b82 */ /* 0x000ea20000000800 */
[----:B------:R-:W0:Y:S02]  /*00e0*/  LDCU UR5, c[0x0][0x364] ;  /* 0x00006c80ff0577ac */ /* 0x000e240008000800 */
[----:B0-----:R-:W-:Y:S01]  /*00f0*/  LEA R4, R5, R4, 0x18 ;  /* 0x0000000405047211 */ /* 0x001fe200078ec0ff */
[----:B--2---:R-:W-:-:S04]  /*0100*/  IMAD R9, R0, UR8, RZ ;  /* 0x0000000800097c24 */ /* 0x004fc8000f8e02ff */
[----:B-1----:R-:W-:-:S05]  /*0110*/  IMAD R4, R11, 0xc, R4 ;  /* 0x0000000c0b047824 */ /* 0x002fca00078e0204 */
[----:B------:R-:W-:-:S05]  /*0120*/  LEA R5, R11, R4, 0x2 ;  /* 0x000000040b057211 */ /* 0x000fca00078e10ff */
[----:B---34-:R-:W-:-:S07]  /*0130*/  IMAD R6, R11, 0x24, R5 ;  /* 0x000000240b067824 */ /* 0x018fce00078e0205 */
.L_x_789:
[----:B0-----:R-:W0:Y:S01]  /*0140*/  LDC R8, c[0x0][0x390] ;  /* 0x0000e400ff087b82 */ /* 0x001e220000000800 */
[----:B------:R-:W-:Y:S07]  /*0150*/  BSSY.RECONVERGENT B0, `(.L_x_741) ;  /* 0x000001e000007945 */ /* 0x000fee0003800200 */
[----:B-1----:R-:W1:Y:S01]  /*0160*/  LDC R20, c[0x0][0x388] ;  /* 0x0000e200ff147b82 */ /* 0x002e620000000800 */
[----:B0-----:R-:W-:Y:S01]  /*0170*/  ISETP.GE.AND P0, PT, R3, R8, PT ;  /* 0x000000080300720c */ /* 0x001fe20003f06270 */
[----:B-1----:R-:W-:-:S12]  /*0180*/  IMAD R14, R7, R20, R2 ;  /* 0x00000014070e7224 */ /* 0x002fd800078e0202 */
[----:B--2-4-:R-:W-:Y:S05]  /*0190*/  @P0 BRA `(.L_x_742) ;  /* 0x0000000000640947 */ /* 0x014fea0003800000 */
[----:B------:R-:W0:Y:S01]  /*01a0*/  LDC.64 R12, c[0x0][0x3a8] ;  /* 0x0000ea00ff0c7b82 */ /* 0x000e220000000a00 */
[----:B------:R-:W1:Y:S07]  /*01b0*/  S2R R17, SR_CgaCtaId ;  /* 0x0000000000117919 */ /* 0x000e6e0000008800 */
[----:B------:R-:W2:Y:S01]  /*01c0*/  LDC.64 R10, c[0x0][0x398] ;  /* 0x0000e600ff0a7b82 */ /* 0x000ea20000000a00 */
[----:B0-----:R-:W-:-:S05]  /*01d0*/  IMAD.WIDE.U32 R12, R14, 0x4, R12 ;  /* 0x000000040e0c7825 */ /* 0x001fca00078e000c */
[----:B------:R0:W5:Y:S01]  /*01e0*/  LDG.E R15, desc[UR6][R12.64] ;  /* 0x000000060c0f7981 */ /* 0x000162000c1e1900 */
[----:B------:R-:W-:-:S04]  /*01f0*/  MOV R16, 0x400 ;  /* 0x0000040000107802 */ /* 0x000fc80000000f00 */
[----:B-1----:R-:W-:Y:S02]  /*0200*/  LEA R21, R17, R16, 0x18 ;  /* 0x0000001011157211 */ /* 0x002fe400078ec0ff */
[----:B--2---:R-:W-:-:S07]  /*0210*/  MOV R17, R3 ;  /* 0x0000000300117202 */ /* 0x004fce0000000f00 */
.L_x_743:
[----:B0-----:R-:W-:-:S04]  /*0220*/  IMAD R12, R7, R8, R17 ;  /* 0x00000008070c7224 */ /* 0x001fc800078e0211 */
[----:B------:R-:W-:-:S04]  /*0230*/  IMAD R13, R12, 0x3, RZ ;  /* 0x000000030c0d7824 */ /* 0x000fc800078e02ff */
[----:B------:R-:W-:-:S05]  /*0240*/  IMAD.WIDE R12, R13, 0x4, R10 ;  /* 0x000000040d0c7825 */ /* 0x000fca00078e020a */
[----:B-1----:R-:W2:Y:S04]  /*0250*/  LDG.E R16, desc[UR6][R12.64] ;  /* 0x000000060c107981 */ /* 0x002ea8000c1e1900 */
[----:B------:R-:W3:Y:S04]  /*0260*/  LDG.E R22, desc[UR6][R12.64+0x4] ;  /* 0x000004060c167981 */ /* 0x000ee8000c1e1900 */
[----:B------:R-:W4:Y:S01]  /*0270*/  LDG.E R24, desc[UR6][R12.64+0x8] ;  /* 0x000008060c187981 */ /* 0x000f22000c1e1900 */
[----:B------:R-:W-:Y:S01]  /*0280*/  IMAD R18, R2, R8, R17 ;  /* 0x0000000802127224 */ /* 0x000fe200078e0211 */
[----:B------:R-:W-:-:S03]  /*0290*/  IADD3 R17, PT, PT, R0, R17, RZ ;  /* 0x0000001100117210 */ /* 0x000fc60007ffe0ff */
[----:B------:R-:W-:Y:S01]  /*02a0*/  IMAD R19, R18, 0xc, R21 ;  /* 0x0000000c12137824 */ /* 0x000fe200078e0215 */
[----:B------:R-:W-:Y:S01]  /*02b0*/  ISETP.GE.AND P1, PT, R17, R8, PT ;  /* 0x000000081100720c */ /* 0x000fe20003f26270 */
[C---:B--2--5:R-:W-:Y:S01]  /*02c0*/  FMUL R16, R15.reuse, R16 ;  /* 0x000000100f107220 */ /* 0x064fe20000400000 */
[----:B---3--:R-:W-:-:S04]  /*02d0*/  FMUL R22, R15, R22 ;  /* 0x000000160f167220 */ /* 0x008fc80000400000 */
[----:B------:R1:W-:Y:S01]  /*02e0*/  STS [R19], R16 ;  /* 0x0000001013007388 */ /* 0x0003e20000000800 */
[----:B----4-:R-:W-:-:S03]  /*02f0*/  FMUL R24, R15, R24 ;  /* 0x000000180f187220 */ /* 0x010fc60000400000 */
[----:B------:R1:W-:Y:S04]  /*0300*/  STS [R19+0x4], R22 ;  /* 0x0000041613007388 */ /* 0x0003e80000000800 */
[----:B------:R1:W-:Y:S01]  /*0310*/  STS [R19+0x8], R24 ;  /* 0x0000081813007388 */ /* 0x0003e20000000800 */
[----:B------:R-:W-:Y:S05]  /*0320*/  @!P1 BRA `(.L_x_743) ;  /* 0xfffffffc00bc9947 */ /* 0x000fea000383ffff */
.L_x_742:
[----:B------:R-:W-:Y:S05]  /*0330*/  BSYNC.RECONVERGENT B0 ;  /* 0x0000000000007941 */ /* 0x000fea0003800200 */
.L_x_741:
[----:B------:R-:W-:Y:S04]  /*0340*/  BSSY.RECONVERGENT B0, `(.L_x_744) ;  /* 0x0000047000007945 */ /* 0x000fe80003800200 */
[----:B------:R-:W-:Y:S05]  /*0350*/  @P0 BRA `(.L_x_745) ;  /* 0x0000000400140947 */ /* 0x000fea0003800000 */
[----:B-1----:R-:W0:Y:S01]  /*0360*/  LDC.64 R16, c[0x0][0x3b8] ;  /* 0x0000ee00ff107b82 */ /* 0x002e220000000a00 */
[----:B------:R-:W-:-:S05]  /*0370*/  IMAD R15, R14, 0x3, RZ ;  /* 0x000000030e0f7824 */ /* 0x000fca00078e02ff */
[C---:B------:R-:W-:Y:S02]  /*0380*/  IADD3 R11, PT, PT, R15.reuse, 0x1, RZ ;  /* 0x000000010f0b7810 */ /* 0x040fe40007ffe0ff */
[C---:B------:R-:W-:Y:S01]  /*0390*/  IADD3 R19, PT, PT, R15.reuse, 0x2, RZ ;  /* 0x000000020f137810 */ /* 0x040fe20007ffe0ff */
[----:B0-----:R-:W-:-:S04]  /*03a0*/  IMAD.WIDE.U32 R12, R15, 0x4, R16 ;  /* 0x000000040f0c7825 */ /* 0x001fc800078e0010 */
[--C-:B------:R-:W-:Y:S02]  /*03b0*/  IMAD.WIDE.U32 R10, R11, 0x4, R16.reuse ;  /* 0x000000040b0a7825 */ /* 0x100fe400078e0010 */
[----:B------:R0:W5:Y:S02]  /*03c0*/  LDG.E R12, desc[UR6][R12.64] ;  /* 0x000000060c0c7981 */ /* 0x000164000c1e1900 */
[----:B------:R-:W-:Y:S02]  /*03d0*/  IMAD.WIDE.U32 R16, R19, 0x4, R16 ;  /* 0x0000000413107825 */ /* 0x000fe400078e0010 */
[----:B------:R0:W5:Y:S01]  /*03e0*/  LDG.E R21, desc[UR6][R10.64] ;  /* 0x000000060a157981 */ /* 0x000162000c1e1900 */
[----:B------:R-:W1:Y:S03]  /*03f0*/  LDC.64 R18, c[0x0][0x398] ;  /* 0x0000e600ff127b82 */ /* 0x000e660000000a00 */
[----:B------:R0:W5:Y:S01]  /*0400*/  LDG.E R16, desc[UR6][R16.64] ;  /* 0x0000000610107981 */ /* 0x000162000c1e1900 */
[----:B------:R-:W-:Y:S01]  /*0410*/  BSSY.RECONVERGENT B1, `(.L_x_746) ;  /* 0x0000011000017945 */ /* 0x000fe20003800200 */
[----:B------:R-:W-:-:S07]  /*0420*/  MOV R23, R3 ;  /* 0x0000000300177202 */ /* 0x000fce0000000f00 */
.L_x_747:
[----:B0-----:R-:W-:-:S04]  /*0430*/  IMAD R10, R7, R8, R23 ;  /* 0x00000008070a7224 */ /* 0x001fc800078e0217 */
[----:B------:R-:W-:-:S04]  /*0440*/  IMAD R11, R10, 0x3, RZ ;  /* 0x000000030a0b7824 */ /* 0x000fc800078e02ff */
[----:B-1----:R-:W-:-:S05]  /*0450*/  IMAD.WIDE R10, R11, 0x4, R18 ;  /* 0x000000040b0a7825 */ /* 0x002fca00078e0212 */
[----:B--2---:R-:W2:Y:S04]  /*0460*/  LDG.E R22, desc[UR6][R10.64+0x4] ;  /* 0x000004060a167981 */ /* 0x004ea8000c1e1900 */
[----:B------:R-:W3:Y:S04]  /*0470*/  LDG.E R13, desc[UR6][R10.64] ;  /* 0x000000060a0d7981 */ /* 0x000ee8000c1e1900 */
[----:B------:R-:W4:Y:S01]  /*0480*/  LDG.E R24, desc[UR6][R10.64+0x8] ;  /* 0x000008060a187981 */ /* 0x000f22000c1e1900 */
[----:B------:R-:W-:Y:S01]  /*0490*/  IMAD R25, R2, R8, R23 ;  /* 0x0000000802197224 */ /* 0x000fe200078e0217 */
[----:B------:R-:W-:-:S04]  /*04a0*/  IADD3 R23, PT, PT, R0, R23, RZ ;  /* 0x0000001700177210 */ /* 0x000fc80007ffe0ff */
[----:B------:R-:W-:Y:S01]  /*04b0*/  ISETP.GE.AND P1, PT, R23, R8, PT ;  /* 0x000000081700720c */ /* 0x000fe20003f26270 */
[----:B--2--5:R-:W-:Y:S01]  /*04c0*/  FMUL R17, R21, R22 ;  /* 0x0000001615117220 */ /* 0x024fe20000400000 */
[----:B------:R-:W-:-:S03]  /*04d0*/  LEA R22, R25, R4, 0x2 ;  /* 0x0000000419167211 */ /* 0x000fc600078e10ff */
[----:B---3--:R-:W-:-:S04]  /*04e0*/  FFMA R13, R12, R13, R17 ;  /* 0x0000000d0c0d7223 */ /* 0x008fc80000000011 */
[----:B----4-:R-:W-:-:S05]  /*04f0*/  FFMA R13, R16, R24, R13 ;  /* 0x00000018100d7223 */ /* 0x010fca000000000d */
[----:B------:R2:W-:Y:S01]  /*0500*/  STS [R22], R13 ;  /* 0x0000000d16007388 */ /* 0x0005e20000000800 */
[----:B------:R-:W-:Y:S05]  /*0510*/  @!P1 BRA `(.L_x_747) ;  /* 0xfffffffc00c49947 */ /* 0x000fea000383ffff */
[----:B------:R-:W-:Y:S05]  /*0520*/  BSYNC.RECONVERGENT B1 ;  /* 0x0000000000017941 */ /* 0x000fea0003800200 */
.L_x_746:
[----:B------:R-:W0:Y:S01]  /*0530*/  LDC.64 R10, c[0x0][0x3c8] ;  /* 0x0000f200ff0a7b82 */ /* 0x000e220000000a00 */
[C---:B--2---:R-:W-:Y:S02]  /*0540*/  IADD3 R13, PT, PT, R15.reuse, 0x1, RZ ;  /* 0x000000010f0d7810 */ /* 0x044fe40007ffe0ff */
[----:B------:R-:W-:-:S03]  /*0550*/  IADD3 R19, PT, PT, R15, 0x2, RZ ;  /* 0x000000020f137810 */ /* 0x000fc60007ffe0ff */
[----:B0-----:R-:W-:-:S04]  /*0560*/  IMAD.WIDE.U32 R12, R13, 0x4, R10 ;  /* 0x000000040d0c7825 */ /* 0x001fc800078e000a */
[--C-:B------:R-:W-:Y:S02]  /*0570*/  IMAD.WIDE.U32 R16, R15, 0x4, R10.reuse ;  /* 0x000000040f107825 */ /* 0x100fe400078e000a */
[----:B------:R0:W5:Y:S02]  /*0580*/  LDG.E R12, desc[UR6][R12.64] ;  /* 0x000000060c0c7981 */ /* 0x000164000c1e1900 */
[----:B------:R-:W-:Y:S02]  /*0590*/  IMAD.WIDE.U32 R10, R19, 0x4, R10 ;  /* 0x00000004130a7825 */ /* 0x000fe400078e000a */
[----:B------:R0:W5:Y:S01]  /*05a0*/  LDG.E R16, desc[UR6][R16.64] ;  /* 0x0000000610107981 */ /* 0x000162000c1e1900 */
[----:B------:R-:W1:Y:S03]  /*05b0*/  LDC.64 R18, c[0x0][0x398] ;  /* 0x0000e600ff127b82 */ /* 0x000e660000000a00 */
[----:B------:R0:W5:Y:S01]  /*05c0*/  LDG.E R15, desc[UR6][R10.64] ;  /* 0x000000060a0f7981 */ /* 0x000162000c1e1900 */
[----:B------:R-:W-:-:S07]  /*05d0*/  MOV R21, R3 ;  /* 0x0000000300157202 */ /* 0x000fce0000000f00 */
.L_x_748:
[----:B0-2---:R-:W-:-:S04]  /*05e0*/  IMAD R10, R7, R8, R21 ;  /* 0x00000008070a7224 */ /* 0x005fc800078e0215 */
[----:B------:R-:W-:-:S04]  /*05f0*/  IMAD R11, R10, 0x3, RZ ;  /* 0x000000030a0b7824 */ /* 0x000fc800078e02ff */
[----:B-1----:R-:W-:-:S05]  /*0600*/  IMAD.WIDE R10, R11, 0x4, R18 ;  /* 0x000000040b0a7825 */ /* 0x002fca00078e0212 */
        /* <DEDUP_REMOVED lines=9> */
[C---:B------:R-:W-:Y:S01]  /*06a0*/  FMUL R26, R15.reuse, R23 ;  /* 0x000000170f1a7220 */ /* 0x040fe20000400000 */
[-C--:B---3--:R-:W-:Y:S01]  /*06b0*/  FMUL R28, R16, R25.reuse ;  /* 0x00000019101c7220 */ /* 0x088fe20000400000 */
[-C--:B0-----:R-:W-:Y:S01]  /*06c0*/  FMUL R10, R12, R25.reuse ;  /* 0x000000190c0a7220 */ /* 0x081fe20000400000 */
[C---:B------:R-:W-:Y:S01]  /*06d0*/  FMUL R25, R15.reuse, R25 ;  /* 0x000000190f197220 */ /* 0x040fe20000400000 */
        /* <DEDUP_REMOVED lines=13> */
.L_x_745:
[----:B------:R-:W-:Y:S05]  /*07b0*/  BSYNC.RECONVERGENT B0 ;  /* 0x0000000000007941 */ /* 0x000fea0003800200 */
.L_x_744:
[----:B------:R-:W-:Y:S05]  /*07c0*/  @P0 BRA `(.L_x_749) ;  /* 0x0000000000d40947 */ /* 0x000fea0003800000 */
[----:B-1----:R-:W0:Y:S01]  /*07d0*/  LDC.64 R18, c[0x0][0x3d8] ;  /* 0x0000f600ff127b82 */ /* 0x002e220000000a00 */
[----:B--2---:R-:W-:-:S05]  /*07e0*/  IMAD R11, R14, 0x9, RZ ;  /* 0x000000090e0b7824 */ /* 0x004fca00078e02ff */
        /* <DEDUP_REMOVED lines=8> */
[----:B------:R0:W5:Y:S03]  /*0870*/  LDG.E R22, desc[UR6][R14.64] ;  /* 0x000000060e167981 */ /* 0x000166000c1e1900 */
[--C-:B------:R-:W-:Y:S02]  /*0880*/  IMAD.WIDE.U32 R12, R11, 0x4, R18.reuse ;  /* 0x000000040b0c7825 */ /* 0x100fe400078e0012 */
[----:B------:R1:W5:Y:S02]  /*0890*/  LDG.E R24, desc[UR6][R24.64] ;  /* 0x0000000618187981 */ /* 0x000364000c1e1900 */
[--C-:B------:R-:W-:Y:S02]  /*08a0*/  IMAD.WIDE.U32 R26, R27, 0x4, R18.reuse ;  /* 0x000000041b1a7825 */ /* 0x100fe400078e0012 */
[----:B------:R2:W5:Y:S01]  /*08b0*/  LDG.E R21, desc[UR6][R12.64] ;  /* 0x000000060c157981 */ /* 0x000562000c1e1900 */
[----:B0-----:R-:W-:Y:S01]  /*08c0*/  IADD3 R15, PT, PT, R11, 0x7, RZ ;  /* 0x000000070b0f7810 */ /* 0x001fe20007ffe0ff */
[----:B------:R-:W-:-:S02]  /*08d0*/  IMAD.WIDE.U32 R16, R17, 0x4, R18 ;  /* 0x0000000411107825 */ /* 0x000fc400078e0012 */
[----:B------:R0:W5:Y:S01]  /*08e0*/  LDG.E R23, desc[UR6][R26.64] ;  /* 0x000000061a177981 */ /* 0x000162000c1e1900 */
[----:B-1----:R-:W-:Y:S01]  /*08f0*/  IADD3 R25, PT, PT, R11, 0x8, RZ ;  /* 0x000000080b197810 */ /* 0x002fe20007ffe0ff */
[--C-:B------:R-:W-:Y:S02]  /*0900*/  IMAD.WIDE.U32 R10, R29, 0x4, R18.reuse ;  /* 0x000000041d0a7825 */ /* 0x100fe400078e0012 */
[----:B------:R1:W5:Y:S02]  /*0910*/  LDG.E R16, desc[UR6][R16.64] ;  /* 0x0000000610107981 */ /* 0x000364000c1e1900 */
[----:B--2---:R-:W-:-:S04]  /*0920*/  IMAD.WIDE.U32 R12, R28, 0x4, R18 ;  /* 0x000000041c0c7825 */ /* 0x004fc800078e0012 */
[--C-:B------:R-:W-:Y:S02]  /*0930*/  IMAD.WIDE.U32 R14, R15, 0x4, R18.reuse ;  /* 0x000000040f0e7825 */ /* 0x100fe400078e0012 */
[----:B------:R1:W5:Y:S02]  /*0940*/  LDG.E R12, desc[UR6][R12.64] ;  /* 0x000000060c0c7981 */ /* 0x000364000c1e1900 */
[----:B------:R-:W-:Y:S02]  /*0950*/  IMAD.WIDE.U32 R18, R25, 0x4, R18 ;  /* 0x0000000419127825 */ /* 0x000fe400078e0012 */
[----:B------:R1:W5:Y:S04]  /*0960*/  LDG.E R25, desc[UR6][R10.64] ;  /* 0x000000060a197981 */ /* 0x000368000c1e1900 */
[----:B------:R1:W5:Y:S04]  /*0970*/  LDG.E R14, desc[UR6][R14.64] ;  /* 0x000000060e0e7981 */ /* 0x000368000c1e1900 */
[----:B------:R1:W5:Y:S01]  /*0980*/  LDG.E R18, desc[UR6][R18.64] ;  /* 0x0000000612127981 */ /* 0x000362000c1e1900 */
[----:B0-----:R-:W-:-:S07]  /*0990*/  IMAD.MOV.U32 R27, RZ, RZ, R3 ;  /* 0x000000ffff1b7224 */ /* 0x001fce00078e0003 */
.L_x_750:
[----:B01----:R-:W0:Y:S01]  /*09a0*/  LDC.64 R10, c[0x0][0x398] ;  /* 0x0000e600ff0a7b82 */ /* 0x003e220000000a00 */
[----:B------:R-:W-:-:S04]  /*09b0*/  IMAD R13, R7, R8, R27 ;  /* 0x00000008070d7224 */ /* 0x000fc800078e021b */
[----:B------:R-:W-:-:S04]  /*09c0*/  IMAD R13, R13, 0x3, RZ ;  /* 0x000000030d0d7824 */ /* 0x000fc800078e02ff */
[----:B0-----:R-:W-:-:S05]  /*09d0*/  IMAD.WIDE R10, R13, 0x4, R10 ;  /* 0x000000040d0a7825 */ /* 0x001fca00078e020a */
[----:B------:R-:W2:Y:S04]  /*09e0*/  LDG.E R15, desc[UR6][R10.64+0x4] ;  /* 0x000004060a0f7981 */ /* 0x000ea8000c1e1900 */
[----:B------:R-:W3:Y:S04]  /*09f0*/  LDG.E R26, desc[UR6][R10.64] ;  /* 0x000000060a1a7981 */ /* 0x000ee8000c1e1900 */
[----:B------:R-:W4:Y:S01]  /*0a00*/  LDG.E R13, desc[UR6][R10.64+0x8] ;  /* 0x000008060a0d7981 */ /* 0x000f22000c1e1900 */
[-C--:B--2--5:R-:W-:Y:S01]  /*0a10*/  FMUL R17, R16, R15.reuse ;  /* 0x0000000f10117220 */ /* 0x0a4fe20000400000 */
[-C--:B------:R-:W-:Y:S01]  /*0a20*/  FMUL R28, R24, R15.reuse ;  /* 0x0000000f181c7220 */ /* 0x080fe20000400000 */
[----:B------:R-:W-:-:S02]  /*0a30*/  FMUL R29, R25, R15 ;  /* 0x0000000f191d7220 */ /* 0x000fc40000400000 */
[-C--:B---3--:R-:W-:Y:S01]  /*0a40*/  FFMA R19, R22, R26.reuse, R17 ;  /* 0x0000001a16137223 */ /* 0x088fe20000000011 */
[-C--:B------:R-:W-:Y:S01]  /*0a50*/  FFMA R15, R21, R26.reuse, R28 ;  /* 0x0000001a150f7223 */ /* 0x080fe2000000001c */
[----:B------:R-:W-:Y:S01]  /*0a60*/  FFMA R29, R23, R26, R29 ;  /* 0x0000001a171d7223 */ /* 0x000fe2000000001d */
[----:B------:R-:W-:Y:S02]  /*0a70*/  IMAD R17, R2, R8, R27 ;  /* 0x0000000802117224 */ /* 0x000fe400078e021b */
[-C--:B----4-:R-:W-:Y:S01]  /*0a80*/  FFMA R19, R14, R13.reuse, R19 ;  /* 0x0000000d0e137223 */ /* 0x090fe20000000013 */
[-C--:B------:R-:W-:Y:S01]  /*0a90*/  FFMA R15, R12, R13.reuse, R15 ;  /* 0x0000000d0c0f7223 */ /* 0x080fe2000000000f */
[----:B------:R-:W-:Y:S01]  /*0aa0*/  FFMA R29, R18, R13, R29 ;  /* 0x0000000d121d7223 */ /* 0x000fe2000000001d */
[----:B------:R-:W-:Y:S01]  /*0ab0*/  IMAD R26, R17, 0xc, R6 ;  /* 0x0000000c111a7824 */ /* 0x000fe200078e0206 */
[----:B------:R-:W-:-:S04]  /*0ac0*/  IADD3 R27, PT, PT, R0, R27, RZ ;  /* 0x0000001b001b7210 */ /* 0x000fc80007ffe0ff */
[----:B------:R0:W-:Y:S01]  /*0ad0*/  STS [R26], R15 ;  /* 0x0000000f1a007388 */ /* 0x0001e20000000800 */
[----:B------:R-:W-:-:S03]  /*0ae0*/  ISETP.GE.AND P0, PT, R27, R8, PT ;  /* 0x000000081b00720c */ /* 0x000fc60003f06270 */
[----:B------:R0:W-:Y:S04]  /*0af0*/  STS [R26+0x4], R19 ;  /* 0x000004131a007388 */ /* 0x0001e80000000800 */
[----:B------:R0:W-:Y:S06]  /*0b00*/  STS [R26+0x8], R29 ;  /* 0x0000081d1a007388 */ /* 0x0001ec0000000800 */
[----:B------:R-:W-:Y:S05]  /*0b10*/  @!P0 BRA `(.L_x_750) ;  /* 0xfffffffc00a08947 */ /* 0x000fea000383ffff */
.L_x_749:
[----:B------:R-:W3:Y:S02]  /*0b20*/  LDCU UR4, c[0x0][0x38c] ;  /* 0x00007180ff0477ac */ /* 0x000ee40008000800 */
[----:B---3--:R-:W-:Y:S01]  /*0b30*/  ISETP.GE.AND P0, PT, R2, UR4, PT ;  /* 0x0000000402007c0c */ /* 0x008fe2000bf06270 */
[----:B------:R-:W-:Y:S05]  /*0b40*/  WARPSYNC.ALL ;  /* 0x0000000000007948 */ /* 0x000fea0003800000 */
[----:B------:R-:W-:Y:S01]  /*0b50*/  BSSY B0, `(.L_x_751) ;  /* 0x000004f000007945 */ /* 0x000fe20003800000 */
[----:B------:R-:W-:Y:S06]  /*0b60*/  BAR.SYNC.DEFER_BLOCKING 0x0 ;  /* 0x0000000000007b1d */ /* 0x000fec0000010000 */
[----:B------:R-:W-:Y:S05]  /*0b70*/  @P0 BRA `(.L_x_752) ;  /* 0x0000000400300947 */ /* 0x000fea0003800000 */
[----:B------:R-:W-:-:S13]  /*0b80*/  ISETP.GT.AND P0, PT, R20, RZ, PT ;  /* 0x000000ff1400720c */ /* 0x000fda0003f04270 */
[----:B------:R-:W-:Y:S05]  /*0b90*/  @P0 BRA `(.L_x_753) ;  /* 0x0000000000600947 */ /* 0x000fea0003800000 */
[----:B------:R-:W-:Y:S01]  /*0ba0*/  ISETP.NE.AND P0, PT, R3, RZ, PT ;  /* 0x000000ff0300720c */ /* 0x000fe20003f05270 */
[----:B------:R-:W3:Y:S01]  /*0bb0*/  LDC R8, c[0x0][0x38c] ;  /* 0x0000e300ff087b82 */ /* 0x000ee20000000800 */
[----:B0-----:R-:W-:-:S11]  /*0bc0*/  MOV R15, R2 ;  /* 0x00000002000f7202 */ /* 0x001fd60000000f00 */
[----:B-1----:R-:W0:Y:S02]  /*0bd0*/  @!P0 LDC.64 R18, c[0x0][0x3e0] ;  /* 0x0000f800ff128b82 */ /* 0x002e240000000a00 */
.L_x_755:
[----:B------:R-:W-:-:S03]  /*0be0*/  UMOV UR4, 0xffffffff ;  /* 0xffffffff00047882 */ /* 0x000fc60000000000 */
[----:B-1--4-:R-:W-:Y:S05]  /*0bf0*/  BRA.DIV UR4, `(.L_x_754) ;  /* 0x0000001a04b47947 */ /* 0x012fea000b800000 */
[----:B--2---:R-:W-:-:S05]  /*0c00*/  HFMA2 R17, -RZ, RZ, 0, 0 ;  /* 0x00000000ff117431 */ /* 0x004fca00000001ff */
[----:B------:R-:W-:-:S05]  /*0c10*/  FADD R16, RZ, R17 ;  /* 0x00000011ff107221 */ /* 0x000fca0000000000 */
[----:B------:R-:W1:Y:S02]  /*0c20*/  SHFL.DOWN PT, R17, R16, 0x8, 0x1f ;  /* 0x09001f0010117f89 */ /* 0x000e6400000e0000 */
[----:B-1----:R-:W-:-:S05]  /*0c30*/  FADD R10, R16, R17 ;  /* 0x00000011100a7221 */ /* 0x002fca0000000000 */
[----:B------:R-:W1:Y:S02]  /*0c40*/  SHFL.DOWN PT, R17, R10, 0x4, 0x1f ;  /* 0x08801f000a117f89 */ /* 0x000e6400000e0000 */
[----:B-1----:R-:W-:-:S05]  /*0c50*/  FADD R12, R10, R17 ;  /* 0x000000110a0c7221 */ /* 0x002fca0000000000 */
[----:B------:R-:W1:Y:S02]  /*0c60*/  SHFL.DOWN PT, R17, R12, 0x2, 0x1f ;  /* 0x08401f000c117f89 */ /* 0x000e6400000e0000 */
[----:B-1----:R-:W-:-:S05]  /*0c70*/  FADD R20, R12, R17 ;  /* 0x000000110c147221 */ /* 0x002fca0000000000 */
[----:B------:R1:W2:Y:S02]  /*0c80*/  SHFL.DOWN PT, R17, R20, 0x1, 0x1f ;  /* 0x08201f0014117f89 */ /* 0x0002a400000e0000 */
.L_x_796:
[----:B--2---:R-:W-:Y:S01]  /*0c90*/  FADD R17, R20, R17 ;  /* 0x0000001114117221 */ /* 0x004fe20000000000 */
[-C--:B---3--:R-:W-:Y:S01]  /*0ca0*/  @!P0 IMAD R11, R7, R8.reuse, R15 ;  /* 0x00000008070b8224 */ /* 0x088fe200078e020f */
[----:B------:R-:W-:Y:S02]  /*0cb0*/  IADD3 R15, PT, PT, R15, UR5, RZ ;  /* 0x000000050f0f7c10 */ /* 0x000fe4000fffe0ff */
[----:B------:R-:W-:Y:S01]  /*0cc0*/  @!P0 FADD R17, RZ, R17 ;  /* 0x00000011ff118221 */ /* 0x000fe20000000000 */
[----:B0-----:R-:W-:Y:S01]  /*0cd0*/  @!P0 IMAD.WIDE R10, R11, 0x4, R18 ;  /* 0x000000040b0a8825 */ /* 0x001fe200078e0212 */
[----:B------:R-:W-:-:S04]  /*0ce0*/  ISETP.GE.AND P1, PT, R15, R8, PT ;  /* 0x000000080f00720c */ /* 0x000fc80003f26270 */
[----:B------:R4:W-:Y:S09]  /*0cf0*/  @!P0 STG.E desc[UR6][R10.64], R17 ;  /* 0x000000110a008986 */ /* 0x0009f2000c101906 */
[----:B------:R-:W-:Y:S05]  /*0d00*/  @!P1 BRA `(.L_x_755) ;  /* 0xfffffffc00b49947 */ /* 0x000fea000383ffff */
[----:B------:R-:W-:Y:S05]  /*0d10*/  BRA `(.L_x_752) ;  /* 0x0000000000c87947 */ /* 0x000fea0003800000 */
.L_x_753:
[----:B------:R-:W-:-:S07]  /*0d20*/  MOV R8, R2 ;  /* 0x0000000200087202 */ /* 0x000fce0000000f00 */
.L_x_761:
[----:B-1----:R-:W-:Y:S01]  /*0d30*/  HFMA2 R16, -RZ, RZ, 0, 0 ;  /* 0x00000000ff107431 */ /* 0x002fe200000001ff */
[----:B------:R-:W-:-:S07]  /*0d40*/  MOV R18, RZ ;  /* 0x000000ff00127202 */ /* 0x000fce0000000f00 */
.L_x_759:
[----:B--2---:R-:W1:Y:S01]  /*0d50*/  LDC R22, c[0x0][0x390] ;  /* 0x0000e400ff167b82 */ /* 0x004e620000000800 */
[----:B------:R-:W-:Y:S01]  /*0d60*/  BSSY.RECONVERGENT B1, `(.L_x_756) ;  /* 0x0000013000017945 */ /* 0x000fe20003800200 */
[----:B-1----:R-:W-:-:S13]  /*0d70*/  ISETP.GE.AND P0, PT, R3, R22, PT ;  /* 0x000000160300720c */ /* 0x002fda0003f06270 */
[----:B------:R-:W-:Y:S05]  /*0d80*/  @P0 BRA `(.L_x_757) ;  /* 0x0000000000400947 */ /* 0x000fea0003800000 */
[----:B------:R-:W1:Y:S01]  /*0d90*/  LDC.64 R12, c[0x0][0x388] ;  /* 0x0000e200ff0c7b82 */ /* 0x000e620000000a00 */
[----:B0-----:R-:W-:Y:S01]  /*0da0*/  IMAD R15, R18, R22, R3 ;  /* 0x00000016120f7224 */ /* 0x001fe200078e0203 */
[----:B------:R-:W-:-:S06]  /*0db0*/  MOV R19, R3 ;  /* 0x0000000300137202 */ /* 0x000fcc0000000f00 */
[----:B------:R-:W0:Y:S01]  /*0dc0*/  LDC.64 R10, c[0x0][0x3b0] ;  /* 0x0000ec00ff0a7b82 */ /* 0x000e220000000a00 */
[----:B-1----:R-:W-:-:S04]  /*0dd0*/  IMAD R14, R3, R12, R18 ;  /* 0x0000000c030e7224 */ /* 0x002fc800078e0212 */
[----:B------:R-:W-:Y:S01]  /*0de0*/  IMAD R17, R14, R13, R8 ;  /* 0x0000000d0e117224 */ /* 0x000fe200078e0208 */
[----:B------:R-:W-:-:S07]  /*0df0*/  LEA R13, R15, R4, 0x2 ;  /* 0x000000040f0d7211 */ /* 0x000fce00078e10ff */
.L_x_758:
[----:B0-----:R-:W-:Y:S01]  /*0e00*/  IMAD.WIDE R14, R17, 0x4, R10 ;  /* 0x00000004110e7825 */ /* 0x001fe200078e020a */
[----:B------:R0:W1:Y:S05]  /*0e10*/  LDS R20, [R13] ;  /* 0x000000000d147984 */ /* 0x00006a0000000800 */
[----:B------:R-:W1:Y:S01]  /*0e20*/  LDG.E R15, desc[UR6][R14.64] ;  /* 0x000000060e0f7981 */ /* 0x000e62000c1e1900 */
[C---:B------:R-:W-:Y:S01]  /*0e30*/  IADD3 R19, PT, PT, R0.reuse, R19, RZ ;  /* 0x0000001300137210 */ /* 0x040fe20007ffe0ff */
[----:B------:R-:W-:Y:S01]  /*0e40*/  IMAD R17, R9, R12, R17 ;  /* 0x0000000c09117224 */ /* 0x000fe200078e0211 */
[----:B0-----:R-:W-:Y:S02]  /*0e50*/  LEA R13, R0, R13, 0x2 ;  /* 0x0000000d000d7211 */ /* 0x001fe400078e10ff */
[----:B------:R-:W-:Y:S01]  /*0e60*/  ISETP.GE.AND P0, PT, R19, R22, PT ;  /* 0x000000161300720c */ /* 0x000fe20003f06270 */
[----:B-1----:R-:W-:-:S12]  /*0e70*/  FFMA R16, R15, R20, R16 ;  /* 0x000000140f107223 */ /* 0x002fd80000000010 */
[----:B------:R-:W-:Y:S05]  /*0e80*/  @!P0 BRA `(.L_x_758) ;  /* 0xfffffffc00dc8947 */ /* 0x000fea000383ffff */
.L_x_757:
[----:B------:R-:W-:Y:S05]  /*0e90*/  BSYNC.RECONVERGENT B1 ;  /* 0x0000000000017941 */ /* 0x000fea0003800200 */
.L_x_756:
[----:B------:R-:W1:Y:S01]  /*0ea0*/  LDCU UR4, c[0x0][0x388] ;  /* 0x00007100ff0477ac */ /* 0x000e620008000800 */
[----:B------:R-:W-:-:S04]  /*0eb0*/  IADD3 R18, PT, PT, R18, 0x1, RZ ;  /* 0x0000000112127810 */ /* 0x000fc80007ffe0ff */
[----:B-1----:R-:W-:-:S13]  /*0ec0*/  ISETP.NE.AND P0, PT, R18, UR4, PT ;  /* 0x0000000412007c0c */ /* 0x002fda000bf05270 */
[----:B------:R-:W-:Y:S05]  /*0ed0*/  @P0 BRA `(.L_x_759) ;  /* 0xfffffffc009c0947 */ /* 0x000fea000383ffff */
[----:B------:R-:W-:Y:S01]  /*0ee0*/  UMOV UR4, 0xffffffff ;  /* 0xffffffff00047882 */ /* 0x000fe20000000000 */
[----:B------:R-:W-:Y:S02]  /*0ef0*/  ISETP.NE.AND P0, PT, R3, RZ, PT ;  /* 0x000000ff0300720c */ /* 0x000fe40003f05270 */
[----:B------:R-:W-:Y:S11]  /*0f00*/  BRA.DIV UR4, `(.L_x_760) ;  /* 0x0000001a047c7947 */ /* 0x000ff6000b800000 */
[----:B------:R-:W1:Y:S02]  /*0f10*/  SHFL.DOWN PT, R17, R16, 0x10, 0x1f ;  /* 0x0a001f0010117f89 */ /* 0x000e6400000e0000 */
[----:B-1----:R-:W-:-:S05]  /*0f20*/  FADD R16, R16, R17 ;  /* 0x0000001110107221 */ /* 0x002fca0000000000 */
[----:B------:R-:W1:Y:S02]  /*0f30*/  SHFL.DOWN PT, R17, R16, 0x8, 0x1f ;  /* 0x09001f0010117f89 */ /* 0x000e6400000e0000 */
[----:B-1----:R-:W-:-:S05]  /*0f40*/  FADD R10, R16, R17 ;  /* 0x00000011100a7221 */ /* 0x002fca0000000000 */
[----:B------:R-:W1:Y:S02]  /*0f50*/  SHFL.DOWN PT, R17, R10, 0x4, 0x1f ;  /* 0x08801f000a117f89 */ /* 0x000e6400000e0000 */
[----:B-1----:R-:W-:-:S05]  /*0f60*/  FADD R12, R10, R17 ;  /* 0x000000110a0c7221 */ /* 0x002fca0000000000 */
[----:B------:R-:W0:Y:S02]  /*0f70*/  SHFL.DOWN PT, R17, R12, 0x2, 0x1f ;  /* 0x08401f000c117f89 */ /* 0x000e2400000e0000 */
[----:B0-----:R-:W-:-:S05]  /*0f80*/  FADD R15, R12, R17 ;  /* 0x000000110c0f7221 */ /* 0x001fca0000000000 */
[----:B------:R0:W1:Y:S02]  /*0f90*/  SHFL.DOWN PT, R17, R15, 0x1, 0x1f ;  /* 0x08201f000f117f89 */ /* 0x00006400000e0000 */
.L_x_803:
[----:B------:R-:W2:Y:S01]  /*0fa0*/  @!P0 LDC.64 R10, c[0x0][0x3e0] ;  /* 0x0000f800ff0a8b82 */ /* 0x000ea20000000a00 */
[----:B------:R-:W0:Y:S01]  /*0fb0*/  LDCU UR4, c[0x0][0x38c] ;  /* 0x00007180ff0477ac */ /* 0x000e220008000800 */
[----:B-1----:R-:W-:-:S04]  /*0fc0*/  FADD R13, R15, R17 ;  /* 0x000000110f0d7221 */ /* 0x002fc80000000000 */
[----:B------:R-:W-:Y:S01]  /*0fd0*/  @!P0 FADD R13, RZ, R13 ;  /* 0x0000000dff0d8221 */ /* 0x000fe20000000000 */
[----:B0-----:R-:W-:Y:S01]  /*0fe0*/  @!P0 IMAD R15, R7, UR4, R8 ;  /* 0x00000004070f8c24 */ /* 0x001fe2000f8e0208 */
[----:B------:R-:W-:-:S03]  /*0ff0*/  IADD3 R8, PT, PT, R8, UR5, RZ ;  /* 0x0000000508087c10 */ /* 0x000fc6000fffe0ff */
[----:B--2---:R-:W-:-:S05]  /*1000*/  @!P0 IMAD.WIDE R10, R15, 0x4, R10 ;  /* 0x000000040f0a8825 */ /* 0x004fca00078e020a */
[----:B------:R3:W-:Y:S01]  /*1010*/  @!P0 STG.E desc[UR6][R10.64], R13 ;  /* 0x0000000d0a008986 */ /* 0x0007e2000c101906 */
[----:B------:R-:W-:-:S13]  /*1020*/  ISETP.GE.AND P0, PT, R8, UR4, PT ;  /* 0x0000000408007c0c */ /* 0x000fda000bf06270 */
[----:B---3--:R-:W-:Y:S05]  /*1030*/  @!P0 BRA `(.L_x_761) ;  /* 0xfffffffc003c8947 */ /* 0x008fea000383ffff */
.L_x_752:
[----:B------:R-:W-:Y:S05]  /*1040*/  BSYNC B0 ;  /* 0x0000000000007941 */ /* 0x000fea0003800000 */
.L_x_751:
[----:B------:R-:W3:Y:S01]  /*1050*/  LDCU UR4, c[0x0][0x390] ;  /* 0x00007200ff0477ac */ /* 0x000ee20008000800 */
[----:B------:R-:W-:Y:S01]  /*1060*/  BSSY B0, `(.L_x_762) ;  /* 0x00000a3000007945 */ /* 0x000fe20003800000 */
[----:B---3--:R-:W-:-:S13]  /*1070*/  ISETP.GE.AND P0, PT, R2, UR4, PT ;  /* 0x0000000402007c0c */ /* 0x008fda000bf06270 */
[----:B------:R-:W-:Y:S05]  /*1080*/  @P0 BRA `(.L_x_763) ;  /* 0x0000000800800947 */ /* 0x000fea0003800000 */
[----:B------:R-:W-:-:S07]  /*1090*/  MOV R8, R2 ;  /* 0x0000000200087202 */ /* 0x000fce0000000f00 */
.L_x_777:
[----:B------:R-:W2:Y:S01]  /*10a0*/  LDCU UR4, c[0x0][0x388] ;  /* 0x00007100ff0477ac */ /* 0x000ea20008000800 */
[----:B0-----:R-:W-:Y:S01]  /*10b0*/  HFMA2 R15, -RZ, RZ, 0, 0 ;  /* 0x00000000ff0f7431 */ /* 0x001fe200000001ff */
[----:B-1----:R-:W-:Y:S02]  /*10c0*/  CS2R R18, SRZ ;  /* 0x0000000000127805 */ /* 0x002fe4000001ff00 */
[----:B--2-4-:R-:W-:-:S04]  /*10d0*/  MOV R11, UR4 ;  /* 0x00000004000b7c02 */ /* 0x014fc80008000f00 */
[----:B------:R-:W-:-:S13]  /*10e0*/  ISETP.GE.AND P0, PT, R11, 0x1, PT ;  /* 0x000000010b00780c */ /* 0x000fda0003f06270 */
[----:B------:R-:W-:Y:S05]  /*10f0*/  @!P0 BRA `(.L_x_764) ;  /* 0x00000000008c8947 */ /* 0x000fea0003800000 */
[----:B------:R-:W-:Y:S01]  /*1100*/  BSSY.RECONVERGENT B1, `(.L_x_764) ;  /* 0x0000022000017945 */ /* 0x000fe20003800200 */
[----:B------:R-:W-:Y:S02]  /*1110*/  CS2R R18, SRZ ;  /* 0x0000000000127805 */ /* 0x000fe4000001ff00 */
[----:B------:R-:W-:-:S07]  /*1120*/  CS2R R14, SRZ ;  /* 0x00000000000e7805 */ /* 0x000fce000001ff00 */
.L_x_768:
        /* <DEDUP_REMOVED lines=9> */
.L_x_767:
[----:B------:R-:W0:Y:S02]  /*11c0*/  LDCU UR4, c[0x0][0x388] ;  /* 0x00007100ff0477ac */ /* 0x000e240008000800 */
[----:B0-----:R-:W-:-:S04]  /*11d0*/  IMAD R13, R17, UR4, R14 ;  /* 0x00000004110d7c24 */ /* 0x001fc8000f8e020e */
[----:B------:R-:W-:-:S04]  /*11e0*/  IMAD R13, R13, R16, R8 ;  /* 0x000000100d0d7224 */ /* 0x000fc800078e0208 */
[----:B-1----:R-:W-:-:S06]  /*11f0*/  IMAD.WIDE R12, R13, 0x4, R10 ;  /* 0x000000040d0c7825 */ /* 0x002fcc00078e020a */
        /* <DEDUP_REMOVED lines=12> */
.L_x_766:
[----:B------:R-:W-:Y:S05]  /*12c0*/  BSYNC.RECONVERGENT B2 ;  /* 0x0000000000027941 */ /* 0x000fea0003800200 */
.L_x_765:
[----:B------:R-:W0:Y:S01]  /*12d0*/  LDCU UR4, c[0x0][0x388] ;  /* 0x00007100ff0477ac */ /* 0x000e220008000800 */
[----:B------:R-:W-:Y:S01]  /*12e0*/  IADD3 R14, PT, PT, R14, 0x1, RZ ;  /* 0x000000010e0e7810 */ /* 0x000fe20007ffe0ff */
[----:B0-----:R-:W-:-:S05]  /*12f0*/  IMAD.U32 R11, RZ, RZ, UR4 ;  /* 0x00000004ff0b7e24 */ /* 0x001fca000f8e00ff */
[----:B------:R-:W-:-:S13]  /*1300*/  ISETP.NE.AND P0, PT, R14, R11, PT ;  /* 0x0000000b0e00720c */ /* 0x000fda0003f05270 */
[----:B------:R-:W-:Y:S05]  /*1310*/  @P0 BRA `(.L_x_768) ;  /* 0xfffffffc00840947 */ /* 0x000fea000383ffff */
[----:B------:R-:W-:Y:S05]  /*1320*/  BSYNC.RECONVERGENT B1 ;  /* 0x0000000000017941 */ /* 0x000fea0003800200 */
.L_x_764:
[----:B------:R-:W-:Y:S01]  /*1330*/  UMOV UR4, 0xffffffff ;  /* 0xffffffff00047882 */ /* 0x000fe20000000000 */
[----:B------:R-:W-:Y:S02]  /*1340*/  ISETP.GE.AND P0, PT, R11, 0x1, PT ;  /* 0x000000010b00780c */ /* 0x000fe40003f06270 */
        /* <DEDUP_REMOVED lines=30> */
.L_x_820:
[----:B------:R-:W-:Y:S01]  /*1530*/  BSSY.RECONVERGENT B1, `(.L_x_770) ;  /* 0x0000023000017945 */ /* 0x000fe20003800200 */
[----:B------:R-:W-:Y:S02]  /*1540*/  HFMA2 R22, -RZ, RZ, 0, 0 ;  /* 0x00000000ff167431 */ /* 0x000fe400000001ff */
[----:B---3--:R-:W-:Y:S01]  /*1550*/  FADD R19, R12, R17 ;  /* 0x000000110c137221 */ /* 0x008fe20000000000 */
[----:B------:R-:W-:Y:S01]  /*1560*/  CS2R R20, SRZ ;  /* 0x0000000000147805 */ /* 0x000fe2000001ff00 */
[----:B------:R-:W-:Y:S06]  /*1570*/  @!P0 BRA `(.L_x_771) ;  /* 0x0000000000788947 */ /* 0x000fec0003800000 */
[----:B------:R-:W-:Y:S02]  /*1580*/  MOV R22, RZ ;  /* 0x000000ff00167202 */ /* 0x000fe40000000f00 */
[----:B------:R-:W-:Y:S02]  /*1590*/  CS2R R20, SRZ ;  /* 0x0000000000147805 */ /* 0x000fe4000001ff00 */
[----:B------:R-:W-:-:S07]  /*15a0*/  MOV R14, RZ ;  /* 0x000000ff000e7202 */ /* 0x000fce0000000f00 */
.L_x_775:
[----:B------:R-:W0:Y:S01]  /*15b0*/  LDC R16, c[0x0][0x390] ;  /* 0x0000e400ff107b82 */ /* 0x000e220000000800 */
[----:B------:R-:W-:Y:S01]  /*15c0*/  BSSY.RECONVERGENT B2, `(.L_x_772) ;  /* 0x0000015000027945 */ /* 0x000fe20003800200 */
[----:B0-----:R-:W-:-:S13]  /*15d0*/  ISETP.GE.AND P0, PT, R3, R16, PT ;  /* 0x000000100300720c */ /* 0x001fda0003f06270 */
[----:B------:R-:W-:Y:S05]  /*15e0*/  @P0 BRA `(.L_x_773) ;  /* 0x0000000000480947 */ /* 0x000fea0003800000 */
[----:B------:R-:W0:Y:S01]  /*15f0*/  LDC.64 R10, c[0x0][0x3d0] ;  /* 0x0000f400ff0a7b82 */ /* 0x000e220000000a00 */
[----:B------:R-:W-:-:S07]  /*1600*/  MOV R17, R3 ;  /* 0x0000000300117202 */ /* 0x000fce0000000f00 */
.L_x_774:
[----:B------:R-:W1:Y:S02]  /*1610*/  LDCU UR4, c[0x0][0x388] ;  /* 0x00007100ff0477ac */ /* 0x000e640008000800 */
[----:B-1----:R-:W-:-:S04]  /*1620*/  IMAD R13, R17, UR4, R14 ;  /* 0x00000004110d7c24 */ /* 0x002fc8000f8e020e */
[----:B------:R-:W-:-:S04]  /*1630*/  IMAD R13, R13, R16, R8 ;  /* 0x000000100d0d7224 */ /* 0x000fc800078e0208 */
        /* <DEDUP_REMOVED lines=13> */
.L_x_773:
[----:B------:R-:W-:Y:S05]  /*1710*/  BSYNC.RECONVERGENT B2 ;  /* 0x0000000000027941 */ /* 0x000fea0003800200 */
.L_x_772:
[----:B------:R-:W0:Y:S01]  /*1720*/  LDCU UR4, c[0x0][0x388] ;  /* 0x00007100ff0477ac */ /* 0x000e220008000800 */
[----:B------:R-:W-:-:S04]  /*1730*/  IADD3 R14, PT, PT, R14, 0x1, RZ ;  /* 0x000000010e0e7810 */ /* 0x000fc80007ffe0ff */
[----:B0-----:R-:W-:-:S13]  /*1740*/  ISETP.NE.AND P0, PT, R14, UR4, PT ;  /* 0x000000040e007c0c */ /* 0x001fda000bf05270 */
[----:B------:R-:W-:Y:S05]  /*1750*/  @P0 BRA `(.L_x_775) ;  /* 0xfffffffc00940947 */ /* 0x000fea000383ffff */
.L_x_771:
[----:B------:R-:W-:Y:S05]  /*1760*/  BSYNC.RECONVERGENT B1 ;  /* 0x0000000000017941 */ /* 0x000fea0003800200 */
.L_x_770:
[----:B------:R-:W-:Y:S01]  /*1770*/  UMOV UR4, 0xffffffff ;  /* 0xffffffff00047882 */ /* 0x000fe20000000000 */
[----:B------:R-:W-:Y:S02]  /*1780*/  ISETP.NE.AND P0, PT, R3, RZ, PT ;  /* 0x000000ff0300720c */ /* 0x000fe40003f05270 */
        /* <DEDUP_REMOVED lines=30> */
.L_x_837:
        /* <DEDUP_REMOVED lines=11> */
[----:B------:R-:W-:-:S04]  /*1a20*/  @!P0 IMAD R13, R13, 0x3, RZ ;  /* 0x000000030d0d8824 */ /* 0x000fc800078e02ff */
[----:B-1----:R-:W-:-:S05]  /*1a30*/  @!P0 IMAD.WIDE R10, R13, 0x4, R10 ;  /* 0x000000040d0a8825 */ /* 0x002fca00078e020a */
[----:B------:R3:W-:Y:S04]  /*1a40*/  @!P0 STG.E desc[UR6][R10.64], R15 ;  /* 0x0000000f0a008986 */ /* 0x0007e8000c101906 */
[----:B------:R3:W-:Y:S04]  /*1a50*/  @!P0 STG.E desc[UR6][R10.64+0x4], R25 ;  /* 0x000004190a008986 */ /* 0x0007e8000c101906 */
[----:B------:R3:W-:Y:S01]  /*1a60*/  @!P0 STG.E desc[UR6][R10.64+0x8], R17 ;  /* 0x000008110a008986 */ /* 0x0007e2000c101906 */
[----:B------:R-:W-:-:S13]  /*1a70*/  ISETP.GE.AND P0, PT, R8, UR4, PT ;  /* 0x0000000408007c0c */ /* 0x000fda000bf06270 */
[----:B---3--:R-:W-:Y:S05]  /*1a80*/  @!P0 BRA `(.L_x_777) ;  /* 0xfffffff400848947 */ /* 0x008fea000383ffff */
.L_x_763:
[----:B------:R-:W-:Y:S05]  /*1a90*/  BSYNC B0 ;  /* 0x0000000000007941 */ /* 0x000fea0003800000 */
.L_x_762:
[----:B------:R-:W3:Y:S01]  /*1aa0*/  LDCU UR4, c[0x0][0x394] ;  /* 0x00007280ff0477ac */ /* 0x000ee20008000800 */
[----:B------:R-:W-:Y:S01]  /*1ab0*/  BSSY B0, `(.L_x_778) ;  /* 0x00000bb000007945 */ /* 0x000fe20003800000 */
[----:B---3--:R-:W-:-:S13]  /*1ac0*/  ISETP.GE.AND P0, PT, R2, UR4, PT ;  /* 0x0000000402007c0c */ /* 0x008fda000bf06270 */
[----:B------:R-:W-:Y:S05]  /*1ad0*/  @P0 BRA `(.L_x_779) ;  /* 0x0000000800e00947 */ /* 0x000fea0003800000 */
[----:B------:R-:W-:-:S07]  /*1ae0*/  MOV R12, R2 ;  /* 0x00000002000c7202 */ /* 0x000fce0000000f00 */
.L_x_788:
[----:B------:R-:W3:Y:S01]  /*1af0*/  LDCU UR4, c[0x0][0x388] ;  /* 0x00007100ff0477ac */ /* 0x000ee20008000800 */
[----:B-1----:R-:W-:Y:S01]  /*1b00*/  HFMA2 R16, -RZ, RZ, 0, 0 ;  /* 0x00000000ff107431 */ /* 0x002fe200000001ff */
[----:B0-----:R-:W-:Y:S01]  /*1b10*/  MOV R15, RZ ;  /* 0x000000ff000f7202 */ /* 0x001fe20000000f00 */
[----:B------:R-:W-:Y:S01]  /*1b20*/  HFMA2 R8, -RZ, RZ, 0, 0 ;  /* 0x00000000ff087431 */ /* 0x000fe200000001ff */
[----:B------:R-:W-:Y:S01]  /*1b30*/  CS2R R18, SRZ ;  /* 0x0000000000127805 */ /* 0x000fe2000001ff00 */
[----:B--2---:R-:W-:Y:S01]  /*1b40*/  HFMA2 R23, -RZ, RZ, 0, 0 ;  /* 0x00000000ff177431 */ /* 0x004fe200000001ff */
[----:B------:R-:W-:Y:S02]  /*1b50*/  MOV R24, RZ ;  /* 0x000000ff00187202 */ /* 0x000fe40000000f00 */
[----:B------:R-:W-:Y:S01]  /*1b60*/  CS2R R20, SRZ ;  /* 0x0000000000147805 */ /* 0x000fe2000001ff00 */
[----:B---3--:R-:W-:-:S09]  /*1b70*/  UISETP.GE.AND UP0, UPT, UR4, 0x1, UPT ;  /* 0x000000010400788c */ /* 0x008fd2000bf06270 */
[----:B------:R-:W-:Y:S05]  /*1b80*/  BRA.U !UP0, `(.L_x_780) ;  /* 0x0000000108c87547 */ /* 0x000fea000b800000 */
[----:B------:R-:W-:Y:S01]  /*1b90*/  BSSY.RECONVERGENT B1, `(.L_x_780) ;  /* 0x0000031000017945 */ /* 0x000fe20003800200 */
[----:B------:R-:W-:Y:S02]  /*1ba0*/  CS2R R18, SRZ ;  /* 0x0000000000127805 */ /* 0x000fe4000001ff00 */
[----:B------:R-:W-:Y:S02]  /*1bb0*/  MOV R13, RZ ;  /* 0x000000ff000d7202 */ /* 0x000fe40000000f00 */
[----:B------:R-:W-:Y:S02]  /*1bc0*/  CS2R R20, SRZ ;  /* 0x0000000000147805 */ /* 0x000fe4000001ff00 */
[----:B------:R-:W-:Y:S02]  /*1bd0*/  MOV R23, RZ ;  /* 0x000000ff00177202 */ /* 0x000fe40000000f00 */
[----:B------:R-:W-:Y:S02]  /*1be0*/  MOV R24, RZ ;  /* 0x000000ff00187202 */ /* 0x000fe40000000f00 */
[----:B------:R-:W-:-:S02]  /*1bf0*/  MOV R8, RZ ;  /* 0x000000ff00087202 */ /* 0x000fc40000000f00 */
[----:B------:R-:W-:Y:S02]  /*1c00*/  MOV R15, RZ ;  /* 0x000000ff000f7202 */ /* 0x000fe40000000f00 */
[----:B------:R-:W-:-:S07]  /*1c10*/  MOV R16, RZ ;  /* 0x000000ff00107202 */ /* 0x000fce0000000f00 */
.L_x_784:
[----:B------:R-:W0:Y:S01]  /*1c20*/  LDC R14, c[0x0][0x390] ;  /* 0x0000e400ff0e7b82 */ /* 0x000e220000000800 */
[----:B------:R-:W-:Y:S01]  /*1c30*/  BSSY.RECONVERGENT B2, `(.L_x_781) ;  /* 0x0000022000027945 */ /* 0x000fe20003800200 */
[----:B0-----:R-:W-:-:S13]  /*1c40*/  ISETP.GE.AND P0, PT, R3, R14, PT ;  /* 0x0000000e0300720c */ /* 0x001fda0003f06270 */
[----:B------:R-:W-:Y:S05]  /*1c50*/  @P0 BRA `(.L_x_782) ;  /* 0x00000000007c0947 */ /* 0x000fea0003800000 */
[----:B----4-:R-:W-:-:S07]  /*1c60*/  IMAD.MOV.U32 R17, RZ, RZ, R3 ;  /* 0x000000ffff117224 */ /* 0x010fce00078e0003 */
.L_x_783:
[----:B------:R-:W0:Y:S01]  /*1c70*/  LDCU UR4, c[0x0][0x388] ;  /* 0x00007100ff0477ac */ /* 0x000e220008000800 */
[----:B------:R-:W1:Y:S01]  /*1c80*/  LDC.64 R10, c[0x0][0x3c0] ;  /* 0x0000f000ff0a7b82 */ /* 0x000e620000000a00 */
[----:B------:R-:W2:Y:S01]  /*1c90*/  LDCU UR8, c[0x0][0x394] ;  /* 0x00007280ff0877ac */ /* 0x000ea20008000800 */
[----:B0-----:R-:W-:-:S04]  /*1ca0*/  IMAD R25, R17, UR4, R13 ;  /* 0x0000000411197c24 */ /* 0x001fc8000f8e020d */
[----:B--2---:R-:W-:-:S04]  /*1cb0*/  IMAD R25, R25, UR8, R12 ;  /* 0x0000000819197c24 */ /* 0x004fc8000f8e020c */
[----:B-1----:R-:W-:-:S06]  /*1cc0*/  IMAD.WIDE R10, R25, 0x4, R10 ;  /* 0x00000004190a7825 */ /* 0x002fcc00078e020a */
[----:B------:R0:W2:Y:S01]  /*1cd0*/  LDG.E R11, desc[UR6][R10.64] ;  /* 0x000000060a0b7981 */ /* 0x0000a2000c1e1900 */
[----:B------:R-:W-:Y:S01]  /*1ce0*/  IMAD R22, R13, R14, R17 ;  /* 0x0000000e0d167224 */ /* 0x000fe200078e0211 */
[----:B------:R-:W-:-:S03]  /*1cf0*/  IADD3 R17, PT, PT, R0, R17, RZ ;  /* 0x0000001100117210 */ /* 0x000fc60007ffe0ff */
[----:B------:R-:W-:Y:S01]  /*1d00*/  IMAD R22, R22, 0x24, R5 ;  /* 0x0000002416167824 */ /* 0x000fe200078e0205 */
[----:B------:R-:W-:-:S04]  /*1d10*/  ISETP.GE.AND P0, PT, R17, R14, PT ;  /* 0x0000000e1100720c */ /* 0x000fc80003f06270 */
[----:B------:R-:W2:Y:S04]  /*1d20*/  LDS R25, [R22] ;  /* 0x0000000016197984 */ /* 0x000ea80000000800 */
[----:B------:R-:W1:Y:S04]  /*1d30*/  LDS R26, [R22+0x4] ;  /* 0x00000400161a7984 */ /* 0x000e680000000800 */
[----:B------:R-:W3:Y:S04]  /*1d40*/  LDS R27, [R22+0x10] ;  /* 0x00001000161b7984 */ /* 0x000ee80000000800 */
[----:B0-----:R-:W0:Y:S01]  /*1d50*/  LDS R10, [R22+0x14] ;  /* 0x00001400160a7984 */ /* 0x001e220000000800 */
[C---:B--2---:R-:W-:Y:S01]  /*1d60*/  FFMA R16, R11.reuse, R25, R16 ;  /* 0x000000190b107223 */ /* 0x044fe20000000010 */
[----:B-1----:R-:W-:-:S02]  /*1d70*/  FFMA R15, R11, R26, R15 ;  /* 0x0000001a0b0f7223 */ /* 0x002fc4000000000f */
[----:B------:R-:W1:Y:S01]  /*1d80*/  LDS R25, [R22+0x8] ;  /* 0x0000080016197984 */ /* 0x000e620000000800 */
[C---:B---3--:R-:W-:Y:S01]  /*1d90*/  FFMA R24, R11.reuse, R27, R24 ;  /* 0x0000001b0b187223 */ /* 0x048fe20000000018 */
[C---:B0-----:R-:W-:Y:S02]  /*1da0*/  FFMA R23, R11.reuse, R10, R23 ;  /* 0x0000000a0b177223 */ /* 0x041fe40000000017 */
[----:B------:R-:W0:Y:S04]  /*1db0*/  LDS R26, [R22+0xc] ;  /* 0x00000c00161a7984 */ /* 0x000e280000000800 */
[----:B------:R-:W2:Y:S01]  /*1dc0*/  LDS R27, [R22+0x20] ;  /* 0x00002000161b7984 */ /* 0x000ea20000000800 */
[----:B-1----:R-:W-:-:S03]  /*1dd0*/  FFMA R8, R11, R25, R8 ;  /* 0x000000190b087223 */ /* 0x002fc60000000008 */
[----:B------:R-:W1:Y:S01]  /*1de0*/  LDS R25, [R22+0x1c] ;  /* 0x00001c0016197984 */ /* 0x000e620000000800 */
[----:B0-----:R-:W-:-:S03]  /*1df0*/  FFMA R19, R11, R26, R19 ;  /* 0x0000001a0b137223 */ /* 0x001fc60000000013 */
[----:B------:R-:W0:Y:S01]  /*1e00*/  LDS R26, [R22+0x18] ;  /* 0x00001800161a7984 */ /* 0x000e220000000800 */
[C---:B--2---:R-:W-:Y:S01]  /*1e10*/  FFMA R18, R11.reuse, R27, R18 ;  /* 0x0000001b0b127223 */ /* 0x044fe20000000012 */
[C---:B-1----:R-:W-:Y:S01]  /*1e20*/  FFMA R20, R11.reuse, R25, R20 ;  /* 0x000000190b147223 */ /* 0x042fe20000000014 */
[----:B0-----:R-:W-:Y:S01]  /*1e30*/  FFMA R21, R11, R26, R21 ;  /* 0x0000001a0b157223 */ /* 0x001fe20000000015 */
[----:B------:R-:W-:Y:S06]  /*1e40*/  @!P0 BRA `(.L_x_783) ;  /* 0xfffffffc00888947 */ /* 0x000fec000383ffff */
.L_x_782:
[----:B------:R-:W-:Y:S05]  /*1e50*/  BSYNC.RECONVERGENT B2 ;  /* 0x0000000000027941 */ /* 0x000fea0003800200 */
.L_x_781:
[----:B------:R-:W0:Y:S01]  /*1e60*/  LDCU UR4, c[0x0][0x388] ;  /* 0x00007100ff0477ac */ /* 0x000e220008000800 */
[----:B------:R-:W-:-:S04]  /*1e70*/  IADD3 R13, PT, PT, R13, 0x1, RZ ;  /* 0x000000010d0d7810 */ /* 0x000fc80007ffe0ff */
[----:B0-----:R-:W-:-:S13]  /*1e80*/  ISETP.NE.AND P0, PT, R13, UR4, PT ;  /* 0x000000040d007c0c */ /* 0x001fda000bf05270 */
[----:B------:R-:W-:Y:S05]  /*1e90*/  @P0 BRA `(.L_x_784) ;  /* 0xfffffffc00600947 */ /* 0x000fea000383ffff */
[----:B------:R-:W-:Y:S05]  /*1ea0*/  BSYNC.RECONVERGENT B1 ;  /* 0x0000000000017941 */ /* 0x000fea0003800200 */
.L_x_780:
[----:B------:R-:W-:Y:S01]  /*1eb0*/  UMOV UR4, 0xffffffff ;  /* 0xffffffff00047882 */ /* 0x000fe20000000000 */
[----:B------:R-:W-:Y:S02]  /*1ec0*/  ISETP.NE.AND P0, PT, R3, RZ, PT ;  /* 0x000000ff0300720c */ /* 0x000fe40003f05270 */
[----:B------:R-:W-:Y:S11]  /*1ed0*/  BRA.DIV UR4, `(.L_x_785) ;  /* 0x0000001a04387947 */ /* 0x000ff6000b800000 */
[----:B----4-:R-:W0:Y:S04]  /*1ee0*/  SHFL.DOWN PT, R11, R16, 0x10, 0x1f ;  /* 0x0a001f00100b7f89 */ /* 0x010e2800000e0000 */
[----:B------:R-:W1:Y:S04]  /*1ef0*/  SHFL.DOWN PT, R10, R15, 0x10, 0x1f ;  /* 0x0a001f000f0a7f89 */ /* 0x000e6800000e0000 */
[----:B------:R-:W2:Y:S04]  /*1f00*/  SHFL.DOWN PT, R25, R8, 0x10, 0x1f ;  /* 0x0a001f0008197f89 */ /* 0x000ea800000e0000 */
[----:B------:R-:W3:Y:S04]  /*1f10*/  SHFL.DOWN PT, R17, R19, 0x10, 0x1f ;  /* 0x0a001f0013117f89 */ /* 0x000ee800000e0000 */
[----:B------:R-:W4:Y:S01]  /*1f20*/  SHFL.DOWN PT, R26, R18, 0x10, 0x1f ;  /* 0x0a001f00121a7f89 */ /* 0x000f2200000e0000 */
[----:B0-----:R-:W-:Y:S01]  /*1f30*/  FADD R28, R11, R16 ;  /* 0x000000100b1c7221 */ /* 0x001fe20000000000 */
[----:B-1----:R-:W-:-:S04]  /*1f40*/  FADD R27, R10, R15 ;  /* 0x0000000f0a1b7221 */ /* 0x002fc80000000000 */
[----:B------:R-:W-:Y:S01]  /*1f50*/  SHFL.DOWN PT, R11, R28, 0x8, 0x1f ;  /* 0x09001f001c0b7f89 */ /* 0x000fe200000e0000 */
[----:B--2---:R-:W-:-:S03]  /*1f60*/  FADD R22, R25, R8 ;  /* 0x0000000819167221 */ /* 0x004fc60000000000 */
[----:B------:R-:W0:Y:S01]  /*1f70*/  SHFL.DOWN PT, R15, R24, 0x10, 0x1f ;  /* 0x0a001f00180f7f89 */ /* 0x000e2200000e0000 */
[----:B---3--:R-:W-:-:S03]  /*1f80*/  FADD R19, R17, R19 ;  /* 0x0000001311137221 */ /* 0x008fc60000000000 */
[----:B------:R-:W1:Y:S01]  /*1f90*/  SHFL.DOWN PT, R8, R23, 0x10, 0x1f ;  /* 0x0a001f0017087f89 */ /* 0x000e6200000e0000 */
[----:B----4-:R-:W-:-:S03]  /*1fa0*/  FADD R26, R26, R18 ;  /* 0x000000121a1a7221 */ /* 0x010fc60000000000 */
[----:B------:R-:W2:Y:S04]  /*1fb0*/  SHFL.DOWN PT, R10, R21, 0x10, 0x1f ;  /* 0x0a001f00150a7f89 */ /* 0x000ea800000e0000 */
[----:B------:R-:W3:Y:S04]  /*1fc0*/  SHFL.DOWN PT, R25, R20, 0x10, 0x1f ;  /* 0x0a001f0014197f89 */ /* 0x000ee800000e0000 */
[----:B------:R-:W4:Y:S04]  /*1fd0*/  SHFL.DOWN PT, R29, R27, 0x8, 0x1f ;  /* 0x09001f001b1d7f89 */ /* 0x000f2800000e0000 */
[----:B------:R-:W5:Y:S01]  /*1fe0*/  SHFL.DOWN PT, R17, R22, 0x8, 0x1f ;  /* 0x09001f0016117f89 */ /* 0x000f6200000e0000 */
[----:B0-----:R-:W-:Y:S01]  /*1ff0*/  FADD R15, R15, R24 ;  /* 0x000000180f0f7221 */ /* 0x001fe20000000000 */
[----:B------:R-:W-:-:S02]  /*2000*/  FADD R24, R28, R11 ;  /* 0x0000000b1c187221 */ /* 0x000fc40000000000 */
[----:B------:R-:W0:Y:S01]  /*2010*/  SHFL.DOWN PT, R18, R19, 0x8, 0x1f ;  /* 0x09001f0013127f89 */ /* 0x000e2200000e0000 */
[----:B-1----:R-:W-:-:S03]  /*2020*/  FADD R8, R8, R23 ;  /* 0x0000001708087221 */ /* 0x002fc60000000000 */
[----:B------:R-:W1:Y:S01]  /*2030*/  SHFL.DOWN PT, R14, R15, 0x8, 0x1f ;  /* 0x09001f000f0e7f89 */ /* 0x000e6200000e0000 */
[----:B--2---:R-:W-:-:S03]  /*2040*/  FADD R10, R10, R21 ;  /* 0x000000150a0a7221 */ /* 0x004fc60000000000 */
[----:B------:R-:W2:Y:S01]  /*2050*/  SHFL.DOWN PT, R11, R8, 0x8, 0x1f ;  /* 0x09001f00080b7f89 */ /* 0x000ea200000e0000 */
[----:B---3--:R-:W-:-:S03]  /*2060*/  FADD R25, R25, R20 ;  /* 0x0000001419197221 */ /* 0x008fc60000000000 */
[----:B------:R-:W3:Y:S01]  /*2070*/  SHFL.DOWN PT, R20, R10, 0x8, 0x1f ;  /* 0x09001f000a147f89 */ /* 0x000ee200000e0000 */
[----:B----4-:R-:W-:-:S03]  /*2080*/  FADD R23, R27, R29 ;  /* 0x0000001d1b177221 */ /* 0x010fc60000000000 */
[----:B------:R-:W4:Y:S01]  /*2090*/  SHFL.DOWN PT, R28, R25, 0x8, 0x1f ;  /* 0x09001f00191c7f89 */ /* 0x000f2200000e0000 */
[----:B-----5:R-:W-:-:S03]  /*20a0*/  FADD R22, R22, R17 ;  /* 0x0000001116167221 */ /* 0x020fc60000000000 */
[----:B------:R-:W5:Y:S04]  /*20b0*/  SHFL.DOWN PT, R29, R26, 0x8, 0x1f ;  /* 0x09001f001a1d7f89 */ /* 0x000f6800000e0000 */
[----:B------:R-:W5:Y:S01]  /*20c0*/  SHFL.DOWN PT, R27, R24, 0x4, 0x1f ;  /* 0x08801f00181b7f89 */ /* 0x000f6200000e0000 */
[----:B0-----:R-:W-:-:S03]  /*20d0*/  FADD R21, R19, R18 ;  /* 0x0000001213157221 */ /* 0x001fc60000000000 */
[----:B------:R-:W0:Y:S01]  /*20e0*/  SHFL.DOWN PT, R17, R23, 0x4, 0x1f ;  /* 0x08801f0017117f89 */ /* 0x000e2200000e0000 */
[----:B-1----:R-:W-:Y:S01]  /*20f0*/  FADD R18, R15, R14 ;  /* 0x0000000e0f127221 */ /* 0x002fe20000000000 */
[----:B--2---:R-:W-:Y:S02]  /*2100*/  FADD R19, R8, R11 ;  /* 0x0000000b08137221 */ /* 0x004fe40000000000 */
[----:B------:R-:W-:Y:S01]  /*2110*/  SHFL.DOWN PT, R16, R21, 0x4, 0x1f ;  /* 0x08801f0015107f89 */ /* 0x000fe200000e0000 */
[----:B---3--:R-:W-:-:S03]  /*2120*/  FADD R20, R10, R20 ;  /* 0x000000140a147221 */ /* 0x008fc60000000000 */
[----:B------:R-:W-:Y:S01]  /*2130*/  SHFL.DOWN PT, R11, R18, 0x4, 0x1f ;  /* 0x08801f00120b7f89 */ /* 0x000fe200000e0000 */
[----:B----4-:R-:W-:-:S03]  /*2140*/  FADD R15, R25, R28 ;  /* 0x0000001c190f7221 */ /* 0x010fc60000000000 */
[----:B------:R-:W-:Y:S01]  /*2150*/  SHFL.DOWN PT, R14, R19, 0x4, 0x1f ;  /* 0x08801f00130e7f89 */ /* 0x000fe200000e0000 */
[----:B-----5:R-:W-:-:S03]  /*2160*/  FADD R10, R26, R29 ;  /* 0x0000001d1a0a7221 */ /* 0x020fc60000000000 */
[----:B------:R-:W1:Y:S01]  /*2170*/  SHFL.DOWN PT, R25, R22, 0x4, 0x1f ;  /* 0x08801f0016197f89 */ /* 0x000e6200000e0000 */
[----:B------:R-:W-:-:S03]  /*2180*/  FADD R8, R24, R27 ;  /* 0x0000001b18087221 */ /* 0x000fc60000000000 */
[----:B------:R-:W2:Y:S01]  /*2190*/  SHFL.DOWN PT, R28, R20, 0x4, 0x1f ;  /* 0x08801f00141c7f89 */ /* 0x000ea200000e0000 */
[----:B0-----:R-:W-:-:S03]  /*21a0*/  FADD R23, R23, R17 ;  /* 0x0000001117177221 */ /* 0x001fc60000000000 */
[----:B------:R-:W0:Y:S04]  /*21b0*/  SHFL.DOWN PT, R26, R15, 0x4, 0x1f ;  /* 0x08801f000f1a7f89 */ /* 0x000e2800000e0000 */
[----:B------:R-:W3:Y:S04]  /*21c0*/  SHFL.DOWN PT, R29, R10, 0x4, 0x1f ;  /* 0x08801f000a1d7f89 */ /* 0x000ee800000e0000 */
[----:B------:R-:W4:Y:S04]  /*21d0*/  SHFL.DOWN PT, R27, R8, 0x2, 0x1f ;  /* 0x08401f00081b7f89 */ /* 0x000f2800000e0000 */
[----:B------:R-:W5:Y:S01]  /*21e0*/  SHFL.DOWN PT, R17, R23, 0x2, 0x1f ;  /* 0x08401f0017117f89 */ /* 0x000f6200000e0000 */
[----:B-1----:R-:W-:Y:S01]  /*21f0*/  FADD R24, R22, R25 ;  /* 0x0000001916187221 */ /* 0x002fe20000000000 */
[----:B------:R-:W-:Y:S01]  /*2200*/  FADD R25, R21, R16 ;  /* 0x0000001015197221 */ /* 0x000fe20000000000 */
[----:B------:R-:W-:Y:S01]  /*2210*/  FADD R22, R18, R11 ;  /* 0x0000000b12167221 */ /* 0x000fe20000000000 */
[----:B------:R-:W-:Y:S01]  /*2220*/  FADD R18, R19, R14 ;  /* 0x0000000e13127221 */ /* 0x000fe20000000000 */
[----:B--2---:R-:W-:-:S03]  /*2230*/  FADD R21, R20, R28 ;  /* 0x0000001c14157221 */ /* 0x004fc60000000000 */
[----:B------:R-:W-:Y:S01]  /*2240*/  SHFL.DOWN PT, R11, R22, 0x2, 0x1f ;  /* 0x08401f00160b7f89 */ /* 0x000fe200000e0000 */
[----:B0-----:R-:W-:-:S03]  /*2250*/  FADD R19, R15, R26 ;  /* 0x0000001a0f137221 */ /* 0x001fc60000000000 */
[----:B------:R-:W-:Y:S01]  /*2260*/  SHFL.DOWN PT, R28, R21, 0x2, 0x1f ;  /* 0x08401f00151c7f89 */ /* 0x000fe200000e0000 */
[----:B---3--:R-:W-:-:S03]  /*2270*/  FADD R20, R10, R29 ;  /* 0x0000001d0a147221 */ /* 0x008fc60000000000 */
[----:B------:R-:W0:Y:S01]  /*2280*/  SHFL.DOWN PT, R10, R24, 0x2, 0x1f ;  /* 0x08401f00180a7f89 */ /* 0x000e2200000e0000 */
[----:B----4-:R-:W-:-:S03]  /*2290*/  FADD R15, R8, R27 ;  /* 0x0000001b080f7221 */ /* 0x010fc60000000000 */
[----:B------:R-:W1:Y:S01]  /*22a0*/  SHFL.DOWN PT, R8, R25, 0x2, 0x1f ;  /* 0x08401f0019087f89 */ /* 0x000e6200000e0000 */
[----:B-----5:R-:W-:-:S03]  /*22b0*/  FADD R23, R23, R17 ;  /* 0x0000001117177221 */ /* 0x020fc60000000000 */
[----:B------:R-:W2:Y:S04]  /*22c0*/  SHFL.DOWN PT, R29, R18, 0x2, 0x1f ;  /* 0x08401f00121d7f89 */ /* 0x000ea800000e0000 */
[----:B------:R-:W3:Y:S04]  /*22d0*/  SHFL.DOWN PT, R26, R19, 0x2, 0x1f ;  /* 0x08401f00131a7f89 */ /* 0x000ee800000e0000 */
[----:B------:R-:W4:Y:S04]  /*22e0*/  SHFL.DOWN PT, R27, R20, 0x2, 0x1f ;  /* 0x08401f00141b7f89 */ /* 0x000f2800000e0000 */
[----:B------:R-:W5:Y:S01]  /*22f0*/  SHFL.DOWN PT, R17, R15, 0x1, 0x1f ;  /* 0x08201f000f117f89 */ /* 0x000f6200000e0000 */
[----:B0-----:R-:W-:Y:S01]  /*2300*/  FADD R10, R24, R10 ;  /* 0x0000000a180a7221 */ /* 0x001fe20000000000 */
[----:B------:R-:W-:Y:S01]  /*2310*/  FADD R24, R22, R11 ;  /* 0x0000000b16187221 */ /* 0x000fe20000000000 */
[----:B------:R-:W-:Y:S01]  /*2320*/  FADD R22, R21, R28 ;  /* 0x0000001c15167221 */ /* 0x000fe20000000000 */
[----:B-1----:R-:W-:-:S02]  /*2330*/  FADD R8, R25, R8 ;  /* 0x0000000819087221 */ /* 0x002fc40000000000 */
[----:B------:R-:W-:Y:S01]  /*2340*/  SHFL.DOWN PT, R13, R10, 0x1, 0x1f ;  /* 0x08201f000a0d7f89 */ /* 0x000fe200000e0000 */
[----:B--2---:R-:W-:-:S03]  /*2350*/  FADD R25, R18, R29 ;  /* 0x0000001d12197221 */ /* 0x004fc60000000000 */
[----:B------:R-:W-:Y:S01]  /*2360*/  SHFL.DOWN PT, R11, R8, 0x1, 0x1f ;  /* 0x08201f00080b7f89 */ /* 0x000fe200000e0000 */
[----:B---3--:R-:W-:-:S03]  /*2370*/  FADD R18, R19, R26 ;  /* 0x0000001a13127221 */ /* 0x008fc60000000000 */
[----:B------:R-:W-:Y:S01]  /*2380*/  SHFL.DOWN PT, R28, R25, 0x1, 0x1f ;  /* 0x08201f00191c7f89 */ /* 0x000fe200000e0000 */
[----:B----4-:R-:W-:-:S03]  /*2390*/  FADD R21, R20, R27 ;  /* 0x0000001b14157221 */ /* 0x010fc60000000000 */
[----:B------:R-:W0:Y:S01]  /*23a0*/  SHFL.DOWN PT, R19, R23, 0x1, 0x1f ;  /* 0x08201f0017137f89 */ /* 0x000e2200000e0000 */
[----:B-----5:R-:W-:-:S03]  /*23b0*/  FADD R20, R15, R17 ;  /* 0x000000110f147221 */ /* 0x020fc60000000000 */
[----:B------:R-:W1:Y:S04]  /*23c0*/  SHFL.DOWN PT, R26, R24, 0x1, 0x1f ;  /* 0x08201f00181a7f89 */ /* 0x000e6800000e0000 */
[----:B------:R-:W2:Y:S04]  /*23d0*/  SHFL.DOWN PT, R29, R22, 0x1, 0x1f ;  /* 0x08201f00161d7f89 */ /* 0x000ea800000e0000 */
[----:B------:R-:W3:Y:S04]  /*23e0*/  SHFL.DOWN PT, R27, R18, 0x1, 0x1f ;  /* 0x08201f00121b7f89 */ /* 0x000ee800000e0000 */
[----:B------:R4:W4:Y:S01]  /*23f0*/  SHFL.DOWN PT, R17, R21, 0x1, 0x1f ;  /* 0x08201f0015117f89 */ /* 0x00092200000e0000 */
[----:B0-----:R-:W-:Y:S01]  /*2400*/  FADD R15, R23, R19 ;  /* 0x00000013170f7221 */ /* 0x001fe20000000000 */
[----:B------:R-:W-:Y:S01]  /*2410*/  FADD R23, R8, R11 ;  /* 0x0000000b08177221 */ /* 0x000fe20000000000 */
[----:B------:R-:W-:Y:S01]  /*2420*/  FADD R19, R10, R13 ;  /* 0x0000000d0a137221 */ /* 0x000fe20000000000 */
[----:B------:R-:W-:Y:S01]  /*2430*/  FADD R8, R25, R28 ;  /* 0x0000001c19087221 */ /* 0x000fe20000000000 */
[----:B-1----:R-:W-:Y:S01]  /*2440*/  FADD R26, R24, R26 ;  /* 0x0000001a181a7221 */ /* 0x002fe20000000000 */
[----:B--2---:R-:W-:Y:S01]  /*2450*/  FADD R29, R22, R29 ;  /* 0x0000001d161d7221 */ /* 0x004fe20000000000 */
[----:B---3--:R-:W-:-:S07]  /*2460*/  FADD R27, R18, R27 ;  /* 0x0000001b121b7221 */ /* 0x008fce0000000000 */
.L_x_884:
[----:B------:R-:W-:Y:S01]  /*2470*/  BSSY.RECONVERGENT B1, `(.L_x_786) ;  /* 0x000001a000017945 */ /* 0x000fe20003800200 */
[----:B----4-:R-:W-:-:S03]  /*2480*/  FADD R17, R21, R17 ;  /* 0x0000001115117221 */ /* 0x010fc60000000000 */
        /* <DEDUP_REMOVED lines=11> */
[----:B------:R-:W-:Y:S02]  /*2540*/  IMAD R21, R13, 0x9, RZ ;  /* 0x000000090d157824 */ /* 0x000fe400078e02ff */
[----:B------:R-:W-:Y:S02]  /*2550*/  FADD R13, RZ, R20 ;  /* 0x00000014ff0d7221 */ /* 0x000fe40000000000 */
        /* <DEDUP_REMOVED lines=11> */
.L_x_787:
[----:B------:R-:W-:Y:S05]  /*2610*/  BSYNC.RECONVERGENT B1 ;  /* 0x0000000000017941 */ /* 0x000fea0003800200 */
.L_x_786:
[----:B------:R-:W1:Y:S01]  /*2620*/  LDCU UR4, c[0x0][0x394] ;  /* 0x00007280ff0477ac */ /* 0x000e620008000800 */
[----:B------:R-:W-:-:S04]  /*2630*/  IADD3 R12, PT, PT, R12, UR5, RZ ;  /* 0x000000050c0c7c10 */ /* 0x000fc8000fffe0ff */
[----:B-1----:R-:W-:-:S13]  /*2640*/  ISETP.GE.AND P0, PT, R12, UR4, PT ;  /* 0x000000040c007c0c */ /* 0x002fda000bf06270 */
[----:B------:R-:W-:Y:S05]  /*2650*/  @!P0 BRA `(.L_x_788) ;  /* 0xfffffff400248947 */ /* 0x000fea000383ffff */
.L_x_779:
[----:B------:R-:W-:Y:S05]  /*2660*/  BSYNC B0 ;  /* 0x0000000000007941 */ /* 0x000fea0003800000 */
.L_x_778:
[----:B------:R-:W3:Y:S01]  /*2670*/  LDCU UR4, c[0x0][0x370] ;  /* 0x00006e00ff0477ac */ /* 0x000ee20008000800 */
[----:B------:R-:W5:Y:S01]  /*2680*/  LDCU UR8, c[0x0][0x384] ;  /* 0x00007080ff0877ac */ /* 0x000f620008000800 */
[----:B---3--:R-:W-:-:S04]  /*2690*/  IADD3 R7, PT, PT, R7, UR4, RZ ;  /* 0x0000000407077c10 */ /* 0x008fc8000fffe0ff */
[----:B-----5:R-:W-:-:S13]  /*26a0*/  ISETP.GE.AND P0, PT, R7, UR8, PT ;  /* 0x0000000807007c0c */ /* 0x020fda000bf06270 */
[----:B------:R-:W-:Y:S05]  /*26b0*/  @!P0 BRA `(.L_x_789) ;  /* 0xffffffd800a08947 */ /* 0x000fea000383ffff */
[----:B------:R-:W-:Y:S05]  /*26c0*/  EXIT ;  /* 0x000000000000794d */ /* 0x000fea0003800000 */
.L_x_754:
[----:B--2---:R-:W-:Y:S01]  /*26d0*/  HFMA2 R13, -RZ, RZ, 0, 9.5367431640625e-07 ;  /* 0x00000010ff0d7431 */ /* 0x004fe200000001ff */
[----:B------:R-:W-:Y:S01]  /*26e0*/  BSSY B1, `(.L_x_790) ;  /* 0x0000007000017945 */ /* 0x000fe20003800000 */
[----:B------:R-:W-:Y:S02]  /*26f0*/  MOV R16, RZ ;  /* 0x000000ff00107202 */ /* 0x000fe40000000f00 */
[----:B------:R-:W-:Y:S02]  /*2700*/  MOV R14, 0x1f ;  /* 0x0000001f000e7802 */ /* 0x000fe40000000f00 */
[----:B------:R-:W-:-:S07]  /*2710*/  MOV R11, 0xffffffff ;  /* 0xffffffff000b7802 */ /* 0x000fce0000000f00 */
[----:B0--3--:R-:W-:Y:S05]  /*2720*/  WARPSYNC.COLLECTIVE R11, `(.L_x_791) ;  /* 0x000000000b087348 */ /* 0x009fea0003c00000 */
[----:B------:R1:W2:Y:S02]  /*2730*/  SHFL.DOWN P1, R17, R16, R13, R14 ;  /* 0x0800000d10117389 */ /* 0x0002a4000002000e */
[----:B0123--:R-:W-:Y:S05]  /*2740*/  ENDCOLLECTIVE ;  /* 0x000000000000791b */ /* 0x00ffea0003800000 */
.L_x_791:
[----:B------:R-:W-:Y:S05]  /*2750*/  BSYNC B1 ;  /* 0x0000000000017941 */ /* 0x000fea0003800000 */
.L_x_790:
[----:B------:R-:W-:Y:S02]  /*2760*/  HFMA2 R13, -RZ, RZ, 0, 4.76837158203125e-07 ;  /* 0x00000008ff0d7431 */ /* 0x000fe400000001ff */
[----:B------:R-:W-:Y:S01]  /*2770*/  FADD R16, RZ, R17 ;  /* 0x00000011ff107221 */ /* 0x000fe20000000000 */
[----:B------:R-:W-:Y:S02]  /*2780*/  MOV R14, 0x1f ;  /* 0x0000001f000e7802 */ /* 0x000fe40000000f00 */
[----:B------:R-:W-:-:S07]  /*2790*/  MOV R11, 0xffffffff ;  /* 0xffffffff000b7802 */ /* 0x000fce0000000f00 */
[----:B------:R-:W-:Y:S05]  /*27a0*/  WARPSYNC.COLLECTIVE R11, `(.L_x_792) ;  /* 0x000000000b087348 */ /* 0x000fea0003c00000 */
[----:B------:R0:W1:Y:S02]  /*27b0*/  SHFL.DOWN P1, R17, R16, R13, R14 ;  /* 0x0800000d10117389 */ /* 0x000064000002000e */
[----:B01----:R-:W-:Y:S05]  /*27c0*/  ENDCOLLECTIVE ;  /* 0x000000000000791b */ /* 0x003fea0003800000 */
.L_x_792:
[----:B------:R-:W-:Y:S02]  /*27d0*/  HFMA2 R13, -RZ, RZ, 0, 2.384185791015625e-07 ;  /* 0x00000004ff0d7431 */ /* 0x000fe400000001ff */
[----:B------:R-:W-:-:S05]  /*27e0*/  FADD R10, R16, R17 ;  /* 0x00000011100a7221 */ /* 0x000fca0000000000 */
[----:B------:R-:W-:-:S07]  /*27f0*/  MOV R16, R10 ;  /* 0x0000000a00107202 */ /* 0x000fce0000000f00 */
[----:B------:R-:W-:Y:S05]  /*2800*/  WARPSYNC.COLLECTIVE R11, `(.L_x_793) ;  /* 0x000000000b087348 */ /* 0x000fea0003c00000 */
[----:B------:R0:W1:Y:S02]  /*2810*/  SHFL.DOWN P1, R17, R16, R13, R14 ;  /* 0x0800000d10117389 */ /* 0x000064000002000e */
[----:B01----:R-:W-:Y:S05]  /*2820*/  ENDCOLLECTIVE ;  /* 0x000000000000791b */ /* 0x003fea0003800000 */
.L_x_793:
[----:B------:R-:W-:Y:S02]  /*2830*/  HFMA2 R13, -RZ, RZ, 0, 1.1920928955078125e-07 ;  /* 0x00000002ff0d7431 */ /* 0x000fe400000001ff */
[----:B------:R-:W-:-:S05]  /*2840*/  FADD R12, R10, R17 ;  /* 0x000000110a0c7221 */ /* 0x000fca0000000000 */
[----:B------:R-:W-:-:S07]  /*2850*/  MOV R16, R12 ;  /* 0x0000000c00107202 */ /* 0x000fce0000000f00 */
[----:B------:R-:W-:Y:S05]  /*2860*/  WARPSYNC.COLLECTIVE R11, `(.L_x_794) ;  /* 0x000000000b087348 */ /* 0x000fea0003c00000 */
[----:B------:R0:W1:Y:S02]  /*2870*/  SHFL.DOWN P1, R17, R16, R13, R14 ;  /* 0x0800000d10117389 */ /* 0x000064000002000e */
[----:B01----:R-:W-:Y:S05]  /*2880*/  ENDCOLLECTIVE ;  /* 0x000000000000791b */ /* 0x003fea0003800000 */
.L_x_794:
[----:B------:R-:W-:Y:S02]  /*2890*/  HFMA2 R13, -RZ, RZ, 0, 5.9604644775390625e-08 ;  /* 0x00000001ff0d7431 */ /* 0x000fe400000001ff */
[----:B------:R-:W-:-:S05]  /*28a0*/  FADD R20, R12, R17 ;  /* 0x000000110c147221 */ /* 0x000fca0000000000 */
[----:B------:R-:W-:-:S07]  /*28b0*/  MOV R16, R20 ;  /* 0x0000001400107202 */ /* 0x000fce0000000f00 */
[----:B------:R-:W-:Y:S05]  /*28c0*/  WARPSYNC.COLLECTIVE R11, `(.L_x_795) ;  /* 0x000000000b087348 */ /* 0x000fea0003c00000 */
[----:B------:R0:W1:Y:S02]  /*28d0*/  SHFL.DOWN P1, R17, R16, R13, R14 ;  /* 0x0800000d10117389 */ /* 0x000064000002000e */
[----:B01----:R-:W-:Y:S05]  /*28e0*/  ENDCOLLECTIVE ;  /* 0x000000000000791b */ /* 0x003fea0003800000 */
.L_x_795:
[----:B------:R-:W-:Y:S05]  /*28f0*/  BRA `(.L_x_796) ;  /* 0xffffffe000e47947 */ /* 0x000fea000383ffff */
.L_x_760:
[----:B------:R-:W-:Y:S01]  /*2900*/  HFMA2 R14, -RZ, RZ, 0, 1.847743988037109375e-06 ;  /* 0x0000001fff0e7431 */ /* 0x000fe200000001ff */
[----:B------:R-:W-:Y:S01]  /*2910*/  BSSY B1, `(.L_x_797) ;  /* 0x0000006000017945 */ /* 0x000fe20003800000 */
[----:B------:R-:W-:Y:S01]  /*2920*/  MOV R13, 0x10 ;  /* 0x00000010000d7802 */ /* 0x000fe20000000f00 */
[----:B------:R-:W-:-:S07]  /*2930*/  IMAD.MOV.U32 R11, RZ, RZ, -0x1 ;  /* 0xffffffffff0b7424 */ /* 0x000fce00078e00ff */
[----:B0-----:R-:W-:Y:S05]  /*2940*/  WARPSYNC.COLLECTIVE R11, `(.L_x_798) ;  /* 0x000000000b087348 */ /* 0x001fea0003c00000 */
[----:B------:R1:W2:Y:S02]  /*2950*/  SHFL.DOWN P1, R17, R16, R13, R14 ;  /* 0x0800000d10117389 */ /* 0x0002a4000002000e */
[----:B012---:R-:W-:Y:S05]  /*2960*/  ENDCOLLECTIVE ;  /* 0x000000000000791b */ /* 0x007fea0003800000 */
.L_x_798:
[----:B------:R-:W-:Y:S05]  /*2970*/  BSYNC B1 ;  /* 0x0000000000017941 */ /* 0x000fea0003800000 */
.L_x_797:
[----:B------:R-:W-:Y:S02]  /*2980*/  HFMA2 R14, -RZ, RZ, 0, 1.847743988037109375e-06 ;  /* 0x0000001fff0e7431 */ /* 0x000fe400000001ff */
[----:B------:R-:W-:Y:S01]  /*2990*/  FADD R16, R16, R17 ;  /* 0x0000001110107221 */ /* 0x000fe20000000000 */
[----:B------:R-:W-:Y:S02]  /*29a0*/  MOV R13, 0x8 ;  /* 0x00000008000d7802 */ /* 0x000fe40000000f00 */
[----:B------:R-:W-:-:S07]  /*29b0*/  MOV R11, 0xffffffff ;  /* 0xffffffff000b7802 */ /* 0x000fce0000000f00 */
[----:B------:R-:W-:Y:S05]  /*29c0*/  WARPSYNC.COLLECTIVE R11, `(.L_x_799) ;  /* 0x000000000b087348 */ /* 0x000fea0003c00000 */
[----:B------:R0:W1:Y:S02]  /*29d0*/  SHFL.DOWN P1, R17, R16, R13, R14 ;  /* 0x0800000d10117389 */ /* 0x000064000002000e */
[----:B01----:R-:W-:Y:S05]  /*29e0*/  ENDCOLLECTIVE ;  /* 0x000000000000791b */ /* 0x003fea0003800000 */
.L_x_799:
[----:B------:R-:W-:Y:S02]  /*29f0*/  HFMA2 R13, -RZ, RZ, 0, 2.384185791015625e-07 ;  /* 0x00000004ff0d7431 */ /* 0x000fe400000001ff */
[----:B------:R-:W-:-:S05]  /*2a00*/  FADD R10, R16, R17 ;  /* 0x00000011100a7221 */ /* 0x000fca0000000000 */
[----:B------:R-:W-:-:S07]  /*2a10*/  MOV R16, R10 ;  /* 0x0000000a00107202 */ /* 0x000fce0000000f00 */
[----:B------:R-:W-:Y:S05]  /*2a20*/  WARPSYNC.COLLECTIVE R11, `(.L_x_800) ;  /* 0x000000000b087348 */ /* 0x000fea0003c00000 */
[----:B------:R0:W1:Y:S02]  /*2a30*/  SHFL.DOWN P1, R17, R16, R13, R14 ;  /* 0x0800000d10117389 */ /* 0x000064000002000e */
[----:B01----:R-:W-:Y:S05]  /*2a40*/  ENDCOLLECTIVE ;  /* 0x000000000000791b */ /* 0x003fea0003800000 */
.L_x_800:
[----:B------:R-:W-:Y:S02]  /*2a50*/  HFMA2 R13, -RZ, RZ, 0, 1.1920928955078125e-07 ;  /* 0x00000002ff0d7431 */ /* 0x000fe400000001ff */
[----:B------:R-:W-:-:S05]  /*2a60*/  FADD R12, R10, R17 ;  /* 0x000000110a0c7221 */ /* 0x000fca0000000000 */
[----:B------:R-:W-:-:S07]  /*2a70*/  MOV R16, R12 ;  /* 0x0000000c00107202 */ /* 0x000fce0000000f00 */
[----:B------:R-:W-:Y:S05]  /*2a80*/  WARPSYNC.COLLECTIVE R11, `(.L_x_801) ;  /* 0x000000000b087348 */ /* 0x000fea0003c00000 */
[----:B------:R0:W1:Y:S02]  /*2a90*/  SHFL.DOWN P1, R17, R16, R13, R14 ;  /* 0x0800000d10117389 */ /* 0x000064000002000e */
[----:B01----:R-:W-:Y:S05]  /*2aa0*/  ENDCOLLECTIVE ;  /* 0x000000000000791b */ /* 0x003fea0003800000 */
.L_x_801:
[----:B------:R-:W-:Y:S02]  /*2ab0*/  HFMA2 R13, -RZ, RZ, 0, 5.9604644775390625e-08 ;  /* 0x00000001ff0d7431 */ /* 0x000fe400000001ff */
[----:B------:R-:W-:-:S05]  /*2ac0*/  FADD R15, R12, R17 ;  /* 0x000000110c0f7221 */ /* 0x000fca0000000000 */
[----:B------:R-:W-:-:S07]  /*2ad0*/  MOV R16, R15 ;  /* 0x0000000f00107202 */ /* 0x000fce0000000f00 */
[----:B------:R-:W-:Y:S05]  /*2ae0*/  WARPSYNC.COLLECTIVE R11, `(.L_x_802) ;  /* 0x000000000b087348 */ /* 0x000fea0003c00000 */
[----:B------:R0:W1:Y:S02]  /*2af0*/  SHFL.DOWN P1, R17, R16, R13, R14 ;  /* 0x0800000d10117389 */ /* 0x000064000002000e */
[----:B01----:R-:W-:Y:S05]  /*2b00*/  ENDCOLLECTIVE ;  /* 0x000000000000791b */ /* 0x003fea0003800000 */
.L_x_802:
[----:B------:R-:W-:Y:S05]  /*2b10*/  BRA `(.L_x_803) ;  /* 0xffffffe400207947 */ /* 0x000fea000383ffff */
.L_x_769:
        /* <DEDUP_REMOVED lines=8> */
.L_x_805:
[----:B------:R-:W-:Y:S05]  /*2ba0*/  BSYNC B1 ;  /* 0x0000000000017941 */ /* 0x000fea0003800000 */
.L_x_804:
        /* <DEDUP_REMOVED lines=8> */
.L_x_806:
[----:B------:R-:W-:Y:S01]  /*2c30*/  FADD R10, R10, R19 ;  /* 0x000000130a0a7221 */ /* 0x000fe20000000000 */
[----:B------:R-:W-:Y:S02]  /*2c40*/  MOV R16, R18 ;  /* 0x0000001200107202 */ /* 0x000fe40000000f00 */
[----:B------:R-:W-:-:S07]  /*2c50*/  MOV R12, R17 ;  /* 0x00000011000c7202 */ /* 0x000fce0000000f00 */
[----:B------:R-:W-:Y:S05]  /*2c60*/  WARPSYNC.COLLECTIVE R11, `(.L_x_807) ;  /* 0x000000000b087348 */ /* 0x000fea0003c00000 */
[----:B------:R0:W1:Y:S02]  /*2c70*/  SHFL.DOWN P1, R17, R16, R13, R14 ;  /* 0x0800000d10117389 */ /* 0x000064000002000e */
[----:B01----:R-:W-:Y:S05]  /*2c80*/  ENDCOLLECTIVE ;  /* 0x000000000000791b */ /* 0x003fea0003800000 */
.L_x_807:
[----:B------:R-:W-:Y:S01]  /*2c90*/  FADD R12, R12, R15 ;  /* 0x0000000f0c0c7221 */ /* 0x000fe20000000000 */
[----:B------:R-:W-:Y:S01]  /*2ca0*/  HFMA2 R13, -RZ, RZ, 0, 4.76837158203125e-07 ;  /* 0x00000008ff0d7431 */ /* 0x000fe200000001ff */
[----:B------:R-:W-:Y:S01]  /*2cb0*/  MOV R16, R10 ;  /* 0x0000000a00107202 */ /* 0x000fe20000000f00 */
[----:B------:R-:W-:-:S07]  /*2cc0*/  IMAD.MOV.U32 R21, RZ, RZ, R17 ;  /* 0x000000ffff157224 */ /* 0x000fce00078e0011 */
[----:B------:R-:W-:Y:S05]  /*2cd0*/  WARPSYNC.COLLECTIVE R11, `(.L_x_808) ;  /* 0x000000000b087348 */ /* 0x000fea0003c00000 */
[----:B------:R0:W1:Y:S02]  /*2ce0*/  SHFL.DOWN P1, R17, R16, R13, R14 ;  /* 0x0800000d10117389 */ /* 0x000064000002000e */
[----:B01----:R-:W-:Y:S05]  /*2cf0*/  ENDCOLLECTIVE ;  /* 0x000000000000791b */ /* 0x003fea0003800000 */
.L_x_808:
[----:B------:R-:W-:Y:S01]  /*2d00*/  FADD R21, R21, R18 ;  /* 0x0000001215157221 */ /* 0x000fe20000000000 */
[----:B------:R-:W-:Y:S02]  /*2d10*/  MOV R16, R12 ;  /* 0x0000000c00107202 */ /* 0x000fe40000000f00 */
[----:B------:R-:W-:-:S07]  /*2d20*/  MOV R23, R17 ;  /* 0x0000001100177202 */ /* 0x000fce0000000f00 */
[----:B------:R-:W-:Y:S05]  /*2d30*/  WARPSYNC.COLLECTIVE R11, `(.L_x_809) ;  /* 0x000000000b087348 */ /* 0x000fea0003c00000 */
[----:B------:R0:W1:Y:S02]  /*2d40*/  SHFL.DOWN P1, R17, R16, R13, R14 ;  /* 0x0800000d10117389 */ /* 0x000064000002000e */
[----:B01----:R-:W-:Y:S05]  /*2d50*/  ENDCOLLECTIVE ;  /* 0x000000000000791b */ /* 0x003fea0003800000 */
.L_x_809:
[----:B------:R-:W-:Y:S01]  /*2d60*/  FADD R23, R10, R23 ;  /* 0x000000170a177221 */ /* 0x000fe20000000000 */
[----:B------:R-:W-:Y:S02]  /*2d70*/  MOV R16, R21 ;  /* 0x0000001500107202 */ /* 0x000fe40000000f00 */
[----:B------:R-:W-:-:S07]  /*2d80*/  MOV R25, R17 ;  /* 0x0000001100197202 */ /* 0x000fce0000000f00 */
[----:B------:R-:W-:Y:S05]  /*2d90*/  WARPSYNC.COLLECTIVE R11, `(.L_x_810) ;  /* 0x000000000b087348 */ /* 0x000fea0003c00000 */
[----:B------:R0:W1:Y:S02]  /*2da0*/  SHFL.DOWN P1, R17, R16, R13, R14 ;  /* 0x0800000d10117389 */ /* 0x000064000002000e */
[----:B01----:R-:W-:Y:S05]  /*2db0*/  ENDCOLLECTIVE ;  /* 0x000000000000791b */ /* 0x003fea0003800000 */
.L_x_810:
[----:B------:R-:W-:Y:S01]  /*2dc0*/  FADD R25, R12, R25 ;  /* 0x000000190c197221 */ /* 0x000fe20000000000 */
[----:B------:R-:W-:Y:S01]  /*2dd0*/  HFMA2 R13, -RZ, RZ, 0, 2.384185791015625e-07 ;  /* 0x00000004ff0d7431 */ /* 0x000fe200000001ff */
[----:B------:R-:W-:Y:S02]  /*2de0*/  MOV R16, R23 ;  /* 0x0000001700107202 */ /* 0x000fe40000000f00 */
[----:B------:R-:W-:-:S07]  /*2df0*/  MOV R20, R17 ;  /* 0x0000001100147202 */ /* 0x000fce0000000f00 */
[----:B------:R-:W-:Y:S05]  /*2e00*/  WARPSYNC.COLLECTIVE R11, `(.L_x_811) ;  /* 0x000000000b087348 */ /* 0x000fea0003c00000 */
[----:B------:R0:W1:Y:S02]  /*2e10*/  SHFL.DOWN P1, R17, R16, R13, R14 ;  /* 0x0800000d10117389 */ /* 0x000064000002000e */
[----:B01----:R-:W-:Y:S05]  /*2e20*/  ENDCOLLECTIVE ;  /* 0x000000000000791b */ /* 0x003fea0003800000 */
.L_x_811:
[----:B------:R-:W-:Y:S01]  /*2e30*/  FADD R20, R21, R20 ;  /* 0x0000001415147221 */ /* 0x000fe20000000000 */
[----:B------:R-:W-:Y:S02]  /*2e40*/  MOV R16, R25 ;  /* 0x0000001900107202 */ /* 0x000fe40000000f00 */
[----:B------:R-:W-:-:S07]  /*2e50*/  MOV R22, R17 ;  /* 0x0000001100167202 */ /* 0x000fce0000000f00 */
[----:B------:R-:W-:Y:S05]  /*2e60*/  WARPSYNC.COLLECTIVE R11, `(.L_x_812) ;  /* 0x000000000b087348 */ /* 0x000fea0003c00000 */
[----:B------:R0:W1:Y:S02]  /*2e70*/  SHFL.DOWN P1, R17, R16, R13, R14 ;  /* 0x0800000d10117389 */ /* 0x000064000002000e */
[----:B01----:R-:W-:Y:S05]  /*2e80*/  ENDCOLLECTIVE ;  /* 0x000000000000791b */ /* 0x003fea0003800000 */
.L_x_812:
[----:B------:R-:W-:Y:S01]  /*2e90*/  FADD R22, R23, R22 ;  /* 0x0000001617167221 */ /* 0x000fe20000000000 */
[----:B------:R-:W-:Y:S02]  /*2ea0*/  MOV R16, R20 ;  /* 0x0000001400107202 */ /* 0x000fe40000000f00 */
[----:B------:R-:W-:-:S07]  /*2eb0*/  MOV R24, R17 ;  /* 0x0000001100187202 */ /* 0x000fce0000000f00 */
[----:B------:R-:W-:Y:S05]  /*2ec0*/  WARPSYNC.COLLECTIVE R11, `(.L_x_813) ;  /* 0x000000000b087348 */ /* 0x000fea0003c00000 */
[----:B------:R0:W1:Y:S02]  /*2ed0*/  SHFL.DOWN P1, R17, R16, R13, R14 ;  /* 0x0800000d10117389 */ /* 0x000064000002000e */
[----:B01----:R-:W-:Y:S05]  /*2ee0*/  ENDCOLLECTIVE ;  /* 0x000000000000791b */ /* 0x003fea0003800000 */
.L_x_813:
[----:B------:R-:W-:Y:S01]  /*2ef0*/  FADD R24, R25, R24 ;  /* 0x0000001819187221 */ /* 0x000fe20000000000 */
[----:B------:R-:W-:Y:S01]  /*2f00*/  HFMA2 R13, -RZ, RZ, 0, 1.1920928955078125e-07 ;  /* 0x00000002ff0d7431 */ /* 0x000fe200000001ff */
[----:B------:R-:W-:Y:S02]  /*2f10*/  MOV R16, R22 ;  /* 0x0000001600107202 */ /* 0x000fe40000000f00 */
[----:B------:R-:W-:-:S07]  /*2f20*/  MOV R15, R17 ;  /* 0x00000011000f7202 */ /* 0x000fce0000000f00 */
[----:B------:R-:W-:Y:S05]  /*2f30*/  WARPSYNC.COLLECTIVE R11, `(.L_x_814) ;  /* 0x000000000b087348 */ /* 0x000fea0003c00000 */
[----:B------:R0:W1:Y:S02]  /*2f40*/  SHFL.DOWN P1, R17, R16, R13, R14 ;  /* 0x0800000d10117389 */ /* 0x000064000002000e */
[----:B01----:R-:W-:Y:S05]  /*2f50*/  ENDCOLLECTIVE ;  /* 0x000000000000791b */ /* 0x003fea0003800000 */
.L_x_814:
[----:B------:R-:W-:Y:S01]  /*2f60*/  FADD R10, R20, R15 ;  /* 0x0000000f140a7221 */ /* 0x000fe20000000000 */
[----:B------:R-:W-:Y:S02]  /*2f70*/  MOV R16, R24 ;  /* 0x0000001800107202 */ /* 0x000fe40000000f00 */
[----:B------:R-:W-:-:S07]  /*2f80*/  MOV R19, R17 ;  /* 0x0000001100137202 */ /* 0x000fce0000000f00 */
[----:B------:R-:W-:Y:S05]  /*2f90*/  WARPSYNC.COLLECTIVE R11, `(.L_x_815) ;  /* 0x000000000b087348 */ /* 0x000fea0003c00000 */
[----:B------:R0:W1:Y:S02]  /*2fa0*/  SHFL.DOWN P1, R17, R16, R13, R14 ;  /* 0x0800000d10117389 */ /* 0x000064000002000e */
[----:B01----:R-:W-:Y:S05]  /*2fb0*/  ENDCOLLECTIVE ;  /* 0x000000000000791b */ /* 0x003fea0003800000 */
.L_x_815:
[----:B------:R-:W-:Y:S01]  /*2fc0*/  FADD R19, R22, R19 ;  /* 0x0000001316137221 */ /* 0x000fe20000000000 */
[----:B------:R-:W-:Y:S02]  /*2fd0*/  MOV R16, R10 ;  /* 0x0000000a00107202 */ /* 0x000fe40000000f00 */
[----:B------:R-:W-:-:S07]  /*2fe0*/  MOV R27, R17 ;  /* 0x00000011001b7202 */ /* 0x000fce0000000f00 */
[----:B------:R-:W-:Y:S05]  /*2ff0*/  WARPSYNC.COLLECTIVE R11, `(.L_x_816) ;  /* 0x000000000b087348 */ /* 0x000fea0003c00000 */
[----:B------:R0:W1:Y:S02]  /*3000*/  SHFL.DOWN P1, R17, R16, R13, R14 ;  /* 0x0800000d10117389 */ /* 0x000064000002000e */
[----:B01----:R-:W-:Y:S05]  /*3010*/  ENDCOLLECTIVE ;  /* 0x000000000000791b */ /* 0x003fea0003800000 */
.L_x_816:
[----:B------:R-:W-:Y:S01]  /*3020*/  FADD R27, R24, R27 ;  /* 0x0000001b181b7221 */ /* 0x000fe20000000000 */
[----:B------:R-:W-:Y:S01]  /*3030*/  HFMA2 R13, -RZ, RZ, 0, 5.9604644775390625e-08 ;  /* 0x00000001ff0d7431 */ /* 0x000fe200000001ff */
[----:B------:R-:W-:Y:S01]  /*3040*/  MOV R16, R19 ;  /* 0x0000001300107202 */ /* 0x000fe20000000f00 */
[----:B------:R-:W-:-:S07]  /*3050*/  IMAD.MOV.U32 R15, RZ, RZ, R17 ;  /* 0x000000ffff0f7224 */ /* 0x000fce00078e0011 */
[----:B------:R-:W-:Y:S05]  /*3060*/  WARPSYNC.COLLECTIVE R11, `(.L_x_817) ;  /* 0x000000000b087348 */ /* 0x000fea0003c00000 */
[----:B------:R0:W1:Y:S02]  /*3070*/  SHFL.DOWN P1, R17, R16, R13, R14 ;  /* 0x0800000d10117389 */ /* 0x000064000002000e */
[----:B01----:R-:W-:Y:S05]  /*3080*/  ENDCOLLECTIVE ;  /* 0x000000000000791b */ /* 0x003fea0003800000 */
.L_x_817:
[----:B------:R-:W-:Y:S01]  /*3090*/  FADD R12, R10, R15 ;  /* 0x0000000f0a0c7221 */ /* 0x000fe20000000000 */
[----:B------:R-:W-:Y:S02]  /*30a0*/  MOV R16, R27 ;  /* 0x0000001b00107202 */ /* 0x000fe40000000f00 */
[----:B------:R-:W-:-:S07]  /*30b0*/  MOV R18, R17 ;  /* 0x0000001100127202 */ /* 0x000fce0000000f00 */
[----:B------:R-:W-:Y:S05]  /*30c0*/  WARPSYNC.COLLECTIVE R11, `(.L_x_818) ;  /* 0x000000000b087348 */ /* 0x000fea0003c00000 */
[----:B------:R0:W1:Y:S02]  /*30d0*/  SHFL.DOWN P1, R17, R16, R13, R14 ;  /* 0x0800000d10117389 */ /* 0x000064000002000e */
[----:B01----:R-:W-:Y:S05]  /*30e0*/  ENDCOLLECTIVE ;  /* 0x000000000000791b */ /* 0x003fea0003800000 */
.L_x_818:
[----:B------:R-:W-:Y:S01]  /*30f0*/  FADD R15, R19, R18 ;  /* 0x00000012130f7221 */ /* 0x000fe20000000000 */
[----:B------:R-:W-:Y:S02]  /*3100*/  MOV R16, R12 ;  /* 0x0000000c00107202 */ /* 0x000fe40000000f00 */
[----:B------:R-:W-:-:S07]  /*3110*/  MOV R26, R17 ;  /* 0x00000011001a7202 */ /* 0x000fce0000000f00 */
[----:B------:R-:W-:Y:S05]  /*3120*/  WARPSYNC.COLLECTIVE R11, `(.L_x_819) ;  /* 0x000000000b087348 */ /* 0x000fea0003c00000 */
[----:B------:R0:W1:Y:S02]  /*3130*/  SHFL.DOWN P1, R17, R16, R13, R14 ;  /* 0x0800000d10117389 */ /* 0x000064000002000e */
[----:B01----:R-:W-:Y:S05]  /*3140*/  ENDCOLLECTIVE ;  /* 0x000000000000791b */ /* 0x003fea0003800000 */
.L_x_819:
[----:B------:R-:W-:Y:S01]  /*3150*/  FADD R18, R27, R26 ;  /* 0x0000001a1b127221 */ /* 0x000fe20000000000 */
[----:B------:R-:W-:Y:S06]  /*3160*/  BRA `(.L_x_820) ;  /* 0xffffffe000f07947 */ /* 0x000fec000383ffff */
.L_x_776:
        /* <DEDUP_REMOVED lines=8> */
.L_x_822:
[----:B------:R-:W-:Y:S05]  /*31f0*/  BSYNC B1 ;  /* 0x0000000000017941 */ /* 0x000fea0003800000 */
.L_x_821:
        /* <DEDUP_REMOVED lines=8> */
.L_x_823:
[----:B------:R-:W-:Y:S01]  /*3280*/  FADD R10, R10, R21 ;  /* 0x000000150a0a7221 */ /* 0x000fe20000000000 */
[----:B------:R-:W-:Y:S02]  /*3290*/  MOV R16, R22 ;  /* 0x0000001600107202 */ /* 0x000fe40000000f00 */
[----:B------:R-:W-:-:S07]  /*32a0*/  MOV R23, R17 ;  /* 0x0000001100177202 */ /* 0x000fce0000000f00 */
[----:B------:R-:W-:Y:S05]  /*32b0*/  WARPSYNC.COLLECTIVE R11, `(.L_x_824) ;  /* 0x000000000b087348 */ /* 0x000fea0003c00000 */
[----:B------:R0:W1:Y:S02]  /*32c0*/  SHFL.DOWN P1, R17, R16, R13, R14 ;  /* 0x0800000d10117389 */ /* 0x000064000002000e */
[----:B01----:R-:W-:Y:S05]  /*32d0*/  ENDCOLLECTIVE ;  /* 0x000000000000791b */ /* 0x003fea0003800000 */
.L_x_824:
[----:B------:R-:W-:Y:S01]  /*32e0*/  FADD R23, R23, R20 ;  /* 0x0000001417177221 */ /* 0x000fe20000000000 */
[----:B------:R-:W-:Y:S01]  /*32f0*/  HFMA2 R13, -RZ, RZ, 0, 4.76837158203125e-07 ;  /* 0x00000008ff0d7431 */ /* 0x000fe200000001ff */
[----:B------:R-:W-:Y:S02]  /*3300*/  MOV R16, R10 ;  /* 0x0000000a00107202 */ /* 0x000fe40000000f00 */
[----:B------:R-:W-:-:S07]  /*3310*/  MOV R25, R17 ;  /* 0x0000001100197202 */ /* 0x000fce0000000f00 */
[----:B------:R-:W-:Y:S05]  /*3320*/  WARPSYNC.COLLECTIVE R11, `(.L_x_825) ;  /* 0x000000000b087348 */ /* 0x000fea0003c00000 */
[----:B------:R0:W1:Y:S02]  /*3330*/  SHFL.DOWN P1, R17, R16, R13, R14 ;  /* 0x0800000d10117389 */ /* 0x000064000002000e */
[----:B01----:R-:W-:Y:S05]  /*3340*/  ENDCOLLECTIVE ;  /* 0x000000000000791b */ /* 0x003fea0003800000 */
.L_x_825:
[----:B------:R-:W-:Y:S01]  /*3350*/  FADD R25, R25, R22 ;  /* 0x0000001619197221 */ /* 0x000fe20000000000 */
[----:B------:R-:W-:Y:S01]  /*3360*/  MOV R16, R23 ;  /* 0x0000001700107202 */ /* 0x000fe20000000f00 */
[----:B------:R-:W-:-:S07]  /*3370*/  IMAD.MOV.U32 R27, RZ, RZ, R17 ;  /* 0x000000ffff1b7224 */ /* 0x000fce00078e0011 */
[----:B------:R-:W-:Y:S05]  /*3380*/  WARPSYNC.COLLECTIVE R11, `(.L_x_826) ;  /* 0x000000000b087348 */ /* 0x000fea0003c00000 */
[----:B------:R0:W1:Y:S02]  /*3390*/  SHFL.DOWN P1, R17, R16, R13, R14 ;  /* 0x0800000d10117389 */ /* 0x000064000002000e */
[----:B01----:R-:W-:Y:S05]  /*33a0*/  ENDCOLLECTIVE ;  /* 0x000000000000791b */ /* 0x003fea0003800000 */
.L_x_826:
[----:B------:R-:W-:Y:S01]  /*33b0*/  FADD R27, R10, R27 ;  /* 0x0000001b0a1b7221 */ /* 0x000fe20000000000 */
[----:B------:R-:W-:Y:S02]  /*33c0*/  MOV R16, R25 ;  /* 0x0000001900107202 */ /* 0x000fe40000000f00 */
[----:B------:R-:W-:-:S07]  /*33d0*/  MOV R12, R17 ;  /* 0x00000011000c7202 */ /* 0x000fce0000000f00 */
[----:B------:R-:W-:Y:S05]  /*33e0*/  WARPSYNC.COLLECTIVE R11, `(.L_x_827) ;  /* 0x000000000b087348 */ /* 0x000fea0003c00000 */
[----:B------:R0:W1:Y:S02]  /*33f0*/  SHFL.DOWN P1, R17, R16, R13, R14 ;  /* 0x0800000d10117389 */ /* 0x000064000002000e */
[----:B01----:R-:W-:Y:S05]  /*3400*/  ENDCOLLECTIVE ;  /* 0x000000000000791b */ /* 0x003fea0003800000 */
.L_x_827:
[----:B------:R-:W-:Y:S01]  /*3410*/  FADD R12, R23, R12 ;  /* 0x0000000c170c7221 */ /* 0x000fe20000000000 */
[----:B------:R-:W-:Y:S01]  /*3420*/  HFMA2 R13, -RZ, RZ, 0, 2.384185791015625e-07 ;  /* 0x00000004ff0d7431 */ /* 0x000fe200000001ff */
[----:B------:R-:W-:Y:S02]  /*3430*/  MOV R16, R27 ;  /* 0x0000001b00107202 */ /* 0x000fe40000000f00 */
[----:B------:R-:W-:-:S07]  /*3440*/  MOV R24, R17 ;  /* 0x0000001100187202 */ /* 0x000fce0000000f00 */
[----:B------:R-:W-:Y:S05]  /*3450*/  WARPSYNC.COLLECTIVE R11, `(.L_x_828) ;  /* 0x000000000b087348 */ /* 0x000fea0003c00000 */
[----:B------:R0:W1:Y:S02]  /*3460*/  SHFL.DOWN P1, R17, R16, R13, R14 ;  /* 0x0800000d10117389 */ /* 0x000064000002000e */
[----:B01----:R-:W-:Y:S05]  /*3470*/  ENDCOLLECTIVE ;  /* 0x000000000000791b */ /* 0x003fea0003800000 */
.L_x_828:
[----:B------:R-:W-:Y:S01]  /*3480*/  FADD R24, R25, R24 ;  /* 0x0000001819187221 */ /* 0x000fe20000000000 */
[----:B------:R-:W-:Y:S02]  /*3490*/  MOV R16, R12 ;  /* 0x0000000c00107202 */ /* 0x000fe40000000f00 */
[----:B------:R-:W-:-:S07]  /*34a0*/  MOV R26, R17 ;  /* 0x00000011001a7202 */ /* 0x000fce0000000f00 */
[----:B------:R-:W-:Y:S05]  /*34b0*/  WARPSYNC.COLLECTIVE R11, `(.L_x_829) ;  /* 0x000000000b087348 */ /* 0x000fea0003c00000 */
[----:B------:R0:W1:Y:S02]  /*34c0*/  SHFL.DOWN P1, R17, R16, R13, R14 ;  /* 0x0800000d10117389 */ /* 0x000064000002000e */
[----:B01----:R-:W-:Y:S05]  /*34d0*/  ENDCOLLECTIVE ;  /* 0x000000000000791b */ /* 0x003fea0003800000 */
.L_x_829:
[----:B------:R-:W-:Y:S01]  /*34e0*/  FADD R26, R27, R26 ;  /* 0x0000001a1b1a7221 */ /* 0x000fe20000000000 */
[----:B------:R-:W-:Y:S02]  /*34f0*/  MOV R16, R24 ;  /* 0x0000001800107202 */ /* 0x000fe40000000f00 */
[----:B------:R-:W-:-:S07]  /*3500*/  MOV R21, R17 ;  /* 0x0000001100157202 */ /* 0x000fce0000000f00 */
[----:B------:R-:W-:Y:S05]  /*3510*/  WARPSYNC.COLLECTIVE R11, `(.L_x_830) ;  /* 0x000000000b087348 */ /* 0x000fea0003c00000 */
[----:B------:R0:W1:Y:S02]  /*3520*/  SHFL.DOWN P1, R17, R16, R13, R14 ;  /* 0x0800000d10117389 */ /* 0x000064000002000e */
[----:B01----:R-:W-:Y:S05]  /*3530*/  ENDCOLLECTIVE ;  /* 0x000000000000791b */ /* 0x003fea0003800000 */
.L_x_830:
[----:B------:R-:W-:Y:S01]  /*3540*/  FADD R21, R12, R21 ;  /* 0x000000150c157221 */ /* 0x000fe20000000000 */
[----:B------:R-:W-:Y:S01]  /*3550*/  HFMA2 R13, -RZ, RZ, 0, 1.1920928955078125e-07 ;  /* 0x00000002ff0d7431 */ /* 0x000fe200000001ff */
[----:B------:R-:W-:Y:S02]  /*3560*/  MOV R16, R26 ;  /* 0x0000001a00107202 */ /* 0x000fe40000000f00 */
[----:B------:R-:W-:-:S07]  /*3570*/  MOV R29, R17 ;  /* 0x00000011001d7202 */ /* 0x000fce0000000f00 */
[----:B------:R-:W-:Y:S05]  /*3580*/  WARPSYNC.COLLECTIVE R11, `(.L_x_831) ;  /* 0x000000000b087348 */ /* 0x000fea0003c00000 */
[----:B------:R0:W1:Y:S02]  /*3590*/  SHFL.DOWN P1, R17, R16, R13, R14 ;  /* 0x0800000d10117389 */ /* 0x000064000002000e */
[----:B01----:R-:W-:Y:S05]  /*35a0*/  ENDCOLLECTIVE ;  /* 0x000000000000791b */ /* 0x003fea0003800000 */
.L_x_831:
[----:B------:R-:W-:Y:S01]  /*35b0*/  FADD R29, R24, R29 ;  /* 0x0000001d181d7221 */ /* 0x000fe20000000000 */
[----:B------:R-:W-:Y:S02]  /*35c0*/  MOV R16, R21 ;  /* 0x0000001500107202 */ /* 0x000fe40000000f00 */
[----:B------:R-:W-:-:S07]  /*35d0*/  MOV R23, R17 ;  /* 0x0000001100177202 */ /* 0x000fce0000000f00 */
[----:B------:R-:W-:Y:S05]  /*35e0*/  WARPSYNC.COLLECTIVE R11, `(.L_x_832) ;  /* 0x000000000b087348 */ /* 0x000fea0003c00000 */
[----:B------:R0:W1:Y:S02]  /*35f0*/  SHFL.DOWN P1, R17, R16, R13, R14 ;  /* 0x0800000d10117389 */ /* 0x000064000002000e */
[----:B01----:R-:W-:Y:S05]  /*3600*/  ENDCOLLECTIVE ;  /* 0x000000000000791b */ /* 0x003fea0003800000 */
.L_x_832:
[----:B------:R-:W-:Y:S01]  /*3610*/  FADD R23, R26, R23 ;  /* 0x000000171a177221 */ /* 0x000fe20000000000 */
[----:B------:R-:W-:Y:S02]  /*3620*/  MOV R16, R29 ;  /* 0x0000001d00107202 */ /* 0x000fe40000000f00 */
[----:B------:R-:W-:-:S07]  /*3630*/  MOV R10, R17 ;  /* 0x00000011000a7202 */ /* 0x000fce0000000f00 */
[----:B------:R-:W-:Y:S05]  /*3640*/  WARPSYNC.COLLECTIVE R11, `(.L_x_833) ;  /* 0x000000000b087348 */ /* 0x000fea0003c00000 */
[----:B------:R0:W1:Y:S02]  /*3650*/  SHFL.DOWN P1, R17, R16, R13, R14 ;  /* 0x0800000d10117389 */ /* 0x000064000002000e */
[----:B01----:R-:W-:Y:S05]  /*3660*/  ENDCOLLECTIVE ;  /* 0x000000000000791b */ /* 0x003fea0003800000 */
.L_x_833:
[----:B------:R-:W-:Y:S01]  /*3670*/  FADD R10, R21, R10 ;  /* 0x0000000a150a7221 */ /* 0x000fe20000000000 */
[----:B------:R-:W-:Y:S01]  /*3680*/  HFMA2 R13, -RZ, RZ, 0, 5.9604644775390625e-08 ;  /* 0x00000001ff0d7431 */ /* 0x000fe200000001ff */
[----:B------:R-:W-:Y:S02]  /*3690*/  MOV R16, R23 ;  /* 0x0000001700107202 */ /* 0x000fe40000000f00 */
[----:B------:R-:W-:-:S07]  /*36a0*/  MOV R20, R17 ;  /* 0x0000001100147202 */ /* 0x000fce0000000f00 */
[----:B------:R-:W-:Y:S05]  /*36b0*/  WARPSYNC.COLLECTIVE R11, `(.L_x_834) ;  /* 0x000000000b087348 */ /* 0x000fea0003c00000 */
[----:B------:R0:W1:Y:S02]  /*36c0*/  SHFL.DOWN P1, R17, R16, R13, R14 ;  /* 0x0800000d10117389 */ /* 0x000064000002000e */
[----:B01----:R-:W-:Y:S05]  /*36d0*/  ENDCOLLECTIVE ;  /* 0x000000000000791b */ /* 0x003fea0003800000 */
.L_x_834:
[----:B------:R-:W-:Y:S01]  /*36e0*/  FADD R20, R29, R20 ;  /* 0x000000141d147221 */ /* 0x000fe20000000000 */
[----:B------:R-:W-:Y:S01]  /*36f0*/  MOV R16, R10 ;  /* 0x0000000a00107202 */ /* 0x000fe20000000f00 */
[----:B------:R-:W-:-:S07]  /*3700*/  IMAD.MOV.U32 R12, RZ, RZ, R17 ;  /* 0x000000ffff0c7224 */ /* 0x000fce00078e0011 */
[----:B------:R-:W-:Y:S05]  /*3710*/  WARPSYNC.COLLECTIVE R11, `(.L_x_835) ;  /* 0x000000000b087348 */ /* 0x000fea0003c00000 */
[----:B------:R0:W1:Y:S02]  /*3720*/  SHFL.DOWN P1, R17, R16, R13, R14 ;  /* 0x0800000d10117389 */ /* 0x000064000002000e */
[----:B01----:R-:W-:Y:S05]  /*3730*/  ENDCOLLECTIVE ;  /* 0x000000000000791b */ /* 0x003fea0003800000 */
.L_x_835:
[----:B------:R-:W-:Y:S01]  /*3740*/  FADD R12, R23, R12 ;  /* 0x0000000c170c7221 */ /* 0x000fe20000000000 */
[----:B------:R-:W-:Y:S02]  /*3750*/  MOV R16, R20 ;  /* 0x0000001400107202 */ /* 0x000fe40000000f00 */
[----:B------:R-:W-:-:S07]  /*3760*/  MOV R25, R17 ;  /* 0x0000001100197202 */ /* 0x000fce0000000f00 */
[----:B------:R-:W-:Y:S05]  /*3770*/  WARPSYNC.COLLECTIVE R11, `(.L_x_836) ;  /* 0x000000000b087348 */ /* 0x000fea0003c00000 */
[----:B------:R0:W1:Y:S02]  /*3780*/  SHFL.DOWN P1, R17, R16, R13, R14 ;  /* 0x0800000d10117389 */ /* 0x000064000002000e */
[----:B01----:R-:W-:Y:S05]  /*3790*/  ENDCOLLECTIVE ;  /* 0x000000000000791b */ /* 0x003fea0003800000 */
.L_x_836:
[----:B------:R-:W-:Y:S01]  /*37a0*/  FADD R25, R10, R25 ;  /* 0x000000190a197221 */ /* 0x000fe20000000000 */
[----:B------:R-:W-:Y:S06]  /*37b0*/  BRA `(.L_x_837) ;  /* 0xffffffe0006c7947 */ /* 0x000fec000383ffff */
.L_x_785:
[----:B------:R-:W-:Y:S01]  /*37c0*/  HFMA2 R13, -RZ, RZ, 0, 9.5367431640625e-07 ;  /* 0x00000010ff0d7431 */ /* 0x000fe200000001ff */
[----:B------:R-:W-:Y:S01]  /*37d0*/  BSSY B1, `(.L_x_838) ;  /* 0x0000006000017945 */ /* 0x000fe20003800000 */
[----:B------:R-:W-:Y:S02]  /*37e0*/  MOV R14, 0x1f ;  /* 0x0000001f000e7802 */ /* 0x000fe40000000f00 */
[----:B----4-:R-:W-:-:S07]  /*37f0*/  MOV R11, 0xffffffff ;  /* 0xffffffff000b7802 */ /* 0x010fce0000000f00 */
[----:B------:R-:W-:Y:S05]  /*3800*/  WARPSYNC.COLLECTIVE R11, `(.L_x_839) ;  /* 0x000000000b087348 */ /* 0x000fea0003c00000 */
[----:B------:R0:W1:Y:S02]  /*3810*/  SHFL.DOWN P1, R17, R16, R13, R14 ;  /* 0x0800000d10117389 */ /* 0x000064000002000e */
[----:B01----:R-:W-:Y:S05]  /*3820*/  ENDCOLLECTIVE ;  /* 0x000000000000791b */ /* 0x003fea0003800000 */
.L_x_839:
[----:B------:R-:W-:Y:S05]  /*3830*/  BSYNC B1 ;  /* 0x0000000000017941 */ /* 0x000fea0003800000 */
.L_x_838:
[----:B------:R-:W-:Y:S01]  /*3840*/  MOV R11, R17 ;  /* 0x00000011000b7202 */ /* 0x000fe20000000f00 */
[----:B------:R-:W-:Y:S01]  /*3850*/  HFMA2 R13, -RZ, RZ, 0, 9.5367431640625e-07 ;  /* 0x00000010ff0d7431 */ /* 0x000fe200000001ff */
[----:B------:R-:W-:-:S03]  /*3860*/  MOV R14, 0x1f ;  /* 0x0000001f000e7802 */ /* 0x000fc60000000f00 */
[----:B------:R-:W-:Y:S01]  /*3870*/  FADD R28, R11, R16 ;  /* 0x000000100b1c7221 */ /* 0x000fe20000000000 */
[----:B------:R-:W-:Y:S02]  /*3880*/  MOV R16, R15 ;  /* 0x0000000f00107202 */ /* 0x000fe40000000f00 */
[----:B------:R-:W-:-:S07]  /*3890*/  MOV R11, 0xffffffff ;  /* 0xffffffff000b7802 */ /* 0x000fce0000000f00 */
[----:B------:R-:W-:Y:S05]  /*38a0*/  WARPSYNC.COLLECTIVE R11, `(.L_x_840) ;  /* 0x000000000b087348 */ /* 0x000fea0003c00000 */
[----:B------:R0:W1:Y:S02]  /*38b0*/  SHFL.DOWN P1, R17, R16, R13, R14 ;  /* 0x0800000d10117389 */ /* 0x000064000002000e */
[----:B01----:R-:W-:Y:S05]  /*38c0*/  ENDCOLLECTIVE ;  /* 0x000000000000791b */ /* 0x003fea0003800000 */
.L_x_840:
[----:B------:R-:W-:Y:S02]  /*38d0*/  MOV R16, R8 ;  /* 0x0000000800107202 */ /* 0x000fe40000000f00 */
[----:B------:R-:W-:-:S07]  /*38e0*/  MOV R10, R17 ;  /* 0x00000011000a7202 */ /* 0x000fce0000000f00 */
[----:B------:R-:W-:Y:S05]  /*38f0*/  WARPSYNC.COLLECTIVE R11, `(.L_x_841) ;  /* 0x000000000b087348 */ /* 0x000fea0003c00000 */
[----:B------:R0:W1:Y:S02]  /*3900*/  SHFL.DOWN P1, R17, R16, R13, R14 ;  /* 0x0800000d10117389 */ /* 0x000064000002000e */
[----:B01----:R-:W-:Y:S05]  /*3910*/  ENDCOLLECTIVE ;  /* 0x000000000000791b */ /* 0x003fea0003800000 */
.L_x_841:
[----:B------:R-:W-:Y:S01]  /*3920*/  FADD R27, R10, R15 ;  /* 0x0000000f0a1b7221 */ /* 0x000fe20000000000 */
[----:B------:R-:W-:Y:S02]  /*3930*/  MOV R16, R19 ;  /* 0x0000001300107202 */ /* 0x000fe40000000f00 */
[----:B------:R-:W-:-:S07]  /*3940*/  MOV R25, R17 ;  /* 0x0000001100197202 */ /* 0x000fce0000000f00 */
[----:B------:R-:W-:Y:S05]  /*3950*/  WARPSYNC.COLLECTIVE R11, `(.L_x_842) ;  /* 0x000000000b087348 */ /* 0x000fea0003c00000 */
[----:B------:R0:W1:Y:S02]  /*3960*/  SHFL.DOWN P1, R17, R16, R13, R14 ;  /* 0x0800000d10117389 */ /* 0x000064000002000e */
[----:B01----:R-:W-:Y:S05]  /*3970*/  ENDCOLLECTIVE ;  /* 0x000000000000791b */ /* 0x003fea0003800000 */
.L_x_842:
[----:B------:R-:W-:Y:S01]  /*3980*/  FADD R22, R25, R8 ;  /* 0x0000000819167221 */ /* 0x000fe20000000000 */
[----:B------:R-:W-:Y:S01]  /*3990*/  MOV R16, R24 ;  /* 0x0000001800107202 */ /* 0x000fe20000000f00 */
[----:B------:R-:W-:-:S07]  /*39a0*/  FADD R19, R17, R19 ;  /* 0x0000001311137221 */ /* 0x000fce0000000000 */
[----:B------:R-:W-:Y:S05]  /*39b0*/  WARPSYNC.COLLECTIVE R11, `(.L_x_843) ;  /* 0x000000000b087348 */ /* 0x000fea0003c00000 */
[----:B------:R0:W1:Y:S02]  /*39c0*/  SHFL.DOWN P1, R17, R16, R13, R14 ;  /* 0x0800000d10117389 */ /* 0x000064000002000e */
[----:B01----:R-:W-:Y:S05]  /*39d0*/  ENDCOLLECTIVE ;  /* 0x000000000000791b */ /* 0x003fea0003800000 */
.L_x_843:
[----:B------:R-:W-:Y:S02]  /*39e0*/  MOV R16, R23 ;  /* 0x0000001700107202 */ /* 0x000fe40000000f00 */
[----:B------:R-:W-:-:S07]  /*39f0*/  MOV R15, R17 ;  /* 0x00000011000f7202 */ /* 0x000fce0000000f00 */
[----:B------:R-:W-:Y:S05]  /*3a00*/  WARPSYNC.COLLECTIVE R11, `(.L_x_844) ;  /* 0x000000000b087348 */ /* 0x000fea0003c00000 */
[----:B------:R0:W1:Y:S02]  /*3a10*/  SHFL.DOWN P1, R17, R16, R13, R14 ;  /* 0x0800000d10117389 */ /* 0x000064000002000e */
[----:B01----:R-:W-:Y:S05]  /*3a20*/  ENDCOLLECTIVE ;  /* 0x000000000000791b */ /* 0x003fea0003800000 */
.L_x_844:
[----:B------:R-:W-:Y:S01]  /*3a30*/  FADD R15, R15, R24 ;  /* 0x000000180f0f7221 */ /* 0x000fe20000000000 */
[----:B------:R-:W-:Y:S02]  /*3a40*/  MOV R16, R21 ;  /* 0x0000001500107202 */ /* 0x000fe40000000f00 */
[----:B------:R-:W-:-:S07]  /*3a50*/  MOV R8, R17 ;  /* 0x0000001100087202 */ /* 0x000fce0000000f00 */
[----:B------:R-:W-:Y:S05]  /*3a60*/  WARPSYNC.COLLECTIVE R11, `(.L_x_845) ;  /* 0x000000000b087348 */ /* 0x000fea0003c00000 */
[----:B------:R0:W1:Y:S02]  /*3a70*/  SHFL.DOWN P1, R17, R16, R13, R14 ;  /* 0x0800000d10117389 */ /* 0x000064000002000e */
[----:B01----:R-:W-:Y:S05]  /*3a80*/  ENDCOLLECTIVE ;  /* 0x000000000000791b */ /* 0x003fea0003800000 */
.L_x_845:
[----:B------:R-:W-:Y:S01]  /*3a90*/  FADD R8, R8, R23 ;  /* 0x0000001708087221 */ /* 0x000fe20000000000 */
[----:B------:R-:W-:Y:S01]  /*3aa0*/  MOV R16, R20 ;  /* 0x0000001400107202 */ /* 0x000fe20000000f00 */
[----:B------:R-:W-:-:S07]  /*3ab0*/  IMAD.MOV.U32 R10, RZ, RZ, R17 ;  /* 0x000000ffff0a7224 */ /* 0x000fce00078e0011 */
[----:B------:R-:W-:Y:S05]  /*3ac0*/  WARPSYNC.COLLECTIVE R11, `(.L_x_846) ;  /* 0x000000000b087348 */ /* 0x000fea0003c00000 */
[----:B------:R0:W1:Y:S02]  /*3ad0*/  SHFL.DOWN P1, R17, R16, R13, R14 ;  /* 0x0800000d10117389 */ /* 0x000064000002000e */
[----:B01----:R-:W-:Y:S05]  /*3ae0*/  ENDCOLLECTIVE ;  /* 0x000000000000791b */ /* 0x003fea0003800000 */
.L_x_846:
[----:B------:R-:W-:Y:S01]  /*3af0*/  FADD R10, R10, R21 ;  /* 0x000000150a0a7221 */ /* 0x000fe20000000000 */
[----:B------:R-:W-:Y:S02]  /*3b00*/  MOV R16, R18 ;  /* 0x0000001200107202 */ /* 0x000fe40000000f00 */
[----:B------:R-:W-:-:S07]  /*3b10*/  MOV R25, R17 ;  /* 0x0000001100197202 */ /* 0x000fce0000000f00 */
[----:B------:R-:W-:Y:S05]  /*3b20*/  WARPSYNC.COLLECTIVE R11, `(.L_x_847) ;  /* 0x000000000b087348 */ /* 0x000fea0003c00000 */
[----:B------:R0:W1:Y:S02]  /*3b30*/  SHFL.DOWN P1, R17, R16, R13, R14 ;  /* 0x0800000d10117389 */ /* 0x000064000002000e */
[----:B01----:R-:W-:Y:S05]  /*3b40*/  ENDCOLLECTIVE ;  /* 0x000000000000791b */ /* 0x003fea0003800000 */
.L_x_847:
[----:B------:R-:W-:Y:S01]  /*3b50*/  FADD R25, R25, R20 ;  /* 0x0000001419197221 */ /* 0x000fe20000000000 */
[----:B------:R-:W-:Y:S01]  /*3b60*/  HFMA2 R13, -RZ, RZ, 0, 4.76837158203125e-07 ;  /* 0x00000008ff0d7431 */ /* 0x000fe200000001ff */
[----:B------:R-:W-:Y:S02]  /*3b70*/  MOV R16, R28 ;  /* 0x0000001c00107202 */ /* 0x000fe40000000f00 */
[----:B------:R-:W-:-:S07]  /*3b80*/  MOV R26, R17 ;  /* 0x00000011001a7202 */ /* 0x000fce0000000f00 */
[----:B------:R-:W-:Y:S05]  /*3b90*/  WARPSYNC.COLLECTIVE R11, `(.L_x_848) ;  /* 0x000000000b087348 */ /* 0x000fea0003c00000 */
[----:B------:R0:W1:Y:S02]  /*3ba0*/  SHFL.DOWN P1, R17, R16, R13, R14 ;  /* 0x0800000d10117389 */ /* 0x000064000002000e */
[----:B01----:R-:W-:Y:S05]  /*3bb0*/  ENDCOLLECTIVE ;  /* 0x000000000000791b */ /* 0x003fea0003800000 */
.L_x_848:
        /* <DEDUP_REMOVED lines=8> */
.L_x_849:
[----:B------:R-:W-:Y:S02]  /*3c40*/  MOV R16, R22 ;  /* 0x0000001600107202 */ /* 0x000fe40000000f00 */
[----:B------:R-:W-:-:S07]  /*3c50*/  MOV R29, R17 ;  /* 0x00000011001d7202 */ /* 0x000fce0000000f00 */
[----:B------:R-:W-:Y:S05]  /*3c60*/  WARPSYNC.COLLECTIVE R11, `(.L_x_850) ;  /* 0x000000000b087348 */ /* 0x000fea0003c00000 */
[----:B------:R0:W1:Y:S02]  /*3c70*/  SHFL.DOWN P1, R17, R16, R13, R14 ;  /* 0x0800000d10117389 */ /* 0x000064000002000e */
[----:B01----:R-:W-:Y:S05]  /*3c80*/  ENDCOLLECTIVE ;  /* 0x000000000000791b */ /* 0x003fea0003800000 */
.L_x_850:
[----:B------:R-:W-:Y:S01]  /*3c90*/  FADD R23, R27, R29 ;  /* 0x0000001d1b177221 */ /* 0x000fe20000000000 */
[----:B------:R-:W-:Y:S01]  /*3ca0*/  MOV R16, R19 ;  /* 0x0000001300107202 */ /* 0x000fe20000000f00 */
[----:B------:R-:W-:-:S07]  /*3cb0*/  FADD R22, R22, R17 ;  /* 0x0000001116167221 */ /* 0x000fce0000000000 */
[----:B------:R-:W-:Y:S05]  /*3cc0*/  WARPSYNC.COLLECTIVE R11, `(.L_x_851) ;  /* 0x000000000b087348 */ /* 0x000fea0003c00000 */
[----:B------:R0:W1:Y:S02]  /*3cd0*/  SHFL.DOWN P1, R17, R16, R13, R14 ;  /* 0x0800000d10117389 */ /* 0x000064000002000e */
[----:B01----:R-:W-:Y:S05]  /*3ce0*/  ENDCOLLECTIVE ;  /* 0x000000000000791b */ /* 0x003fea0003800000 */
.L_x_851:
[----:B------:R-:W-:Y:S02]  /*3cf0*/  MOV R16, R15 ;  /* 0x0000000f00107202 */ /* 0x000fe40000000f00 */
[----:B------:R-:W-:-:S07]  /*3d00*/  MOV R18, R17 ;  /* 0x0000001100127202 */ /* 0x000fce0000000f00 */
[----:B------:R-:W-:Y:S05]  /*3d10*/  WARPSYNC.COLLECTIVE R11, `(.L_x_852) ;  /* 0x000000000b087348 */ /* 0x000fea0003c00000 */
[----:B------:R0:W1:Y:S02]  /*3d20*/  SHFL.DOWN P1, R17, R16, R13, R14 ;  /* 0x0800000d10117389 */ /* 0x000064000002000e */
[----:B01----:R-:W-:Y:S05]  /*3d30*/  ENDCOLLECTIVE ;  /* 0x000000000000791b */ /* 0x003fea0003800000 */
.L_x_852:
        /* <DEDUP_REMOVED lines=8> */
.L_x_853:
[----:B------:R-:W-:Y:S02]  /*3dc0*/  MOV R16, R10 ;  /* 0x0000000a00107202 */ /* 0x000fe40000000f00 */
[----:B------:R-:W-:-:S05]  /*3dd0*/  MOV R11, R17 ;  /* 0x00000011000b7202 */ /* 0x000fca0000000f00 */
[----:B------:R-:W-:Y:S01]  /*3de0*/  FADD R19, R8, R11 ;  /* 0x0000000b08137221 */ /* 0x000fe20000000000 */
[----:B------:R-:W-:-:S07]  /*3df0*/  MOV R11, 0xffffffff ;  /* 0xffffffff000b7802 */ /* 0x000fce0000000f00 */
[----:B------:R-:W-:Y:S05]  /*3e00*/  WARPSYNC.COLLECTIVE R11, `(.L_x_854) ;  /* 0x000000000b087348 */ /* 0x000fea0003c00000 */
[----:B------:R0:W1:Y:S02]  /*3e10*/  SHFL.DOWN P1, R17, R16, R13, R14 ;  /* 0x0800000d10117389 */ /* 0x000064000002000e */
[----:B01----:R-:W-:Y:S05]  /*3e20*/  ENDCOLLECTIVE ;  /* 0x000000000000791b */ /* 0x003fea0003800000 */
.L_x_854:
[----:B------:R-:W-:Y:S01]  /*3e30*/  MOV R16, R25 ;  /* 0x0000001900107202 */ /* 0x000fe20000000f00 */
[----:B------:R-:W-:-:S07]  /*3e40*/  IMAD.MOV.U32 R20, RZ, RZ, R17 ;  /* 0x000000ffff147224 */ /* 0x000fce00078e0011 */
[----:B------:R-:W-:Y:S05]  /*3e50*/  WARPSYNC.COLLECTIVE R11, `(.L_x_855) ;  /* 0x000000000b087348 */ /* 0x000fea0003c00000 */
[----:B------:R0:W1:Y:S02]  /*3e60*/  SHFL.DOWN P1, R17, R16, R13, R14 ;  /* 0x0800000d10117389 */ /* 0x000064000002000e */
[----:B01----:R-:W-:Y:S05]  /*3e70*/  ENDCOLLECTIVE ;  /* 0x000000000000791b */ /* 0x003fea0003800000 */
.L_x_855:
[----:B------:R-:W-:Y:S01]  /*3e80*/  FADD R20, R10, R20 ;  /* 0x000000140a147221 */ /* 0x000fe20000000000 */
[----:B------:R-:W-:Y:S02]  /*3e90*/  MOV R16, R26 ;  /* 0x0000001a00107202 */ /* 0x000fe40000000f00 */
[----:B------:R-:W-:-:S07]  /*3ea0*/  MOV R28, R17 ;  /* 0x00000011001c7202 */ /* 0x000fce0000000f00 */
[----:B------:R-:W-:Y:S05]  /*3eb0*/  WARPSYNC.COLLECTIVE R11, `(.L_x_856) ;  /* 0x000000000b087348 */ /* 0x000fea0003c00000 */
[----:B------:R0:W1:Y:S02]  /*3ec0*/  SHFL.DOWN P1, R17, R16, R13, R14 ;  /* 0x0800000d10117389 */ /* 0x000064000002000e */
[----:B01----:R-:W-:Y:S05]  /*3ed0*/  ENDCOLLECTIVE ;  /* 0x000000000000791b */ /* 0x003fea0003800000 */
.L_x_856:
[----:B------:R-:W-:Y:S01]  /*3ee0*/  FADD R15, R25, R28 ;  /* 0x0000001c190f7221 */ /* 0x000fe20000000000 */
[----:B------:R-:W-:Y:S01]  /*3ef0*/  HFMA2 R13, -RZ, RZ, 0, 2.384185791015625e-07 ;  /* 0x00000004ff0d7431 */ /* 0x000fe200000001ff */
[----:B------:R-:W-:Y:S02]  /*3f00*/  MOV R16, R24 ;  /* 0x0000001800107202 */ /* 0x000fe40000000f00 */
[----:B------:R-:W-:-:S07]  /*3f10*/  MOV R29, R17 ;  /* 0x00000011001d7202 */ /* 0x000fce0000000f00 */
[----:B------:R-:W-:Y:S05]  /*3f20*/  WARPSYNC.COLLECTIVE R11, `(.L_x_857) ;  /* 0x000000000b087348 */ /* 0x000fea0003c00000 */
[----:B------:R0:W1:Y:S02]  /*3f30*/  SHFL.DOWN P1, R17, R16, R13, R14 ;  /* 0x0800000d10117389 */ /* 0x000064000002000e */
[----:B01----:R-:W-:Y:S05]  /*3f40*/  ENDCOLLECTIVE ;  /* 0x000000000000791b */ /* 0x003fea0003800000 */
.L_x_857:
[----:B------:R-:W-:Y:S01]  /*3f50*/  FADD R10, R26, R29 ;  /* 0x0000001d1a0a7221 */ /* 0x000fe20000000000 */
[----:B------:R-:W-:Y:S02]  /*3f60*/  MOV R16, R23 ;  /* 0x0000001700107202 */ /* 0x000fe40000000f00 */
[----:B------:R-:W-:-:S07]  /*3f70*/  MOV R27, R17 ;  /* 0x00000011001b7202 */ /* 0x000fce0000000f00 */
[----:B------:R-:W-:Y:S05]  /*3f80*/  WARPSYNC.COLLECTIVE R11, `(.L_x_858) ;  /* 0x000000000b087348 */ /* 0x000fea0003c00000 */
[----:B------:R0:W1:Y:S02]  /*3f90*/  SHFL.DOWN P1, R17, R16, R13, R14 ;  /* 0x0800000d10117389 */ /* 0x000064000002000e */
[----:B01----:R-:W-:Y:S05]  /*3fa0*/  ENDCOLLECTIVE ;  /* 0x000000000000791b */ /* 0x003fea0003800000 */
.L_x_858:
[----:B------:R-:W-:Y:S01]  /*3fb0*/  FADD R8, R24, R27 ;  /* 0x0000001b18087221 */ /* 0x000fe20000000000 */
[----:B------:R-:W-:Y:S01]  /*3fc0*/  MOV R16, R22 ;  /* 0x0000001600107202 */ /* 0x000fe20000000f00 */
[----:B------:R-:W-:-:S07]  /*3fd0*/  FADD R23, R23, R17 ;  /* 0x0000001117177221 */ /* 0x000fce0000000000 */
[----:B------:R-:W-:Y:S05]  /*3fe0*/  WARPSYNC.COLLECTIVE R11, `(.L_x_859) ;  /* 0x000000000b087348 */ /* 0x000fea0003c00000 */
[----:B------:R0:W1:Y:S02]  /*3ff0*/  SHFL.DOWN P1, R17, R16, R13, R14 ;  /* 0x0800000d10117389 */ /* 0x000064000002000e */
[----:B01----:R-:W-:Y:S05]  /*4000*/  ENDCOLLECTIVE ;  /* 0x000000000000791b */ /* 0x003fea0003800000 */
.L_x_859:
[----:B------:R-:W-:Y:S02]  /*4010*/  MOV R16, R21 ;  /* 0x0000001500107202 */ /* 0x000fe40000000f00 */
[----:B------:R-:W-:-:S07]  /*4020*/  MOV R25, R17 ;  /* 0x0000001100197202 */ /* 0x000fce0000000f00 */
[----:B------:R-:W-:Y:S05]  /*4030*/  WARPSYNC.COLLECTIVE R11, `(.L_x_860) ;  /* 0x000000000b087348 */ /* 0x000fea0003c00000 */
[----:B------:R0:W1:Y:S02]  /*4040*/  SHFL.DOWN P1, R17, R16, R13, R14 ;  /* 0x0800000d10117389 */ /* 0x000064000002000e */
[----:B01----:R-:W-:Y:S05]  /*4050*/  ENDCOLLECTIVE ;  /* 0x000000000000791b */ /* 0x003fea0003800000 */
.L_x_860:
[----:B------:R-:W-:Y:S01]  /*4060*/  FADD R24, R22, R25 ;  /* 0x0000001916187221 */ /* 0x000fe20000000000 */
[----:B------:R-:W-:-:S05]  /*4070*/  MOV R16, R17 ;  /* 0x0000001100107202 */ /* 0x000fca0000000f00 */
[----:B------:R-:W-:Y:S01]  /*4080*/  FADD R25, R21, R16 ;  /* 0x0000001015197221 */ /* 0x000fe20000000000 */
[----:B------:R-:W-:-:S07]  /*4090*/  MOV R16, R18 ;  /* 0x0000001200107202 */ /* 0x000fce0000000f00 */
[----:B------:R-:W-:Y:S05]  /*40a0*/  WARPSYNC.COLLECTIVE R11, `(.L_x_861) ;  /* 0x000000000b087348 */ /* 0x000fea0003c00000 */
[----:B------:R0:W1:Y:S02]  /*40b0*/  SHFL.DOWN P1, R17, R16, R13, R14 ;  /* 0x0800000d10117389 */ /* 0x000064000002000e */
[----:B01----:R-:W-:Y:S05]  /*40c0*/  ENDCOLLECTIVE ;  /* 0x000000000000791b */ /* 0x003fea0003800000 */
.L_x_861:
[----:B------:R-:W-:Y:S02]  /*40d0*/  MOV R16, R19 ;  /* 0x0000001300107202 */ /* 0x000fe40000000f00 */
[----:B------:R-:W-:-:S05]  /*40e0*/  MOV R11, R17 ;  /* 0x00000011000b7202 */ /* 0x000fca0000000f00 */
[----:B------:R-:W-:Y:S01]  /*40f0*/  FADD R22, R18, R11 ;  /* 0x0000000b12167221 */ /* 0x000fe20000000000 */
[----:B------:R-:W-:-:S07]  /*4100*/  MOV R11, 0xffffffff ;  /* 0xffffffff000b7802 */ /* 0x000fce0000000f00 */
[----:B------:R-:W-:Y:S05]  /*4110*/  WARPSYNC.COLLECTIVE R11, `(.L_x_862) ;  /* 0x000000000b087348 */ /* 0x000fea0003c00000 */
[----:B------:R0:W1:Y:S02]  /*4120*/  SHFL.DOWN P1, R17, R16, R13, R14 ;  /* 0x0800000d10117389 */ /* 0x000064000002000e */
[----:B01----:R-:W-:Y:S05]  /*4130*/  ENDCOLLECTIVE ;  /* 0x000000000000791b */ /* 0x003fea0003800000 */
.L_x_862:
[----:B------:R-:W-:Y:S02]  /*4140*/  MOV R16, R20 ;  /* 0x0000001400107202 */ /* 0x000fe40000000f00 */
[----:B------:R-:W-:-:S05]  /*4150*/  MOV R14, R17 ;  /* 0x00000011000e7202 */ /* 0x000fca0000000f00 */
[----:B------:R-:W-:Y:S01]  /*4160*/  FADD R18, R19, R14 ;  /* 0x0000000e13127221 */ /* 0x000fe20000000000 */
[----:B------:R-:W-:-:S07]  /*4170*/  HFMA2 R14, -RZ, RZ, 0, 1.847743988037109375e-06 ;  /* 0x0000001fff0e7431 */ /* 0x000fce00000001ff */
[----:B------:R-:W-:Y:S05]  /*4180*/  WARPSYNC.COLLECTIVE R11, `(.L_x_863) ;  /* 0x000000000b087348 */ /* 0x000fea0003c00000 */
[----:B------:R0:W1:Y:S02]  /*4190*/  SHFL.DOWN P1, R17, R16, R13, R14 ;  /* 0x0800000d10117389 */ /* 0x000064000002000e */
[----:B01----:R-:W-:Y:S05]  /*41a0*/  ENDCOLLECTIVE ;  /* 0x000000000000791b */ /* 0x003fea0003800000 */
.L_x_863:
[----:B------:R-:W-:Y:S01]  /*41b0*/  IMAD.MOV.U32 R16, RZ, RZ, R15 ;  /* 0x000000ffff107224 */ /* 0x000fe200078e000f */
[----:B------:R-:W-:-:S07]  /*41c0*/  MOV R28, R17 ;  /* 0x00000011001c7202 */ /* 0x000fce0000000f00 */
[----:B------:R-:W-:Y:S05]  /*41d0*/  WARPSYNC.COLLECTIVE R11, `(.L_x_864) ;  /* 0x000000000b087348 */ /* 0x000fea0003c00000 */
[----:B------:R0:W1:Y:S02]  /*41e0*/  SHFL.DOWN P1, R17, R16, R13, R14 ;  /* 0x0800000d10117389 */ /* 0x000064000002000e */
[----:B01----:R-:W-:Y:S05]  /*41f0*/  ENDCOLLECTIVE ;  /* 0x000000000000791b */ /* 0x003fea0003800000 */
.L_x_864:
[----:B------:R-:W-:Y:S01]  /*4200*/  FADD R21, R20, R28 ;  /* 0x0000001c14157221 */ /* 0x000fe20000000000 */
[----:B------:R-:W-:Y:S02]  /*4210*/  MOV R16, R10 ;  /* 0x0000000a00107202 */ /* 0x000fe40000000f00 */
[----:B------:R-:W-:-:S07]  /*4220*/  MOV R26, R17 ;  /* 0x00000011001a7202 */ /* 0x000fce0000000f00 */
[----:B------:R-:W-:Y:S05]  /*4230*/  WARPSYNC.COLLECTIVE R11, `(.L_x_865) ;  /* 0x000000000b087348 */ /* 0x000fea0003c00000 */
[----:B------:R0:W1:Y:S02]  /*4240*/  SHFL.DOWN P1, R17, R16, R13, R14 ;  /* 0x0800000d10117389 */ /* 0x000064000002000e */
[----:B01----:R-:W-:Y:S05]  /*4250*/  ENDCOLLECTIVE ;  /* 0x000000000000791b */ /* 0x003fea0003800000 */
.L_x_865:
[----:B------:R-:W-:Y:S01]  /*4260*/  FADD R19, R15, R26 ;  /* 0x0000001a0f137221 */ /* 0x000fe20000000000 */
[----:B------:R-:W-:Y:S01]  /*4270*/  HFMA2 R13, -RZ, RZ, 0, 1.1920928955078125e-07 ;  /* 0x00000002ff0d7431 */ /* 0x000fe200000001ff */
[----:B------:R-:W-:Y:S02]  /*4280*/  MOV R16, R8 ;  /* 0x0000000800107202 */ /* 0x000fe40000000f00 */
[----:B------:R-:W-:-:S07]  /*4290*/  MOV R29, R17 ;  /* 0x00000011001d7202 */ /* 0x000fce0000000f00 */
[----:B------:R-:W-:Y:S05]  /*42a0*/  WARPSYNC.COLLECTIVE R11, `(.L_x_866) ;  /* 0x000000000b087348 */ /* 0x000fea0003c00000 */
[----:B------:R0:W1:Y:S02]  /*42b0*/  SHFL.DOWN P1, R17, R16, R13, R14 ;  /* 0x0800000d10117389 */ /* 0x000064000002000e */
[----:B01----:R-:W-:Y:S05]  /*42c0*/  ENDCOLLECTIVE ;  /* 0x000000000000791b */ /* 0x003fea0003800000 */
.L_x_866:
[----:B------:R-:W-:Y:S01]  /*42d0*/  FADD R20, R10, R29 ;  /* 0x0000001d0a147221 */ /* 0x000fe20000000000 */
[----:B------:R-:W-:Y:S02]  /*42e0*/  MOV R16, R23 ;  /* 0x0000001700107202 */ /* 0x000fe40000000f00 */
[----:B------:R-:W-:-:S07]  /*42f0*/  MOV R27, R17 ;  /* 0x00000011001b7202 */ /* 0x000fce0000000f00 */
[----:B------:R-:W-:Y:S05]  /*4300*/  WARPSYNC.COLLECTIVE R11, `(.L_x_867) ;  /* 0x000000000b087348 */ /* 0x000fea0003c00000 */
[----:B------:R0:W1:Y:S02]  /*4310*/  SHFL.DOWN P1, R17, R16, R13, R14 ;  /* 0x0800000d10117389 */ /* 0x000064000002000e */
[----:B01----:R-:W-:Y:S05]  /*4320*/  ENDCOLLECTIVE ;  /* 0x000000000000791b */ /* 0x003fea0003800000 */
.L_x_867:
[----:B------:R-:W-:Y:S01]  /*4330*/  FADD R15, R8, R27 ;  /* 0x0000001b080f7221 */ /* 0x000fe20000000000 */
[----:B------:R-:W-:Y:S01]  /*4340*/  MOV R16, R24 ;  /* 0x0000001800107202 */ /* 0x000fe20000000f00 */
[----:B------:R-:W-:-:S07]  /*4350*/  FADD R23, R23, R17 ;  /* 0x0000001117177221 */ /* 0x000fce0000000000 */
[----:B------:R-:W-:Y:S05]  /*4360*/  WARPSYNC.COLLECTIVE R11, `(.L_x_868) ;  /* 0x000000000b087348 */ /* 0x000fea0003c00000 */
[----:B------:R0:W1:Y:S02]  /*4370*/  SHFL.DOWN P1, R17, R16, R13, R14 ;  /* 0x0800000d10117389 */ /* 0x000064000002000e */
[----:B01----:R-:W-:Y:S05]  /*4380*/  ENDCOLLECTIVE ;  /* 0x000000000000791b */ /* 0x003fea0003800000 */
.L_x_868:
[----:B------:R-:W-:Y:S02]  /*4390*/  MOV R16, R25 ;  /* 0x0000001900107202 */ /* 0x000fe40000000f00 */
[----:B------:R-:W-:-:S07]  /*43a0*/  MOV R10, R17 ;  /* 0x00000011000a7202 */ /* 0x000fce0000000f00 */
[----:B------:R-:W-:Y:S05]  /*43b0*/  WARPSYNC.COLLECTIVE R11, `(.L_x_869) ;  /* 0x000000000b087348 */ /* 0x000fea0003c00000 */
[----:B------:R0:W1:Y:S02]  /*43c0*/  SHFL.DOWN P1, R17, R16, R13, R14 ;  /* 0x0800000d10117389 */ /* 0x000064000002000e */
[----:B01----:R-:W-:Y:S05]  /*43d0*/  ENDCOLLECTIVE ;  /* 0x000000000000791b */ /* 0x003fea0003800000 */
.L_x_869:
[----:B------:R-:W-:Y:S01]  /*43e0*/  FADD R10, R24, R10 ;  /* 0x0000000a180a7221 */ /* 0x000fe20000000000 */
[----:B------:R-:W-:Y:S02]  /*43f0*/  MOV R16, R22 ;  /* 0x0000001600107202 */ /* 0x000fe40000000f00 */
[----:B------:R-:W-:-:S07]  /*4400*/  MOV R8, R17 ;  /* 0x0000001100087202 */ /* 0x000fce0000000f00 */
[----:B------:R-:W-:Y:S05]  /*4410*/  WARPSYNC.COLLECTIVE R11, `(.L_x_870) ;  /* 0x000000000b087348 */ /* 0x000fea0003c00000 */
[----:B------:R0:W1:Y:S02]  /*4420*/  SHFL.DOWN P1, R17, R16, R13, R14 ;  /* 0x0800000d10117389 */ /* 0x000064000002000e */
[----:B01----:R-:W-:Y:S05]  /*4430*/  ENDCOLLECTIVE ;  /* 0x000000000000791b */ /* 0x003fea0003800000 */
.L_x_870:
        /* <DEDUP_REMOVED lines=8> */
.L_x_871:
[----:B------:R-:W-:Y:S02]  /*44c0*/  MOV R16, R21 ;  /* 0x0000001500107202 */ /* 0x000fe40000000f00 */
[----:B------:R-:W-:-:S07]  /*44d0*/  MOV R29, R17 ;  /* 0x00000011001d7202 */ /* 0x000fce0000000f00 */
[----:B------:R-:W-:Y:S05]  /*44e0*/  WARPSYNC.COLLECTIVE R11, `(.L_x_872) ;  /* 0x000000000b087348 */ /* 0x000fea0003c00000 */
[----:B------:R0:W1:Y:S02]  /*44f0*/  SHFL.DOWN P1, R17, R16, R13, R14 ;  /* 0x0800000d10117389 */ /* 0x000064000002000e */
[----:B01----:R-:W-:Y:S05]  /*4500*/  ENDCOLLECTIVE ;  /* 0x000000000000791b */ /* 0x003fea0003800000 */
.L_x_872:
[----:B------:R-:W-:Y:S01]  /*4510*/  FADD R25, R18, R29 ;  /* 0x0000001d12197221 */ /* 0x000fe20000000000 */
[----:B------:R-:W-:Y:S02]  /*4520*/  MOV R16, R19 ;  /* 0x0000001300107202 */ /* 0x000fe40000000f00 */
[----:B------:R-:W-:-:S07]  /*4530*/  MOV R28, R17 ;  /* 0x00000011001c7202 */ /* 0x000fce0000000f00 */
[----:B------:R-:W-:Y:S05]  /*4540*/  WARPSYNC.COLLECTIVE R11, `(.L_x_873) ;  /* 0x000000000b087348 */ /* 0x000fea0003c00000 */
[----:B------:R0:W1:Y:S02]  /*4550*/  SHFL.DOWN P1, R17, R16, R13, R14 ;  /* 0x0800000d10117389 */ /* 0x000064000002000e */
[----:B01----:R-:W-:Y:S05]  /*4560*/  ENDCOLLECTIVE ;  /* 0x000000000000791b */ /* 0x003fea0003800000 */
.L_x_873:
[----:B------:R-:W-:Y:S01]  /*4570*/  FADD R22, R21, R28 ;  /* 0x0000001c15167221 */ /* 0x000fe20000000000 */
[----:B------:R-:W-:Y:S01]  /*4580*/  IMAD.MOV.U32 R16, RZ, RZ, R20 ;  /* 0x000000ffff107224 */ /* 0x000fe200078e0014 */
[----:B------:R-:W-:-:S07]  /*4590*/  MOV R26, R17 ;  /* 0x00000011001a7202 */ /* 0x000fce0000000f00 */
[----:B------:R-:W-:Y:S05]  /*45a0*/  WARPSYNC.COLLECTIVE R11, `(.L_x_874) ;  /* 0x000000000b087348 */ /* 0x000fea0003c00000 */
[----:B------:R0:W1:Y:S02]  /*45b0*/  SHFL.DOWN P1, R17, R16, R13, R14 ;  /* 0x0800000d10117389 */ /* 0x000064000002000e */
[----:B01----:R-:W-:Y:S05]  /*45c0*/  ENDCOLLECTIVE ;  /* 0x000000000000791b */ /* 0x003fea0003800000 */
.L_x_874:
[----:B------:R-:W-:Y:S01]  /*45d0*/  FADD R18, R19, R26 ;  /* 0x0000001a13127221 */ /* 0x000fe20000000000 */
[----:B------:R-:W-:Y:S01]  /*45e0*/  HFMA2 R13, -RZ, RZ, 0, 5.9604644775390625e-08 ;  /* 0x00000001ff0d7431 */ /* 0x000fe200000001ff */
[----:B------:R-:W-:Y:S02]  /*45f0*/  MOV R16, R15 ;  /* 0x0000000f00107202 */ /* 0x000fe40000000f00 */
[----:B------:R-:W-:-:S07]  /*4600*/  MOV R27, R17 ;  /* 0x00000011001b7202 */ /* 0x000fce0000000f00 */
[----:B------:R-:W-:Y:S05]  /*4610*/  WARPSYNC.COLLECTIVE R11, `(.L_x_875) ;  /* 0x000000000b087348 */ /* 0x000fea0003c00000 */
[----:B------:R0:W1:Y:S02]  /*4620*/  SHFL.DOWN P1, R17, R16, R13, R14 ;  /* 0x0800000d10117389 */ /* 0x000064000002000e */
[----:B01----:R-:W-:Y:S05]  /*4630*/  ENDCOLLECTIVE ;  /* 0x000000000000791b */ /* 0x003fea0003800000 */
.L_x_875:
[----:B------:R-:W-:Y:S01]  /*4640*/  FADD R21, R20, R27 ;  /* 0x0000001b14157221 */ /* 0x000fe20000000000 */
[----:B------:R-:W-:Y:S01]  /*4650*/  MOV R16, R23 ;  /* 0x0000001700107202 */ /* 0x000fe20000000f00 */
[----:B------:R-:W-:-:S07]  /*4660*/  FADD R20, R15, R17 ;  /* 0x000000110f147221 */ /* 0x000fce0000000000 */
[----:B------:R-:W-:Y:S05]  /*4670*/  WARPSYNC.COLLECTIVE R11, `(.L_x_876) ;  /* 0x000000000b087348 */ /* 0x000fea0003c00000 */
[----:B------:R0:W1:Y:S02]  /*4680*/  SHFL.DOWN P1, R17, R16, R13, R14 ;  /* 0x0800000d10117389 */ /* 0x000064000002000e */
[----:B01----:R-:W-:Y:S05]  /*4690*/  ENDCOLLECTIVE ;  /* 0x000000000000791b */ /* 0x003fea0003800000 */
.L_x_876:
[----:B------:R-:W-:Y:S02]  /*46a0*/  MOV R16, R10 ;  /* 0x0000000a00107202 */ /* 0x000fe40000000f00 */
[----:B------:R-:W-:-:S07]  /*46b0*/  MOV R19, R17 ;  /* 0x0000001100137202 */ /* 0x000fce0000000f00 */
[----:B------:R-:W-:Y:S05]  /*46c0*/  WARPSYNC.COLLECTIVE R11, `(.L_x_877) ;  /* 0x000000000b087348 */ /* 0x000fea0003c00000 */
[----:B------:R0:W1:Y:S02]  /*46d0*/  SHFL.DOWN P1, R17, R16, R13, R14 ;  /* 0x0800000d10117389 */ /* 0x000064000002000e */
[----:B01----:R-:W-:Y:S05]  /*46e0*/  ENDCOLLECTIVE ;  /* 0x000000000000791b */ /* 0x003fea0003800000 */
.L_x_877:
        /* <DEDUP_REMOVED lines=8> */
.L_x_878:
[----:B------:R-:W-:Y:S02]  /*4770*/  MOV R16, R24 ;  /* 0x0000001800107202 */ /* 0x000fe40000000f00 */
[----:B------:R-:W-:-:S05]  /*4780*/  MOV R11, R17 ;  /* 0x00000011000b7202 */ /* 0x000fca0000000f00 */
[----:B------:R-:W-:Y:S01]  /*4790*/  FADD R23, R8, R11 ;  /* 0x0000000b08177221 */ /* 0x000fe20000000000 */
[----:B------:R-:W-:-:S07]  /*47a0*/  MOV R11, 0xffffffff ;  /* 0xffffffff000b7802 */ /* 0x000fce0000000f00 */
[----:B------:R-:W-:Y:S05]  /*47b0*/  WARPSYNC.COLLECTIVE R11, `(.L_x_879) ;  /* 0x000000000b087348 */ /* 0x000fea0003c00000 */
[----:B------:R0:W1:Y:S02]  /*47c0*/  SHFL.DOWN P1, R17, R16, R13, R14 ;  /* 0x0800000d10117389 */ /* 0x000064000002000e */
[----:B01----:R-:W-:Y:S05]  /*47d0*/  ENDCOLLECTIVE ;  /* 0x000000000000791b */ /* 0x003fea0003800000 */
.L_x_879:
[----:B------:R-:W-:Y:S02]  /*47e0*/  MOV R16, R25 ;  /* 0x0000001900107202 */ /* 0x000fe40000000f00 */
[----:B------:R-:W-:-:S07]  /*47f0*/  MOV R26, R17 ;  /* 0x00000011001a7202 */ /* 0x000fce0000000f00 */
[----:B------:R-:W-:Y:S05]  /*4800*/  WARPSYNC.COLLECTIVE R11, `(.L_x_880) ;  /* 0x000000000b087348 */ /* 0x000fea0003c00000 */
[----:B------:R0:W1:Y:S02]  /*4810*/  SHFL.DOWN P1, R17, R16, R13, R14 ;  /* 0x0800000d10117389 */ /* 0x000064000002000e */
[----:B01----:R-:W-:Y:S05]  /*4820*/  ENDCOLLECTIVE ;  /* 0x000000000000791b */ /* 0x003fea0003800000 */
.L_x_880:
[----:B------:R-:W-:Y:S01]  /*4830*/  FADD R26, R24, R26 ;  /* 0x0000001a181a7221 */ /* 0x000fe20000000000 */
[----:B------:R-:W-:Y:S02]  /*4840*/  MOV R16, R22 ;  /* 0x0000001600107202 */ /* 0x000fe40000000f00 */
[----:B------:R-:W-:-:S07]  /*4850*/  MOV R28, R17 ;  /* 0x00000011001c7202 */ /* 0x000fce0000000f00 */
[----:B------:R-:W-:Y:S05]  /*4860*/  WARPSYNC.COLLECTIVE R11, `(.L_x_881) ;  /* 0x000000000b087348 */ /* 0x000fea0003c00000 */
[----:B------:R0:W1:Y:S02]  /*4870*/  SHFL.DOWN P1, R17, R16, R13, R14 ;  /* 0x0800000d10117389 */ /* 0x000064000002000e */
[----:B01----:R-:W-:Y:S05]  /*4880*/  ENDCOLLECTIVE ;  /* 0x000000000000791b */ /* 0x003fea0003800000 */
.L_x_881:
[----:B------:R-:W-:Y:S01]  /*4890*/  FADD R8, R25, R28 ;  /* 0x0000001c19087221 */ /* 0x000fe20000000000 */
[----:B------:R-:W-:Y:S02]  /*48a0*/  MOV R16, R18 ;  /* 0x0000001200107202 */ /* 0x000fe40000000f00 */
[----:B------:R-:W-:-:S07]  /*48b0*/  MOV R29, R17 ;  /* 0x00000011001d7202 */ /* 0x000fce0000000f00 */
[----:B------:R-:W-:Y:S05]  /*48c0*/  WARPSYNC.COLLECTIVE R11, `(.L_x_882) ;  /* 0x000000000b087348 */ /* 0x000fea0003c00000 */
[----:B------:R0:W1:Y:S02]  /*48d0*/  SHFL.DOWN P1, R17, R16, R13, R14 ;  /* 0x0800000d10117389 */ /* 0x000064000002000e */
[----:B01----:R-:W-:Y:S05]  /*48e0*/  ENDCOLLECTIVE ;  /* 0x000000000000791b */ /* 0x003fea0003800000 */
.L_x_882:
[----:B------:R-:W-:Y:S01]  /*48f0*/  FADD R29, R22, R29 ;  /* 0x0000001d161d7221 */ /* 0x000fe20000000000 */
[----:B------:R-:W-:Y:S02]  /*4900*/  MOV R16, R21 ;  /* 0x0000001500107202 */ /* 0x000fe40000000f00 */
[----:B------:R-:W-:-:S07]  /*4910*/  MOV R27, R17 ;  /* 0x00000011001b7202 */ /* 0x000fce0000000f00 */
[----:B------:R-:W-:Y:S05]  /*4920*/  WARPSYNC.COLLECTIVE R11, `(.L_x_883) ;  /* 0x000000000b087348 */ /* 0x000fea0003c00000 */
[----:B------:R0:W1:Y:S02]  /*4930*/  SHFL.DOWN P1, R17, R16, R13, R14 ;  /* 0x0800000d10117389 */ /* 0x000064000002000e */
[----:B01----:R-:W-:Y:S05]  /*4940*/  ENDCOLLECTIVE ;  /* 0x000000000000791b */ /* 0x003fea0003800000 */
.L_x_883:
[----:B------:R-:W-:Y:S01]  /*4950*/  FADD R27, R18, R27 ;  /* 0x0000001b121b7221 */ /* 0x000fe20000000000 */
[----:B------:R-:W-:Y:S06]  /*4960*/  BRA `(.L_x_884) ;  /* 0xffffffd800c07947 */ /* 0x000fec000383ffff */
.L_x_885:
        /* <DEDUP_REMOVED lines=9> */
.L_x_1900:


//--------------------- .text._Z13ant16_o1_kerniiiiiiiiiiPKfS0_S0_S0_S0_S0_S0_S0_S0_S0_S0_Pf --------------------------
	.section	.text._Z13ant16_o1_kerniiiiiiiiiiPKfS0_S0_S0_S0_S0_S0_S0_S0_S0_S0_Pf,"ax",@progbits
	.align	128
        .global         _Z13ant16_o1_kerniiiiiiiiiiPKfS0_S0_S0_S0_S0_S0_S0_S0_S0_S0_Pf
        .type           _Z13ant16_o1_kerniiiiiiiiiiPKfS0_S0_S0_S0_S0_S0_S0_S0_S0_S0_Pf,@function
        .size           _Z13ant16_o1_kerniiiiiiiiiiPKfS0_S0_S0_S0_S0_S0_S0_S0_S0_S0_Pf,(.L_x_1901 - _Z13ant16_o1_kerniiiiiiiiiiPKfS0_S0_S0_S0_S0_S0_S0_S0_S0_S0_Pf)
        .other          _Z13ant16_o1_kerniiiiiiiiiiPKfS0_S0_S0_S0_S0_S0_S0_S0_S0_S0_Pf,@"STO_CUDA_ENTRY STV_DEFAULT"
_Z13ant16_o1_kerniiiiiiiiiiPKfS0_S0_S0_S0_S0_S0_S0_S0_S0_S0_Pf:
.text._Z13ant16_o1_kerniiiiiiiiiiPKfS0_S0_S0_S0_S0_S0_S0_S0_S0_S0_Pf:
[----:B------:R-:W-:Y:S08]  /*0000*/  LDC R1, c[0x0][0x37c] ;  /* 0x0000df00ff017b82 */ /* 0x000ff00000000800 */
[----:B------:R-:W0:Y:S08]  /*0010*/  S2UR UR10, SR_CTAID.X ;  /* 0x00000000000a79c3 */ /* 0x000e300000002500 */
[----:B------:R-:W0:Y:S02]  /*0020*/  LDC R0, c[0x0][0x394] ;  /* 0x0000e500ff007b82 */ /* 0x000e240000000800 */
[----:B0-----:R-:W-:-:S13]  /*0030*/  ISETP.LE.AND P0, PT, R0, UR10, PT ;  /* 0x0000000a00007c0c */ /* 0x001fda000bf03270 */
[----:B------:R-:W-:Y:S05]  /*0040*/  @P0 EXIT ;  /* 0x000000000000094d */ /* 0x000fea0003800000 */
[----:B------:R-:W0:Y:S01]  /*0050*/  S2R R3, SR_CgaCtaId ;  /* 0x0000000000037919 */ /* 0x000e220000008800 */
[----:B------:R-:W1:Y:S01]  /*0060*/  LDC.64 R4, c[0x0][0x380] ;  /* 0x0000e000ff047b82 */ /* 0x000e620000000a00 */
[----:B------:R-:W2:Y:S01]  /*0070*/  LDCU.64 UR6, c[0x0][0x3a0] ;  /* 0x00007400ff0677ac */ /* 0x000ea20008000a00 */
[----:B------:R-:W-:Y:S01]  /*0080*/  MOV R2, 0x400 ;  /* 0x0000040000027802 */ /* 0x000fe20000000f00 */
[----:B------:R-:W3:Y:S01]  /*0090*/  S2R R0, SR_TID.X ;  /* 0x0000000000007919 */ /* 0x000ee20000002100 */
[----:B------:R-:W-:Y:S01]  /*00a0*/  MOV R19, UR10 ;  /* 0x0000000a00137c02 */ /* 0x000fe20008000f00 */
[----:B------:R-:W2:Y:S01]  /*00b0*/  LDCU.64 UR8, c[0x0][0x398] ;  /* 0x00007300ff0877ac */ /* 0x000ea20008000a00 */
[----:B------:R-:W4:Y:S02]  /*00c0*/  S2R R14, SR_TID.Y ;  /* 0x00000000000e7919 */ /* 0x000f240000002200 */
[----:B------:R-:W5:Y:S01]  /*00d0*/  LDC R18, c[0x0][0x38c] ;  /* 0x0000e300ff127b82 */ /* 0x000f620000000800 */
[----:B------:R-:W0:Y:S07]  /*00e0*/  LDCU.64 UR14, c[0x0][0x358] ;  /* 0x00006b00ff0e77ac */ /* 0x000e2e0008000a00 */
[----:B------:R-:W4:Y:S01]  /*00f0*/  LDC R15, c[0x0][0x360] ;  /* 0x0000d800ff0f7b82 */ /* 0x000f220000000800 */
[----:B------:R-:W1:Y:S01]  /*0100*/  LDCU UR11, c[0x0][0x364] ;  /* 0x00006c80ff0b77ac */ /* 0x000e620008000800 */
[----:B------:R-:W1:Y:S01]  /*0110*/  LDCU UR12, c[0x0][0x370] ;  /* 0x00006e00ff0c77ac */ /* 0x000e620008000800 */
[----:B--2---:R-:W-:-:S02]  /*0120*/  UIMAD UR4, UR6, UR8, URZ ;  /* 0x00000008060472a4 */ /* 0x004fc4000f8e02ff */
[----:B------:R-:W-:Y:S02]  /*0130*/  UIMAD UR5, UR8, UR9, URZ ;  /* 0x00000009080572a4 */ /* 0x000fe4000f8e02ff */
[----:B------:R-:W-:Y:S01]  /*0140*/  UIMAD UR6, UR8, UR7, URZ ;  /* 0x00000007080672a4 */ /* 0x000fe2000f8e02ff */
[----:B0-----:R-:W-:-:S04]  /*0150*/  LEA R3, R3, R2, 0x18 ;  /* 0x0000000203037211 */ /* 0x001fc800078ec0ff */
[-C--:B-1----:R-:W-:Y:S01]  /*0160*/  LEA R16, R5, R3.reuse, 0x2 ;  /* 0x0000000305107211 */ /* 0x082fe200078e10ff */
[--C-:B---3--:R-:W-:Y:S01]  /*0170*/  IMAD R20, R0, 0xc, R3.reuse ;  /* 0x0000000c00147824 */ /* 0x108fe200078e0203 */
[----:B-----5:R-:W-:Y:S01]  /*0180*/  LEA R18, R18, R3, 0x2 ;  /* 0x0000000312127211 */ /* 0x020fe200078e10ff */
[----:B------:R-:W-:-:S03]  /*0190*/  IMAD R17, R4, 0xc, R3 ;  /* 0x0000000c04117824 */ /* 0x000fc600078e0203 */
[----:B------:R-:W-:-:S07]  /*01a0*/  IADD3 R20, PT, PT, R20, 0x4, RZ ;  /* 0x0000000414147810 */ /* 0x000fce0007ffe0ff */
.L_x_916:
[----:B0-----:R-:W0:Y:S01]  /*01b0*/  LDC R21, c[0x0][0x3a0] ;  /* 0x0000e800ff157b82 */ /* 0x001e220000000800 */
[----:B------:R-:W4:Y:S01]  /*01c0*/  LDCU UR7, c[0x0][0x398] ;  /* 0x00007300ff0777ac */ /* 0x000f220008000800 */
[----:B------:R-:W-:Y:S06]  /*01d0*/  BSSY.RECONVERGENT B0, `(.L_x_886) ;  /* 0x0000021000007945 */ /* 0x000fec0003800200 */
[----:B-1----:R-:W1:Y:S01]  /*01e0*/  LDC R23, c[0x0][0x39c] ;  /* 0x0000e700ff177b82 */ /* 0x002e620000000800 */
[----:B----4-:R-:W-:-:S04]  /*01f0*/  IMAD R6, R19, UR7, R14 ;  /* 0x0000000713067c24 */ /* 0x010fc8000f8e020e */
[----:B--2---:R-:W-:Y:S01]  /*0200*/  IMAD R13, R6, 0x3, RZ ;  /* 0x00000003060d7824 */ /* 0x004fe200078e02ff */
[----:B0-----:R-:W-:-:S04]  /*0210*/  ISETP.GE.AND P0, PT, R0, R21, PT ;  /* 0x000000150000720c */ /* 0x001fc80003f06270 */
[----:B------:R-:W-:Y:S02]  /*0220*/  IADD3 R7, PT, PT, R13, 0x1, RZ ;  /* 0x000000010d077810 */ /* 0x000fe40007ffe0ff */
[----:B-1----:R-:W-:-:S07]  /*0230*/  ISETP.GE.AND P2, PT, R0, R23, PT ;  /* 0x000000170000720c */ /* 0x002fce0003f46270 */
[----:B------:R-:W-:Y:S06]  /*0240*/  @P0 BRA `(.L_x_887) ;  /* 0x0000000000640947 */ /* 0x000fec0003800000 */
        /* <DEDUP_REMOVED lines=8> */
.L_x_888:
        /* <DEDUP_REMOVED lines=17> */
.L_x_887:
[----:B------:R-:W-:Y:S05]  /*03e0*/  BSYNC.RECONVERGENT B0 ;  /* 0x0000000000007941 */ /* 0x000fea0003800200 */
.L_x_886:
[----:B------:R-:W-:Y:S01]  /*03f0*/  BSSY.RECONVERGENT B0, `(.L_x_889) ;  /* 0x000001a000007945 */ /* 0x000fe20003800200 */
[----:B-1----:R-:W-:-:S03]  /*0400*/  IADD3 R25, PT, PT, R13, 0x2, RZ ;  /* 0x000000020d197810 */ /* 0x002fc60007ffe0ff */
[----:B------:R-:W-:Y:S05]  /*0410*/  @P2 BRA `(.L_x_890) ;  /* 0x00000000005c2947 */ /* 0x000fea0003800000 */
[----:B------:R-:W0:Y:S08]  /*0420*/  LDC.64 R8, c[0x0][0x3d8] ;  /* 0x0000f600ff087b82 */ /* 0x000e300000000a00 */
[----:B------:R-:W1:Y:S01]  /*0430*/  LDC.64 R10, c[0x0][0x3a8] ;  /* 0x0000ea00ff0a7b82 */ /* 0x000e620000000a00 */
[----:B0-----:R-:W-:-:S04]  /*0440*/  IMAD.WIDE.U32 R2, R13, 0x4, R8 ;  /* 0x000000040d027825 */ /* 0x001fc800078e0008 */
[--C-:B------:R-:W-:Y:S01]  /*0450*/  IMAD.WIDE.U32 R4, R7, 0x4, R8.reuse ;  /* 0x0000000407047825 */ /* 0x100fe200078e0008 */
[----:B------:R0:W5:Y:S03]  /*0460*/  LDG.E R12, desc[UR14][R2.64] ;  /* 0x0000000e020c7981 */ /* 0x000166000c1e1900 */
[----:B------:R-:W-:Y:S02]  /*0470*/  IMAD.WIDE.U32 R8, R25, 0x4, R8 ;  /* 0x0000000419087825 */ /* 0x000fe400078e0008 */
[----:B------:R0:W5:Y:S04]  /*0480*/  LDG.E R4, desc[UR14][R4.64] ;  /* 0x0000000e04047981 */ /* 0x000168000c1e1900 */
[----:B------:R0:W5:Y:S01]  /*0490*/  LDG.E R24, desc[UR14][R8.64] ;  /* 0x0000000e08187981 */ /* 0x000162000c1e1900 */
[----:B-1----:R-:W-:-:S07]  /*04a0*/  MOV R22, R0 ;  /* 0x0000000000167202 */ /* 0x002fce0000000f00 */
.L_x_891:
[----:B0-----:R-:W-:-:S04]  /*04b0*/  IMAD R3, R19, R23, R22 ;  /* 0x0000001713037224 */ /* 0x001fc800078e0216 */
[----:B------:R-:W-:-:S06]  /*04c0*/  IMAD.WIDE R2, R3, 0x4, R10 ;  /* 0x0000000403027825 */ /* 0x000fcc00078e020a */
[----:B------:R-:W2:Y:S01]  /*04d0*/  LDG.E R3, desc[UR14][R2.64] ;  /* 0x0000000e02037981 */ /* 0x000ea2000c1e1900 */
[----:B-1----:R-:W-:Y:S01]  /*04e0*/  IMAD R5, R14, R23, R22 ;  /* 0x000000170e057224 */ /* 0x002fe200078e0216 */
[----:B------:R-:W-:-:S03]  /*04f0*/  IADD3 R22, PT, PT, R15, R22, RZ ;  /* 0x000000160f167210 */ /* 0x000fc60007ffe0ff */
[----:B------:R-:W-:Y:S01]  /*0500*/  IMAD R8, R5, 0xc, R16 ;  /* 0x0000000c05087824 */ /* 0x000fe200078e0210 */
[----:B------:R-:W-:Y:S01]  /*0510*/  ISETP.GE.AND P1, PT, R22, R23, PT ;  /* 0x000000171600720c */ /* 0x000fe20003f26270 */
[-C--:B--2--5:R-:W-:Y:S01]  /*0520*/  FMUL R5, R12, R3.reuse ;  /* 0x000000030c057220 */ /* 0x0a4fe20000400000 */
[-C--:B------:R-:W-:Y:S01]  /*0530*/  FMUL R9, R4, R3.reuse ;  /* 0x0000000304097220 */ /* 0x080fe20000400000 */
[----:B------:R-:W-:-:S03]  /*0540*/  FMUL R27, R24, R3 ;  /* 0x00000003181b7220 */ /* 0x000fc60000400000 */
[----:B------:R1:W-:Y:S04]  /*0550*/  STS [R8], R5 ;  /* 0x0000000508007388 */ /* 0x0003e80000000800 */
[----:B------:R1:W-:Y:S04]  /*0560*/  STS [R8+0x4], R9 ;  /* 0x0000040908007388 */ /* 0x0003e80000000800 */
[----:B------:R1:W-:Y:S01]  /*0570*/  STS [R8+0x8], R27 ;  /* 0x0000081b08007388 */ /* 0x0003e20000000800 */
[----:B------:R-:W-:Y:S05]  /*0580*/  @!P1 BRA `(.L_x_891) ;  /* 0xfffffffc00c89947 */ /* 0x000fea000383ffff */
.L_x_890:
[----:B------:R-:W-:Y:S05]  /*0590*/  BSYNC.RECONVERGENT B0 ;  /* 0x0000000000007941 */ /* 0x000fea0003800200 */
.L_x_889:
[----:B------:R-:W0:Y:S01]  /*05a0*/  LDC R11, c[0x0][0x3a4] ;  /* 0x0000e900ff0b7b82 */ /* 0x000e220000000800 */
[----:B------:R-:W-:Y:S01]  /*05b0*/  BSSY.RECONVERGENT B0, `(.L_x_892) ;  /* 0x0000029000007945 */ /* 0x000fe20003800200 */
[----:B0-----:R-:W-:-:S13]  /*05c0*/  ISETP.GE.AND P1, PT, R0, R11, PT ;  /* 0x0000000b0000720c */ /* 0x001fda0003f26270 */
[----:B------:R-:W-:Y:S05]  /*05d0*/  @P1 BRA `(.L_x_893) ;  /* 0x0000000000981947 */ /* 0x000fea0003800000 */
[----:B------:R-:W1:Y:S02]  /*05e0*/  LDC.64 R2, c[0x0][0x3e8] ;  /* 0x0000fa00ff027b82 */ /* 0x000e640000000a00 */
[----:B-1----:R-:W-:-:S04]  /*05f0*/  IMAD.WIDE.U32 R4, R13, 0x4, R2 ;  /* 0x000000040d047825 */ /* 0x002fc800078e0002 */
[--C-:B------:R-:W-:Y:S02]  /*0600*/  IMAD.WIDE.U32 R8, R7, 0x4, R2.reuse ;  /* 0x0000000407087825 */ /* 0x100fe400078e0002 */
[----:B------:R0:W5:Y:S02]  /*0610*/  LDG.E R4, desc[UR14][R4.64] ;  /* 0x0000000e04047981 */ /* 0x000164000c1e1900 */
[----:B------:R-:W-:Y:S02]  /*0620*/  IMAD.WIDE.U32 R2, R25, 0x4, R2 ;  /* 0x0000000419027825 */ /* 0x000fe400078e0002 */
[----:B------:R0:W5:Y:S04]  /*0630*/  LDG.E R8, desc[UR14][R8.64] ;  /* 0x0000000e08087981 */ /* 0x000168000c1e1900 */
[----:B------:R0:W5:Y:S01]  /*0640*/  LDG.E R7, desc[UR14][R2.64] ;  /* 0x0000000e02077981 */ /* 0x000162000c1e1900 */
[----:B------:R-:W-:-:S07]  /*0650*/  MOV R10, R0 ;  /* 0x00000000000a7202 */ /* 0x000fce0000000f00 */
.L_x_894:
[----:B0-----:R-:W0:Y:S01]  /*0660*/  LDC.64 R2, c[0x0][0x3b8] ;  /* 0x0000ee00ff027b82 */ /* 0x001e220000000a00 */
[----:B------:R-:W-:-:S04]  /*0670*/  IMAD R5, R19, R11, R10 ;  /* 0x0000000b13057224 */ /* 0x000fc800078e020a */
[----:B------:R-:W-:-:S04]  /*0680*/  IMAD R5, R5, 0x9, RZ ;  /* 0x0000000905057824 */ /* 0x000fc800078e02ff */
[----:B0-----:R-:W-:-:S05]  /*0690*/  IMAD.WIDE R2, R5, 0x4, R2 ;  /* 0x0000000405027825 */ /* 0x001fca00078e0202 */
[----:B--2---:R-:W2:Y:S04]  /*06a0*/  LDG.E R23, desc[UR14][R2.64+0x4] ;  /* 0x0000040e02177981 */ /* 0x004ea8000c1e1900 */
        /* <DEDUP_REMOVED lines=8> */
[C---:B--2--5:R-:W-:Y:S01]  /*0730*/  FMUL R23, R8.reuse, R23 ;  /* 0x0000001708177220 */ /* 0x064fe20000400000 */
[C---:B---3--:R-:W-:Y:S01]  /*0740*/  FMUL R28, R8.reuse, R25 ;  /* 0x00000019081c7220 */ /* 0x048fe20000400000 */
[----:B----4-:R-:W-:-:S02]  /*0750*/  FMUL R27, R8, R27 ;  /* 0x0000001b081b7220 */ /* 0x010fc40000400000 */
[----:B------:R-:W-:Y:S01]  /*0760*/  FFMA R26, R4, R13, R23 ;  /* 0x0000000d041a7223 */ /* 0x000fe20000000017 */
[----:B------:R-:W-:Y:S01]  /*0770*/  IMAD R13, R14, R11, R10 ;  /* 0x0000000b0e0d7224 */ /* 0x000fe200078e020a */
[----:B------:R-:W-:Y:S01]  /*0780*/  IADD3 R10, PT, PT, R15, R10, RZ ;  /* 0x0000000a0f0a7210 */ /* 0x000fe20007ffe0ff */
[----:B------:R-:W-:Y:S02]  /*0790*/  FFMA R9, R4, R9, R28 ;  /* 0x0000000904097223 */ /* 0x000fe4000000001c */
[----:B------:R-:W-:Y:S01]  /*07a0*/  IMAD R13, R13, 0xc, R18 ;  /* 0x0000000c0d0d7824 */ /* 0x000fe200078e0212 */
[----:B------:R-:W-:Y:S01]  /*07b0*/  ISETP.GE.AND P1, PT, R10, R11, PT ;  /* 0x0000000b0a00720c */ /* 0x000fe20003f26270 */
        /* <DEDUP_REMOVED lines=8> */
.L_x_893:
[----:B------:R-:W-:Y:S05]  /*0840*/  BSYNC.RECONVERGENT B0 ;  /* 0x0000000000007941 */ /* 0x000fea0003800200 */
.L_x_892:
[----:B------:R-:W-:Y:S05]  /*0850*/  @P0 BRA `(.L_x_895) ;  /* 0x0000000000d40947 */ /* 0x000fea0003800000 */
[----:B--2---:R-:W0:Y:S01]  /*0860*/  LDC.64 R12, c[0x0][0x3f8] ;  /* 0x0000fe00ff0c7b82 */ /* 0x004e220000000a00 */
[----:B-1----:R-:W-:-:S05]  /*0870*/  IMAD R27, R6, 0x9, RZ ;  /* 0x00000009061b7824 */ /* 0x002fca00078e02ff */
        /* <DEDUP_REMOVED lines=15> */
[----:B0-----:R-:W-:-:S04]  /*0970*/  IMAD.WIDE.U32 R6, R11, 0x4, R12 ;  /* 0x000000040b067825 */ /* 0x001fc800078e000c */
[--C-:B------:R-:W-:Y:S02]  /*0980*/  IMAD.WIDE.U32 R4, R5, 0x4, R12.reuse ;  /* 0x0000000405047825 */ /* 0x100fe400078e000c */
        /* <DEDUP_REMOVED lines=10> */
.L_x_896:
[----:B0-2---:R-:W0:Y:S01]  /*0a30*/  LDC.64 R2, c[0x0][0x3b0] ;  /* 0x0000ec00ff027b82 */ /* 0x005e220000000a00 */
[----:B------:R-:W-:-:S04]  /*0a40*/  IMAD R5, R19, R21, R26 ;  /* 0x0000001513057224 */ /* 0x000fc800078e021a */
[----:B------:R-:W-:-:S04]  /*0a50*/  IMAD R5, R5, 0x3, RZ ;  /* 0x0000000305057824 */ /* 0x000fc800078e02ff */
[----:B0-----:R-:W-:-:S05]  /*0a60*/  IMAD.WIDE R2, R5, 0x4, R2 ;  /* 0x0000000405027825 */ /* 0x001fca00078e0202 */
[----:B------:R-:W2:Y:S04]  /*0a70*/  LDG.E R9, desc[UR14][R2.64+0x4] ;  /* 0x0000040e02097981 */ /* 0x000ea8000c1e1900 */
[----:B------:R-:W3:Y:S04]  /*0a80*/  LDG.E R7, desc[UR14][R2.64] ;  /* 0x0000000e02077981 */ /* 0x000ee8000c1e1900 */
[----:B------:R-:W4:Y:S01]  /*0a90*/  LDG.E R5, desc[UR14][R2.64+0x8] ;  /* 0x0000080e02057981 */ /* 0x000f22000c1e1900 */
[----:B------:R-:W-:Y:S01]  /*0aa0*/  IMAD R28, R14, R21, R26 ;  /* 0x000000150e1c7224 */ /* 0x000fe200078e021a */
[----:B------:R-:W-:-:S03]  /*0ab0*/  IADD3 R26, PT, PT, R15, R26, RZ ;  /* 0x0000001a0f1a7210 */ /* 0x000fc60007ffe0ff */
[----:B------:R-:W-:Y:S01]  /*0ac0*/  IMAD R28, R28, 0xc, R17 ;  /* 0x0000000c1c1c7824 */ /* 0x000fe200078e0211 */
[----:B------:R-:W-:Y:S01]  /*0ad0*/  ISETP.GE.AND P0, PT, R26, R21, PT ;  /* 0x000000151a00720c */ /* 0x000fe20003f06270 */
[-C--:B--2--5:R-:W-:Y:S01]  /*0ae0*/  FMUL R11, R23, R9.reuse ;  /* 0x00000009170b7220 */ /* 0x0a4fe20000400000 */
[-C--:B------:R-:W-:Y:S01]  /*0af0*/  FMUL R13, R4, R9.reuse ;  /* 0x00000009040d7220 */ /* 0x080fe20000400000 */
[----:B------:R-:W-:Y:S02]  /*0b00*/  FMUL R9, R10, R9 ;  /* 0x000000090a097220 */ /* 0x000fe40000400000 */
[-C--:B---3--:R-:W-:Y:S01]  /*0b10*/  FFMA R11, R22, R7.reuse, R11 ;  /* 0x00000007160b7223 */ /* 0x088fe2000000000b */
[-C--:B------:R-:W-:Y:S01]  /*0b20*/  FFMA R13, R25, R7.reuse, R13 ;  /* 0x00000007190d7223 */ /* 0x080fe2000000000d */
[----:B------:R-:W-:Y:S02]  /*0b30*/  FFMA R9, R8, R7, R9 ;  /* 0x0000000708097223 */ /* 0x000fe40000000009 */
[-C--:B----4-:R-:W-:Y:S01]  /*0b40*/  FFMA R11, R24, R5.reuse, R11 ;  /* 0x00000005180b7223 */ /* 0x090fe2000000000b */
[-C--:B------:R-:W-:Y:S01]  /*0b50*/  FFMA R13, R6, R5.reuse, R13 ;  /* 0x00000005060d7223 */ /* 0x080fe2000000000d */
[----:B------:R-:W-:-:S03]  /*0b60*/  FFMA R9, R12, R5, R9 ;  /* 0x000000050c097223 */ /* 0x000fc60000000009 */
[----:B------:R0:W-:Y:S04]  /*0b70*/  STS [R28], R11 ;  /* 0x0000000b1c007388 */ /* 0x0001e80000000800 */
[----:B------:R0:W-:Y:S04]  /*0b80*/  STS [R28+0x4], R13 ;  /* 0x0000040d1c007388 */ /* 0x0001e80000000800 */
[----:B------:R0:W-:Y:S01]  /*0b90*/  STS [R28+0x8], R9 ;  /* 0x000008091c007388 */ /* 0x0001e20000000800 */
[----:B------:R-:W-:Y:S05]  /*0ba0*/  @!P0 BRA `(.L_x_896) ;  /* 0xfffffffc00a08947 */ /* 0x000fea000383ffff */
.L_x_895:
[----:B------:R-:W-:Y:S01]  /*0bb0*/  ISETP.GE.AND P0, PT, R14, R21, PT ;  /* 0x000000150e00720c */ /* 0x000fe20003f06270 */
[----:B------:R-:W-:Y:S05]  /*0bc0*/  WARPSYNC.ALL ;  /* 0x0000000000007948 */ /* 0x000fea0003800000 */
[----:B------:R-:W-:Y:S06]  /*0bd0*/  BAR.SYNC.DEFER_BLOCKING 0x0 ;  /* 0x0000000000007b1d */ /* 0x000fec0000010000 */
[----:B------:R-:W-:Y:S04]  /*0be0*/  BSSY B0, `(.L_x_897) ;  /* 0x00000fb000007945 */ /* 0x000fe80003800000 */
[----:B------:R-:W-:Y:S05]  /*0bf0*/  @P0 BRA `(.L_x_898) ;  /* 0x0000000c00e40947 */ /* 0x000fea0003800000 */
[----:B------:R-:W-:-:S07]  /*0c00*/  MOV R2, R14 ;  /* 0x0000000e00027202 */ /* 0x000fce0000000f00 */
.L_x_915:
[C---:B------:R-:W-:Y:S01]  /*0c10*/  ISETP.GE.AND P3, PT, R0.reuse, UR4, PT ;  /* 0x0000000400007c0c */ /* 0x040fe2000bf66270 */
[----:B------:R-:W-:Y:S01]  /*0c20*/  BSSY.RECONVERGENT B1, `(.L_x_899) ;  /* 0x0000018000017945 */ /* 0x000fe20003800200 */
[----:B------:R-:W-:Y:S01]  /*0c30*/  HFMA2 R10, -RZ, RZ, 0, 0 ;  /* 0x00000000ff0a7431 */ /* 0x000fe200000001ff */
[----:B------:R-:W-:Y:S02]  /*0c40*/  ISETP.GE.AND P0, PT, R0, UR5, PT ;  /* 0x0000000500007c0c */ /* 0x000fe4000bf06270 */
[----:B01----:R-:W-:-:S08]  /*0c50*/  CS2R R8, SRZ ;  /* 0x0000000000087805 */ /* 0x003fd0000001ff00 */
[----:B------:R-:W-:Y:S05]  /*0c60*/  @P3 BRA `(.L_x_900) ;  /* 0x00000000004c3947 */ /* 0x000fea0003800000 */
[----:B------:R-:W0:Y:S01]  /*0c70*/  LDC.64 R4, c[0x0][0x3c0] ;  /* 0x0000f000ff047b82 */ /* 0x000e220000000a00 */
[----:B------:R-:W-:Y:S01]  /*0c80*/  IMAD R3, R2, UR4, R0 ;  /* 0x0000000402037c24 */ /* 0x000fe2000f8e0200 */
[----:B------:R-:W-:Y:S01]  /*0c90*/  CS2R R8, SRZ ;  /* 0x0000000000087805 */ /* 0x000fe2000001ff00 */
[----:B--2---:R-:W-:Y:S01]  /*0ca0*/  IMAD.MOV.U32 R12, RZ, RZ, R20 ;  /* 0x000000ffff0c7224 */ /* 0x004fe200078e0014 */
[----:B------:R-:W-:Y:S02]  /*0cb0*/  MOV R22, R0 ;  /* 0x0000000000167202 */ /* 0x000fe40000000f00 */
[----:B------:R-:W-:-:S07]  /*0cc0*/  MOV R10, RZ ;  /* 0x000000ff000a7202 */ /* 0x000fce0000000f00 */
.L_x_901:
[----:B0-----:R-:W-:Y:S01]  /*0cd0*/  IMAD.WIDE R6, R3, 0x4, R4 ;  /* 0x0000000403067825 */ /* 0x001fe200078e0204 */
[----:B------:R-:W0:Y:S04]  /*0ce0*/  LDS R11, [R12+-0x4] ;  /* 0xfffffc000c0b7984 */ /* 0x000e280000000800 */
        /* <DEDUP_REMOVED lines=11> */
.L_x_900:
[----:B------:R-:W-:Y:S05]  /*0da0*/  BSYNC.RECONVERGENT B1 ;  /* 0x0000000000017941 */ /* 0x000fea0003800200 */
.L_x_899:
[----:B------:R-:W-:-:S03]  /*0db0*/  UMOV UR7, 0xffffffff ;  /* 0xffffffff00077882 */ /* 0x000fc60000000000 */
[----:B------:R-:W-:Y:S05]  /*0dc0*/  BRA.DIV UR7, `(.L_x_902) ;  /* 0x0000000e07887947 */ /* 0x000fea000b800000 */
[----:B------:R-:W0:Y:S04]  /*0dd0*/  SHFL.DOWN PT, R11, R10, 0x10, 0x1f ;  /* 0x0a001f000a0b7f89 */ /* 0x000e2800000e0000 */
[----:B--2---:R-:W1:Y:S04]  /*0de0*/  SHFL.DOWN PT, R12, R9, 0x10, 0x1f ;  /* 0x0a001f00090c7f89 */ /* 0x004e6800000e0000 */
        /* <DEDUP_REMOVED lines=27> */
.L_x_933:
[----:B------:R-:W-:Y:S01]  /*0fa0*/  BSSY.RECONVERGENT B1, `(.L_x_903) ;  /* 0x0000018000017945 */ /* 0x000fe20003800200 */
[----:B------:R-:W-:Y:S01]  /*0fb0*/  HFMA2 R10, -RZ, RZ, 0, 0 ;  /* 0x00000000ff0a7431 */ /* 0x000fe200000001ff */
[----:B------:R-:W-:Y:S01]  /*0fc0*/  ISETP.GE.AND P2, PT, R0, UR6, PT ;  /* 0x0000000600007c0c */ /* 0x000fe2000bf46270 */
[----:B---3--:R-:W-:Y:S01]  /*0fd0*/  FADD R11, R26, R7 ;  /* 0x000000071a0b7221 */ /* 0x008fe20000000000 */
[----:B------:R-:W-:Y:S01]  /*0fe0*/  CS2R R12, SRZ ;  /* 0x00000000000c7805 */ /* 0x000fe2000001ff00 */
[----:B------:R-:W-:Y:S10]  /*0ff0*/  @P0 BRA `(.L_x_904) ;  /* 0x0000000000480947 */ /* 0x000ff40003800000 */
[----:B------:R-:W0:Y:S01]  /*1000*/  LDC.64 R4, c[0x0][0x3d0] ;  /* 0x0000f400ff047b82 */ /* 0x000e220000000a00 */
[----:B------:R-:W-:Y:S01]  /*1010*/  IMAD R26, R2, UR5, RZ ;  /* 0x00000005021a7c24 */ /* 0x000fe2000f8e02ff */
[----:B------:R-:W-:Y:S02]  /*1020*/  CS2R R12, SRZ ;  /* 0x00000000000c7805 */ /* 0x000fe4000001ff00 */
[----:B------:R-:W-:Y:S02]  /*1030*/  MOV R3, R0 ;  /* 0x0000000000037202 */ /* 0x000fe40000000f00 */
[----:B------:R-:W-:-:S07]  /*1040*/  MOV R10, RZ ;  /* 0x000000ff000a7202 */ /* 0x000fce0000000f00 */
.L_x_905:
[----:B------:R-:W-:-:S05]  /*1050*/  IADD3 R7, PT, PT, R26, R3, RZ ;  /* 0x000000031a077210 */ /* 0x000fca0007ffe0ff */
[----:B0-----:R-:W-:-:S06]  /*1060*/  IMAD.WIDE R6, R7, 0x4, R4 ;  /* 0x0000000407067825 */ /* 0x001fcc00078e0204 */
[----:B------:R-:W2:Y:S01]  /*1070*/  LDG.E R7, desc[UR14][R6.64] ;  /* 0x0000000e06077981 */ /* 0x000ea2000c1e1900 */
[----:B------:R-:W-:Y:S01]  /*1080*/  IMAD R21, R3, 0xc, R16 ;  /* 0x0000000c03157824 */ /* 0x000fe200078e0210 */
[----:B------:R-:W-:-:S04]  /*1090*/  IADD3 R3, PT, PT, R15, R3, RZ ;  /* 0x000000030f037210 */ /* 0x000fc80007ffe0ff */
[----:B------:R-:W2:Y:S01]  /*10a0*/  LDS R22, [R21] ;  /* 0x0000000015167984 */ /* 0x000ea20000000800 */
[----:B------:R-:W-:-:S03]  /*10b0*/  ISETP.GE.AND P0, PT, R3, UR5, PT ;  /* 0x0000000503007c0c */ /* 0x000fc6000bf06270 */
[----:B------:R-:W0:Y:S04]  /*10c0*/  LDS R23, [R21+0x4] ;  /* 0x0000040015177984 */ /* 0x000e280000000800 */
[----:B------:R-:W1:Y:S01]  /*10d0*/  LDS R24, [R21+0x8] ;  /* 0x0000080015187984 */ /* 0x000e620000000800 */
[C---:B--2---:R-:W-:Y:S01]  /*10e0*/  FFMA R10, R7.reuse, R22, R10 ;  /* 0x00000016070a7223 */ /* 0x044fe2000000000a */
[C---:B0-----:R-:W-:Y:S01]  /*10f0*/  FFMA R12, R7.reuse, R23, R12 ;  /* 0x00000017070c7223 */ /* 0x041fe2000000000c */
[----:B-1----:R-:W-:-:S03]  /*1100*/  FFMA R13, R7, R24, R13 ;  /* 0x00000018070d7223 */ /* 0x002fc6000000000d */
[----:B------:R-:W-:Y:S05]  /*1110*/  @!P0 BRA `(.L_x_905) ;  /* 0xfffffffc00cc8947 */ /* 0x000fea000383ffff */
.L_x_904:
[----:B------:R-:W-:Y:S05]  /*1120*/  BSYNC.RECONVERGENT B1 ;  /* 0x0000000000017941 */ /* 0x000fea0003800200 */
.L_x_903:
[----:B------:R-:W-:-:S03]  /*1130*/  UMOV UR7, 0xffffffff ;  /* 0xffffffff00077882 */ /* 0x000fc60000000000 */
[----:B------:R-:W-:Y:S05]  /*1140*/  BRA.DIV UR7, `(.L_x_906) ;  /* 0x00000012073c7947 */ /* 0x000fea000b800000 */
        /* <DEDUP_REMOVED lines=29> */
.L_x_950:
[----:B---3--:R-:W-:Y:S01]  /*1320*/  FADD R7, R13, R7 ;  /* 0x000000070d077221 */ /* 0x008fe20000000000 */
[----:B------:R-:W-:Y:S01]  /*1330*/  FADD R8, RZ, R8 ;  /* 0x00000008ff087221 */ /* 0x000fe20000000000 */
[----:B------:R-:W-:Y:S01]  /*1340*/  FADD R4, RZ, R9 ;  /* 0x00000009ff047221 */ /* 0x000fe20000000000 */
[----:B------:R-:W-:Y:S01]  /*1350*/  FADD R10, RZ, R11 ;  /* 0x0000000bff0a7221 */ /* 0x000fe20000000000 */
[----:B------:R-:W-:Y:S01]  /*1360*/  BSSY.RECONVERGENT B1, `(.L_x_907) ;  /* 0x0000019000017945 */ /* 0x000fe20003800200 */
[----:B------:R-:W-:Y:S02]  /*1370*/  HFMA2 R11, -RZ, RZ, 0, 0 ;  /* 0x00000000ff0b7431 */ /* 0x000fe400000001ff */
[----:B------:R-:W-:Y:S01]  /*1380*/  FADD R8, R21, R8 ;  /* 0x0000000815087221 */ /* 0x000fe20000000000 */
[----:B------:R-:W-:Y:S01]  /*1390*/  FADD R9, R23, R4 ;  /* 0x0000000417097221 */ /* 0x000fe20000000000 */
[----:B------:R-:W-:Y:S01]  /*13a0*/  FADD R10, R7, R10 ;  /* 0x0000000a070a7221 */ /* 0x000fe20000000000 */
[----:B------:R-:W-:Y:S01]  /*13b0*/  CS2R R12, SRZ ;  /* 0x00000000000c7805 */ /* 0x000fe2000001ff00 */
[----:B------:R-:W-:Y:S06]  /*13c0*/  @P2 BRA `(.L_x_908) ;  /* 0x0000000000482947 */ /* 0x000fec0003800000 */
[----:B------:R-:W0:Y:S01]  /*13d0*/  LDC.64 R4, c[0x0][0x3e0] ;  /* 0x0000f800ff047b82 */ /* 0x000e220000000a00 */
[----:B------:R-:W-:Y:S01]  /*13e0*/  IMAD R26, R2, UR6, RZ ;  /* 0x00000006021a7c24 */ /* 0x000fe2000f8e02ff */
[----:B------:R-:W-:Y:S02]  /*13f0*/  CS2R R12, SRZ ;  /* 0x00000000000c7805 */ /* 0x000fe4000001ff00 */
[----:B------:R-:W-:Y:S02]  /*1400*/  MOV R3, R0 ;  /* 0x0000000000037202 */ /* 0x000fe40000000f00 */
[----:B------:R-:W-:-:S07]  /*1410*/  MOV R11, RZ ;  /* 0x000000ff000b7202 */ /* 0x000fce0000000f00 */
.L_x_909:
        /* <DEDUP_REMOVED lines=13> */
.L_x_908:
[----:B------:R-:W-:Y:S05]  /*14f0*/  BSYNC.RECONVERGENT B1 ;  /* 0x0000000000017941 */ /* 0x000fea0003800200 */
.L_x_907:
        /* <DEDUP_REMOVED lines=31> */
.L_x_967:
[----:B---3--:R-:W-:Y:S01]  /*16f0*/  FADD R21, R21, R26 ;  /* 0x0000001a15157221 */ /* 0x008fe20000000000 */
[----:B------:R-:W-:Y:S01]  /*1700*/  BSSY.RECONVERGENT B1, `(.L_x_911) ;  /* 0x000001a000017945 */ /* 0x000fe20003800200 */
[----:B------:R-:W-:Y:S01]  /*1710*/  HFMA2 R11, -RZ, RZ, 0, 0 ;  /* 0x00000000ff0b7431 */ /* 0x000fe200000001ff */
[----:B------:R-:W-:Y:S01]  /*1720*/  ISETP.NE.AND P0, PT, R0, RZ, PT ;  /* 0x000000ff0000720c */ /* 0x000fe20003f05270 */
[----:B------:R-:W-:Y:S01]  /*1730*/  FADD R8, R8, R7 ;  /* 0x0000000708087221 */ /* 0x000fe20000000000 */
[----:B------:R-:W-:Y:S01]  /*1740*/  FADD R9, R9, R24 ;  /* 0x0000001809097221 */ /* 0x000fe20000000000 */
[----:B------:R-:W-:Y:S01]  /*1750*/  FADD R10, R10, R21 ;  /* 0x000000150a0a7221 */ /* 0x000fe20000000000 */
[----:B------:R-:W-:Y:S01]  /*1760*/  CS2R R12, SRZ ;  /* 0x00000000000c7805 */ /* 0x000fe2000001ff00 */
[----:B------:R-:W-:Y:S08]  /*1770*/  @P3 BRA `(.L_x_912) ;  /* 0x0000000000483947 */ /* 0x000ff00003800000 */
[----:B------:R-:W0:Y:S01]  /*1780*/  LDC.64 R4, c[0x0][0x3f0] ;  /* 0x0000fc00ff047b82 */ /* 0x000e220000000a00 */
[----:B------:R-:W-:Y:S01]  /*1790*/  IMAD R25, R2, UR4, RZ ;  /* 0x0000000402197c24 */ /* 0x000fe2000f8e02ff */
[----:B------:R-:W-:Y:S02]  /*17a0*/  CS2R R12, SRZ ;  /* 0x00000000000c7805 */ /* 0x000fe4000001ff00 */
[----:B------:R-:W-:Y:S02]  /*17b0*/  MOV R22, R0 ;  /* 0x0000000000167202 */ /* 0x000fe40000000f00 */
[----:B------:R-:W-:-:S07]  /*17c0*/  MOV R11, RZ ;  /* 0x000000ff000b7202 */ /* 0x000fce0000000f00 */
.L_x_913:
        /* <DEDUP_REMOVED lines=13> */
.L_x_912:
[----:B------:R-:W-:Y:S05]  /*18a0*/  BSYNC.RECONVERGENT B1 ;  /* 0x0000000000017941 */ /* 0x000fea0003800200 */
.L_x_911:
        /* <DEDUP_REMOVED lines=31> */
.L_x_984:
[----:B------:R-:W0:Y:S01]  /*1aa0*/  LDCU UR7, c[0x0][0x3a0] ;  /* 0x00007400ff0777ac */ /* 0x000e220008000800 */
[----:B------:R-:W1:Y:S01]  /*1ab0*/  @!P0 LDC.64 R4, c[0x0][0x400] ;  /* 0x00010000ff048b82 */ /* 0x000e620000000a00 */
[----:B---3--:R-:W-:Y:S01]  /*1ac0*/  FADD R21, R21, R26 ;  /* 0x0000001a15157221 */ /* 0x008fe20000000000 */
[----:B------:R-:W-:Y:S01]  /*1ad0*/  FADD R7, R8, R7 ;  /* 0x0000000708077221 */ /* 0x000fe20000000000 */
[----:B------:R-:W-:Y:S02]  /*1ae0*/  FADD R9, R9, R24 ;  /* 0x0000001809097221 */ /* 0x000fe40000000000 */
        /* <DEDUP_REMOVED lines=10> */
.L_x_898:
[----:B------:R-:W-:Y:S05]  /*1b90*/  BSYNC B0 ;  /* 0x0000000000007941 */ /* 0x000fea0003800000 */
.L_x_897:
[----:B------:R-:W3:Y:S01]  /*1ba0*/  LDCU UR7, c[0x0][0x394] ;  /* 0x00007280ff0777ac */ /* 0x000ee20008000800 */
[----:B------:R-:W-:-:S04]  /*1bb0*/  IADD3 R19, PT, PT, R19, UR12, RZ ;  /* 0x0000000c13137c10 */ /* 0x000fc8000fffe0ff */
[----:B---3--:R-:W-:-:S13]  /*1bc0*/  ISETP.GE.AND P0, PT, R19, UR7, PT ;  /* 0x0000000713007c0c */ /* 0x008fda000bf06270 */
[----:B------:R-:W-:Y:S05]  /*1bd0*/  @!P0 BRA `(.L_x_916) ;  /* 0xffffffe400748947 */ /* 0x000fea000383ffff */
[----:B------:R-:W-:Y:S05]  /*1be0*/  EXIT ;  /* 0x000000000000794d */ /* 0x000fea0003800000 */
.L_x_902:
[----:B------:R-:W-:Y:S01]  /*1bf0*/  HFMA2 R5, -RZ, RZ, 0, 9.5367431640625e-07 ;  /* 0x00000010ff057431 */ /* 0x000fe200000001ff */
[----:B------:R-:W-:Y:S01]  /*1c00*/  BSSY B1, `(.L_x_917) ;  /* 0x0000007000017945 */ /* 0x000fe20003800000 */
[----:B------:R-:W-:Y:S01]  /*1c10*/  IMAD.MOV.U32 R6, RZ, RZ, R10 ;  /* 0x000000ffff067224 */ /* 0x000fe200078e000a */
[----:B------:R-:W-:Y:S02]  /*1c20*/  MOV R4, 0x1f ;  /* 0x0000001f00047802 */ /* 0x000fe40000000f00 */
[----:B------:R-:W-:-:S07]  /*1c30*/  MOV R3, 0xffffffff ;  /* 0xffffffff00037802 */ /* 0x000fce0000000f00 */
[----:B--2---:R-:W-:Y:S05]  /*1c40*/  WARPSYNC.COLLECTIVE R3, `(.L_x_918) ;  /* 0x0000000003087348 */ /* 0x004fea0003c00000 */
[----:B------:R0:W1:Y:S02]  /*1c50*/  SHFL.DOWN P1, R7, R6, R5, R4 ;  /* 0x0800000506077389 */ /* 0x0000640000020004 */
[----:B012---:R-:W-:Y:S05]  /*1c60*/  ENDCOLLECTIVE ;  /* 0x000000000000791b */ /* 0x007fea0003800000 */
.L_x_918:
[----:B------:R-:W-:Y:S05]  /*1c70*/  BSYNC B1 ;  /* 0x0000000000017941 */ /* 0x000fea0003800000 */
.L_x_917:
        /* <DEDUP_REMOVED lines=8> */
.L_x_919:
[----:B------:R-:W-:Y:S01]  /*1d00*/  FADD R11, R11, R10 ;  /* 0x0000000a0b0b7221 */ /* 0x000fe20000000000 */
[----:B------:R-:W-:Y:S02]  /*1d10*/  MOV R6, R8 ;  /* 0x0000000800067202 */ /* 0x000fe40000000f00 */
[----:B------:R-:W-:-:S07]  /*1d20*/  MOV R12, R7 ;  /* 0x00000007000c7202 */ /* 0x000fce0000000f00 */
[----:B------:R-:W-:Y:S05]  /*1d30*/  WARPSYNC.COLLECTIVE R3, `(.L_x_920) ;  /* 0x0000000003087348 */ /* 0x000fea0003c00000 */
[----:B------:R0:W1:Y:S02]  /*1d40*/  SHFL.DOWN P1, R7, R6, R5, R4 ;  /* 0x0800000506077389 */ /* 0x0000640000020004 */
[----:B01----:R-:W-:Y:S05]  /*1d50*/  ENDCOLLECTIVE ;  /* 0x000000000000791b */ /* 0x003fea0003800000 */
.L_x_920:
[----:B------:R-:W-:Y:S01]  /*1d60*/  FADD R12, R12, R9 ;  /* 0x000000090c0c7221 */ /* 0x000fe20000000000 */
[----:B------:R-:W-:Y:S01]  /*1d70*/  HFMA2 R5, -RZ, RZ, 0, 4.76837158203125e-07 ;  /* 0x00000008ff057431 */ /* 0x000fe200000001ff */
[----:B------:R-:W-:Y:S02]  /*1d80*/  MOV R6, R11 ;  /* 0x0000000b00067202 */ /* 0x000fe40000000f00 */
[----:B------:R-:W-:-:S07]  /*1d90*/  MOV R13, R7 ;  /* 0x00000007000d7202 */ /* 0x000fce0000000f00 */
[----:B------:R-:W-:Y:S05]  /*1da0*/  WARPSYNC.COLLECTIVE R3, `(.L_x_921) ;  /* 0x0000000003087348 */ /* 0x000fea0003c00000 */
[----:B------:R0:W1:Y:S02]  /*1db0*/  SHFL.DOWN P1, R7, R6, R5, R4 ;  /* 0x0800000506077389 */ /* 0x0000640000020004 */
[----:B01----:R-:W-:Y:S05]  /*1dc0*/  ENDCOLLECTIVE ;  /* 0x000000000000791b */ /* 0x003fea0003800000 */
.L_x_921:
[----:B------:R-:W-:Y:S01]  /*1dd0*/  FADD R13, R13, R8 ;  /* 0x000000080d0d7221 */ /* 0x000fe20000000000 */
[----:B------:R-:W-:Y:S02]  /*1de0*/  MOV R6, R12 ;  /* 0x0000000c00067202 */ /* 0x000fe40000000f00 */
[----:B------:R-:W-:-:S07]  /*1df0*/  MOV R22, R7 ;  /* 0x0000000700167202 */ /* 0x000fce0000000f00 */
[----:B------:R-:W-:Y:S05]  /*1e00*/  WARPSYNC.COLLECTIVE R3, `(.L_x_922) ;  /* 0x0000000003087348 */ /* 0x000fea0003c00000 */
[----:B------:R0:W1:Y:S02]  /*1e10*/  SHFL.DOWN P1, R7, R6, R5, R4 ;  /* 0x0800000506077389 */ /* 0x0000640000020004 */
[----:B01----:R-:W-:Y:S05]  /*1e20*/  ENDCOLLECTIVE ;  /* 0x000000000000791b */ /* 0x003fea0003800000 */
.L_x_922:
[----:B------:R-:W-:Y:S01]  /*1e30*/  FADD R22, R11, R22 ;  /* 0x000000160b167221 */ /* 0x000fe20000000000 */
[----:B------:R-:W-:Y:S02]  /*1e40*/  MOV R6, R13 ;  /* 0x0000000d00067202 */ /* 0x000fe40000000f00 */
[----:B------:R-:W-:-:S07]  /*1e50*/  MOV R21, R7 ;  /* 0x0000000700157202 */ /* 0x000fce0000000f00 */
[----:B------:R-:W-:Y:S05]  /*1e60*/  WARPSYNC.COLLECTIVE R3, `(.L_x_923) ;  /* 0x0000000003087348 */ /* 0x000fea0003c00000 */
[----:B------:R0:W1:Y:S02]  /*1e70*/  SHFL.DOWN P1, R7, R6, R5, R4 ;  /* 0x0800000506077389 */ /* 0x0000640000020004 */
[----:B01----:R-:W-:Y:S05]  /*1e80*/  ENDCOLLECTIVE ;  /* 0x000000000000791b */ /* 0x003fea0003800000 */
.L_x_923:
[----:B------:R-:W-:Y:S01]  /*1e90*/  FADD R21, R12, R21 ;  /* 0x000000150c157221 */ /* 0x000fe20000000000 */
[----:B------:R-:W-:Y:S01]  /*1ea0*/  HFMA2 R5, -RZ, RZ, 0, 2.384185791015625e-07 ;  /* 0x00000004ff057431 */ /* 0x000fe200000001ff */
[----:B------:R-:W-:Y:S02]  /*1eb0*/  MOV R6, R22 ;  /* 0x0000001600067202 */ /* 0x000fe40000000f00 */
[----:B------:R-:W-:-:S07]  /*1ec0*/  MOV R24, R7 ;  /* 0x0000000700187202 */ /* 0x000fce0000000f00 */
[----:B------:R-:W-:Y:S05]  /*1ed0*/  WARPSYNC.COLLECTIVE R3, `(.L_x_924) ;  /* 0x0000000003087348 */ /* 0x000fea0003c00000 */
[----:B------:R0:W1:Y:S02]  /*1ee0*/  SHFL.DOWN P1, R7, R6, R5, R4 ;  /* 0x0800000506077389 */ /* 0x0000640000020004 */
[----:B01----:R-:W-:Y:S05]  /*1ef0*/  ENDCOLLECTIVE ;  /* 0x000000000000791b */ /* 0x003fea0003800000 */
.L_x_924:
[----:B------:R-:W-:Y:S01]  /*1f00*/  FADD R24, R13, R24 ;  /* 0x000000180d187221 */ /* 0x000fe20000000000 */
[----:B------:R-:W-:Y:S01]  /*1f10*/  IMAD.MOV.U32 R6, RZ, RZ, R21 ;  /* 0x000000ffff067224 */ /* 0x000fe200078e0015 */
[----:B------:R-:W-:-:S07]  /*1f20*/  MOV R23, R7 ;  /* 0x0000000700177202 */ /* 0x000fce0000000f00 */
[----:B------:R-:W-:Y:S05]  /*1f30*/  WARPSYNC.COLLECTIVE R3, `(.L_x_925) ;  /* 0x0000000003087348 */ /* 0x000fea0003c00000 */
[----:B------:R0:W1:Y:S02]  /*1f40*/  SHFL.DOWN P1, R7, R6, R5, R4 ;  /* 0x0800000506077389 */ /* 0x0000640000020004 */
[----:B01----:R-:W-:Y:S05]  /*1f50*/  ENDCOLLECTIVE ;  /* 0x000000000000791b */ /* 0x003fea0003800000 */
.L_x_925:
[----:B------:R-:W-:Y:S01]  /*1f60*/  FADD R23, R22, R23 ;  /* 0x0000001716177221 */ /* 0x000fe20000000000 */
[----:B------:R-:W-:Y:S02]  /*1f70*/  MOV R6, R24 ;  /* 0x0000001800067202 */ /* 0x000fe40000000f00 */
[----:B------:R-:W-:-:S07]  /*1f80*/  MOV R10, R7 ;  /* 0x00000007000a7202 */ /* 0x000fce0000000f00 */
[----:B------:R-:W-:Y:S05]  /*1f90*/  WARPSYNC.COLLECTIVE R3, `(.L_x_926) ;  /* 0x0000000003087348 */ /* 0x000fea0003c00000 */
[----:B------:R0:W1:Y:S02]  /*1fa0*/  SHFL.DOWN P1, R7, R6, R5, R4 ;  /* 0x0800000506077389 */ /* 0x0000640000020004 */
[----:B01----:R-:W-:Y:S05]  /*1fb0*/  ENDCOLLECTIVE ;  /* 0x000000000000791b */ /* 0x003fea0003800000 */
.L_x_926:
[----:B------:R-:W-:Y:S01]  /*1fc0*/  FADD R10, R21, R10 ;  /* 0x0000000a150a7221 */ /* 0x000fe20000000000 */
[----:B------:R-:W-:Y:S01]  /*1fd0*/  HFMA2 R5, -RZ, RZ, 0, 1.1920928955078125e-07 ;  /* 0x00000002ff057431 */ /* 0x000fe200000001ff */
[----:B------:R-:W-:Y:S02]  /*1fe0*/  MOV R6, R23 ;  /* 0x0000001700067202 */ /* 0x000fe40000000f00 */
[----:B------:R-:W-:-:S07]  /*1ff0*/  MOV R9, R7 ;  /* 0x0000000700097202 */ /* 0x000fce0000000f00 */
[----:B------:R-:W-:Y:S05]  /*2000*/  WARPSYNC.COLLECTIVE R3, `(.L_x_927) ;  /* 0x0000000003087348 */ /* 0x000fea0003c00000 */
[----:B------:R0:W1:Y:S02]  /*2010*/  SHFL.DOWN P1, R7, R6, R5, R4 ;  /* 0x0800000506077389 */ /* 0x0000640000020004 */
[----:B01----:R-:W-:Y:S05]  /*2020*/  ENDCOLLECTIVE ;  /* 0x000000000000791b */ /* 0x003fea0003800000 */
.L_x_927:
[----:B------:R-:W-:Y:S01]  /*2030*/  FADD R11, R24, R9 ;  /* 0x00000009180b7221 */ /* 0x000fe20000000000 */
[----:B------:R-:W-:Y:S02]  /*2040*/  MOV R6, R10 ;  /* 0x0000000a00067202 */ /* 0x000fe40000000f00 */
[----:B------:R-:W-:-:S07]  /*2050*/  MOV R8, R7 ;  /* 0x0000000700087202 */ /* 0x000fce0000000f00 */
[----:B------:R-:W-:Y:S05]  /*2060*/  WARPSYNC.COLLECTIVE R3, `(.L_x_928) ;  /* 0x0000000003087348 */ /* 0x000fea0003c00000 */
[----:B------:R0:W1:Y:S02]  /*2070*/  SHFL.DOWN P1, R7, R6, R5, R4 ;  /* 0x0800000506077389 */ /* 0x0000640000020004 */
[----:B01----:R-:W-:Y:S05]  /*2080*/  ENDCOLLECTIVE ;  /* 0x000000000000791b */ /* 0x003fea0003800000 */
.L_x_928:
[----:B------:R-:W-:Y:S01]  /*2090*/  FADD R12, R23, R8 ;  /* 0x00000008170c7221 */ /* 0x000fe20000000000 */
[----:B------:R-:W-:Y:S02]  /*20a0*/  MOV R6, R11 ;  /* 0x0000000b00067202 */ /* 0x000fe40000000f00 */
[----:B------:R-:W-:-:S07]  /*20b0*/  MOV R25, R7 ;  /* 0x0000000700197202 */ /* 0x000fce0000000f00 */
[----:B------:R-:W-:Y:S05]  /*20c0*/  WARPSYNC.COLLECTIVE R3, `(.L_x_929) ;  /* 0x0000000003087348 */ /* 0x000fea0003c00000 */
[----:B------:R0:W1:Y:S02]  /*20d0*/  SHFL.DOWN P1, R7, R6, R5, R4 ;  /* 0x0800000506077389 */ /* 0x0000640000020004 */
[----:B01----:R-:W-:Y:S05]  /*20e0*/  ENDCOLLECTIVE ;  /* 0x000000000000791b */ /* 0x003fea0003800000 */
.L_x_929:
[----:B------:R-:W-:Y:S01]  /*20f0*/  FADD R25, R10, R25 ;  /* 0x000000190a197221 */ /* 0x000fe20000000000 */
[----:B------:R-:W-:Y:S01]  /*2100*/  HFMA2 R5, -RZ, RZ, 0, 5.9604644775390625e-08 ;  /* 0x00000001ff057431 */ /* 0x000fe200000001ff */
[----:B------:R-:W-:Y:S02]  /*2110*/  MOV R6, R12 ;  /* 0x0000000c00067202 */ /* 0x000fe40000000f00 */
[----:B------:R-:W-:-:S07]  /*2120*/  MOV R26, R7 ;  /* 0x00000007001a7202 */ /* 0x000fce0000000f00 */
[----:B------:R-:W-:Y:S05]  /*2130*/  WARPSYNC.COLLECTIVE R3, `(.L_x_930) ;  /* 0x0000000003087348 */ /* 0x000fea0003c00000 */
[----:B------:R0:W1:Y:S02]  /*2140*/  SHFL.DOWN P1, R7, R6, R5, R4 ;  /* 0x0800000506077389 */ /* 0x0000640000020004 */
[----:B01----:R-:W-:Y:S05]  /*2150*/  ENDCOLLECTIVE ;  /* 0x000000000000791b */ /* 0x003fea0003800000 */
.L_x_930:
[----:B------:R-:W-:Y:S01]  /*2160*/  FADD R26, R11, R26 ;  /* 0x0000001a0b1a7221 */ /* 0x000fe20000000000 */
[----:B------:R-:W-:Y:S02]  /*2170*/  MOV R6, R25 ;  /* 0x0000001900067202 */ /* 0x000fe40000000f00 */
[----:B------:R-:W-:-:S07]  /*2180*/  MOV R9, R7 ;  /* 0x0000000700097202 */ /* 0x000fce0000000f00 */
[----:B------:R-:W-:Y:S05]  /*2190*/  WARPSYNC.COLLECTIVE R3, `(.L_x_931) ;  /* 0x0000000003087348 */ /* 0x000fea0003c00000 */
[----:B------:R0:W1:Y:S02]  /*21a0*/  SHFL.DOWN P1, R7, R6, R5, R4 ;  /* 0x0800000506077389 */ /* 0x0000640000020004 */
[----:B01----:R-:W-:Y:S05]  /*21b0*/  ENDCOLLECTIVE ;  /* 0x000000000000791b */ /* 0x003fea0003800000 */
.L_x_931:
[----:B------:R-:W-:Y:S01]  /*21c0*/  FADD R8, R12, R9 ;  /* 0x000000090c087221 */ /* 0x000fe20000000000 */
[----:B------:R-:W-:Y:S02]  /*21d0*/  MOV R6, R26 ;  /* 0x0000001a00067202 */ /* 0x000fe40000000f00 */
[----:B------:R-:W-:-:S07]  /*21e0*/  MOV R22, R7 ;  /* 0x0000000700167202 */ /* 0x000fce0000000f00 */
[----:B------:R-:W-:Y:S05]  /*21f0*/  WARPSYNC.COLLECTIVE R3, `(.L_x_932) ;  /* 0x0000000003087348 */ /* 0x000fea0003c00000 */
[----:B------:R0:W1:Y:S02]  /*2200*/  SHFL.DOWN P1, R7, R6, R5, R4 ;  /* 0x0800000506077389 */ /* 0x0000640000020004 */
[----:B01----:R-:W-:Y:S05]  /*2210*/  ENDCOLLECTIVE ;  /* 0x000000000000791b */ /* 0x003fea0003800000 */
.L_x_932:
[----:B------:R-:W-:Y:S01]  /*2220*/  FADD R9, R25, R22 ;  /* 0x0000001619097221 */ /* 0x000fe20000000000 */
[----:B------:R-:W-:Y:S06]  /*2230*/  BRA `(.L_x_933) ;  /* 0xffffffec00587947 */ /* 0x000fec000383ffff */
.L_x_906:
        /* <DEDUP_REMOVED lines=8> */
.L_x_935:
[----:B------:R-:W-:Y:S05]  /*22c0*/  BSYNC B1 ;  /* 0x0000000000017941 */ /* 0x000fea0003800000 */
.L_x_934:
[----:B------:R-:W-:Y:S02]  /*22d0*/  HFMA2 R5, -RZ, RZ, 0, 9.5367431640625e-07 ;  /* 0x00000010ff057431 */ /* 0x000fe400000001ff */
[----:B------:R-:W-:Y:S01]  /*22e0*/  IMAD.MOV.U32 R6, RZ, RZ, R12 ;  /* 0x000000ffff067224 */ /* 0x000fe200078e000c */
[----:B------:R-:W-:Y:S02]  /*22f0*/  MOV R4, 0x1f ;  /* 0x0000001f00047802 */ /* 0x000fe40000000f00 */
[----:B------:R-:W-:Y:S02]  /*2300*/  MOV R3, 0xffffffff ;  /* 0xffffffff00037802 */ /* 0x000fe40000000f00 */
[----:B------:R-:W-:-:S07]  /*2310*/  MOV R21, R7 ;  /* 0x0000000700157202 */ /* 0x000fce0000000f00 */
[----:B------:R-:W-:Y:S05]  /*2320*/  WARPSYNC.COLLECTIVE R3, `(.L_x_936) ;  /* 0x0000000003087348 */ /* 0x000fea0003c00000 */
[----:B------:R0:W1:Y:S02]  /*2330*/  SHFL.DOWN P1, R7, R6, R5, R4 ;  /* 0x0800000506077389 */ /* 0x0000640000020004 */
[----:B01----:R-:W-:Y:S05]  /*2340*/  ENDCOLLECTIVE ;  /* 0x000000000000791b */ /* 0x003fea0003800000 */
.L_x_936:
[----:B------:R-:W-:Y:S01]  /*2350*/  FADD R21, R21, R10 ;  /* 0x0000000a15157221 */ /* 0x000fe20000000000 */
[----:B------:R-:W-:Y:S02]  /*2360*/  MOV R6, R13 ;  /* 0x0000000d00067202 */ /* 0x000fe40000000f00 */
[----:B------:R-:W-:-:S07]  /*2370*/  MOV R23, R7 ;  /* 0x0000000700177202 */ /* 0x000fce0000000f00 */
[----:B------:R-:W-:Y:S05]  /*2380*/  WARPSYNC.COLLECTIVE R3, `(.L_x_937) ;  /* 0x0000000003087348 */ /* 0x000fea0003c00000 */
[----:B------:R0:W1:Y:S02]  /*2390*/  SHFL.DOWN P1, R7, R6, R5, R4 ;  /* 0x0800000506077389 */ /* 0x0000640000020004 */
[----:B01----:R-:W-:Y:S05]  /*23a0*/  ENDCOLLECTIVE ;  /* 0x000000000000791b */ /* 0x003fea0003800000 */
.L_x_937:
[----:B------:R-:W-:Y:S01]  /*23b0*/  FADD R23, R23, R12 ;  /* 0x0000000c17177221 */ /* 0x000fe20000000000 */
[----:B------:R-:W-:Y:S01]  /*23c0*/  HFMA2 R5, -RZ, RZ, 0, 4.76837158203125e-07 ;  /* 0x00000008ff057431 */ /* 0x000fe200000001ff */
[----:B------:R-:W-:Y:S02]  /*23d0*/  MOV R6, R21 ;  /* 0x0000001500067202 */ /* 0x000fe40000000f00 */
[----:B------:R-:W-:-:S07]  /*23e0*/  MOV R22, R7 ;  /* 0x0000000700167202 */ /* 0x000fce0000000f00 */
[----:B------:R-:W-:Y:S05]  /*23f0*/  WARPSYNC.COLLECTIVE R3, `(.L_x_938) ;  /* 0x0000000003087348 */ /* 0x000fea0003c00000 */
[----:B------:R0:W1:Y:S02]  /*2400*/  SHFL.DOWN P1, R7, R6, R5, R4 ;  /* 0x0800000506077389 */ /* 0x0000640000020004 */
[----:B01----:R-:W-:Y:S05]  /*2410*/  ENDCOLLECTIVE ;  /* 0x000000000000791b */ /* 0x003fea0003800000 */
.L_x_938:
[----:B------:R-:W-:Y:S01]  /*2420*/  FADD R22, R22, R13 ;  /* 0x0000000d16167221 */ /* 0x000fe20000000000 */
[----:B------:R-:W-:Y:S02]  /*2430*/  MOV R6, R23 ;  /* 0x0000001700067202 */ /* 0x000fe40000000f00 */
[----:B------:R-:W-:-:S07]  /*2440*/  MOV R24, R7 ;  /* 0x0000000700187202 */ /* 0x000fce0000000f00 */
[----:B------:R-:W-:Y:S05]  /*2450*/  WARPSYNC.COLLECTIVE R3, `(.L_x_939) ;  /* 0x0000000003087348 */ /* 0x000fea0003c00000 */
[----:B------:R0:W1:Y:S02]  /*2460*/  SHFL.DOWN P1, R7, R6, R5, R4 ;  /* 0x0800000506077389 */ /* 0x0000640000020004 */
[----:B01----:R-:W-:Y:S05]  /*2470*/  ENDCOLLECTIVE ;  /* 0x000000000000791b */ /* 0x003fea0003800000 */
.L_x_939:
[----:B------:R-:W-:Y:S01]  /*2480*/  FADD R24, R21, R24 ;  /* 0x0000001815187221 */ /* 0x000fe20000000000 */
[----:B------:R-:W-:Y:S02]  /*2490*/  MOV R6, R22 ;  /* 0x0000001600067202 */ /* 0x000fe40000000f00 */
[----:B------:R-:W-:-:S07]  /*24a0*/  MOV R26, R7 ;  /* 0x00000007001a7202 */ /* 0x000fce0000000f00 */
[----:B------:R-:W-:Y:S05]  /*24b0*/  WARPSYNC.COLLECTIVE R3, `(.L_x_940) ;  /* 0x0000000003087348 */ /* 0x000fea0003c00000 */
[----:B------:R0:W1:Y:S02]  /*24c0*/  SHFL.DOWN P1, R7, R6, R5, R4 ;  /* 0x0800000506077389 */ /* 0x0000640000020004 */
[----:B01----:R-:W-:Y:S05]  /*24d0*/  ENDCOLLECTIVE ;  /* 0x000000000000791b */ /* 0x003fea0003800000 */
.L_x_940:
[----:B------:R-:W-:Y:S01]  /*24e0*/  FADD R26, R23, R26 ;  /* 0x0000001a171a7221 */ /* 0x000fe20000000000 */
[----:B------:R-:W-:Y:S01]  /*24f0*/  HFMA2 R5, -RZ, RZ, 0, 2.384185791015625e-07 ;  /* 0x00000004ff057431 */ /* 0x000fe200000001ff */
[----:B------:R-:W-:Y:S02]  /*2500*/  MOV R6, R24 ;  /* 0x0000001800067202 */ /* 0x000fe40000000f00 */
[----:B------:R-:W-:-:S07]  /*2510*/  MOV R25, R7 ;  /* 0x0000000700197202 */ /* 0x000fce0000000f00 */
[----:B------:R-:W-:Y:S05]  /*2520*/  WARPSYNC.COLLECTIVE R3, `(.L_x_941) ;  /* 0x0000000003087348 */ /* 0x000fea0003c00000 */
[----:B------:R0:W1:Y:S02]  /*2530*/  SHFL.DOWN P1, R7, R6, R5, R4 ;  /* 0x0800000506077389 */ /* 0x0000640000020004 */
[----:B01----:R-:W-:Y:S05]  /*2540*/  ENDCOLLECTIVE ;  /* 0x000000000000791b */ /* 0x003fea0003800000 */
.L_x_941:
[----:B------:R-:W-:Y:S01]  /*2550*/  FADD R25, R22, R25 ;  /* 0x0000001916197221 */ /* 0x000fe20000000000 */
[----:B------:R-:W-:Y:S02]  /*2560*/  MOV R6, R26 ;  /* 0x0000001a00067202 */ /* 0x000fe40000000f00 */
[----:B------:R-:W-:-:S07]  /*2570*/  MOV R27, R7 ;  /* 0x00000007001b7202 */ /* 0x000fce0000000f00 */
[----:B------:R-:W-:Y:S05]  /*2580*/  WARPSYNC.COLLECTIVE R3, `(.L_x_942) ;  /* 0x0000000003087348 */ /* 0x000fea0003c00000 */
[----:B------:R0:W1:Y:S02]  /*2590*/  SHFL.DOWN P1, R7, R6, R5, R4 ;  /* 0x0800000506077389 */ /* 0x0000640000020004 */
[----:B01----:R-:W-:Y:S05]  /*25a0*/  ENDCOLLECTIVE ;  /* 0x000000000000791b */ /* 0x003fea0003800000 */
.L_x_942:
[----:B------:R-:W-:Y:S01]  /*25b0*/  FADD R27, R24, R27 ;  /* 0x0000001b181b7221 */ /* 0x000fe20000000000 */
[----:B------:R-:W-:Y:S02]  /*25c0*/  MOV R6, R25 ;  /* 0x0000001900067202 */ /* 0x000fe40000000f00 */
[----:B------:R-:W-:-:S07]  /*25d0*/  MOV R29, R7 ;  /* 0x00000007001d7202 */ /* 0x000fce0000000f00 */
[----:B------:R-:W-:Y:S05]  /*25e0*/  WARPSYNC.COLLECTIVE R3, `(.L_x_943) ;  /* 0x0000000003087348 */ /* 0x000fea0003c00000 */
[----:B------:R0:W1:Y:S02]  /*25f0*/  SHFL.DOWN P1, R7, R6, R5, R4 ;  /* 0x0800000506077389 */ /* 0x0000640000020004 */
[----:B01----:R-:W-:Y:S05]  /*2600*/  ENDCOLLECTIVE ;  /* 0x000000000000791b */ /* 0x003fea0003800000 */
.L_x_943:
[----:B------:R-:W-:Y:S01]  /*2610*/  FADD R29, R26, R29 ;  /* 0x0000001d1a1d7221 */ /* 0x000fe20000000000 */
[----:B------:R-:W-:Y:S01]  /*2620*/  MOV R6, R27 ;  /* 0x0000001b00067202 */ /* 0x000fe20000000f00 */
[----:B------:R-:W-:Y:S01]  /*2630*/  IMAD.MOV.U32 R5, RZ, RZ, 0x2 ;  /* 0x00000002ff057424 */ /* 0x000fe200078e00ff */
[----:B------:R-:W-:-:S07]  /*2640*/  MOV R10, R7 ;  /* 0x00000007000a7202 */ /* 0x000fce0000000f00 */
[----:B------:R-:W-:Y:S05]  /*2650*/  WARPSYNC.COLLECTIVE R3, `(.L_x_944) ;  /* 0x0000000003087348 */ /* 0x000fea0003c00000 */
[----:B------:R0:W1:Y:S02]  /*2660*/  SHFL.DOWN P1, R7, R6, R5, R4 ;  /* 0x0800000506077389 */ /* 0x0000640000020004 */
[----:B01----:R-:W-:Y:S05]  /*2670*/  ENDCOLLECTIVE ;  /* 0x000000000000791b */ /* 0x003fea0003800000 */
.L_x_944:
[----:B------:R-:W-:Y:S01]  /*2680*/  FADD R10, R25, R10 ;  /* 0x0000000a190a7221 */ /* 0x000fe20000000000 */
[----:B------:R-:W-:Y:S02]  /*2690*/  MOV R6, R29 ;  /* 0x0000001d00067202 */ /* 0x000fe40000000f00 */
[----:B------:R-:W-:-:S07]  /*26a0*/  MOV R12, R7 ;  /* 0x00000007000c7202 */ /* 0x000fce0000000f00 */
[----:B------:R-:W-:Y:S05]  /*26b0*/  WARPSYNC.COLLECTIVE R3, `(.L_x_945) ;  /* 0x0000000003087348 */ /* 0x000fea0003c00000 */
[----:B------:R0:W1:Y:S02]  /*26c0*/  SHFL.DOWN P1, R7, R6, R5, R4 ;  /* 0x0800000506077389 */ /* 0x0000640000020004 */
[----:B01----:R-:W-:Y:S05]  /*26d0*/  ENDCOLLECTIVE ;  /* 0x000000000000791b */ /* 0x003fea0003800000 */
.L_x_945:
[----:B------:R-:W-:Y:S01]  /*26e0*/  FADD R12, R27, R12 ;  /* 0x0000000c1b0c7221 */ /* 0x000fe20000000000 */
[----:B------:R-:W-:Y:S02]  /*26f0*/  MOV R6, R10 ;  /* 0x0000000a00067202 */ /* 0x000fe40000000f00 */
[----:B------:R-:W-:-:S07]  /*2700*/  MOV R28, R7 ;  /* 0x00000007001c7202 */ /* 0x000fce0000000f00 */
[----:B------:R-:W-:Y:S05]  /*2710*/  WARPSYNC.COLLECTIVE R3, `(.L_x_946) ;  /* 0x0000000003087348 */ /* 0x000fea0003c00000 */
[----:B------:R0:W1:Y:S02]  /*2720*/  SHFL.DOWN P1, R7, R6, R5, R4 ;  /* 0x0800000506077389 */ /* 0x0000640000020004 */
[----:B01----:R-:W-:Y:S05]  /*2730*/  ENDCOLLECTIVE ;  /* 0x000000000000791b */ /* 0x003fea0003800000 */
.L_x_946:
[----:B------:R-:W-:Y:S01]  /*2740*/  FADD R28, R29, R28 ;  /* 0x0000001c1d1c7221 */ /* 0x000fe20000000000 */
[----:B------:R-:W-:Y:S01]  /*2750*/  HFMA2 R5, -RZ, RZ, 0, 5.9604644775390625e-08 ;  /* 0x00000001ff057431 */ /* 0x000fe200000001ff */
[----:B------:R-:W-:Y:S02]  /*2760*/  MOV R6, R12 ;  /* 0x0000000c00067202 */ /* 0x000fe40000000f00 */
[----:B------:R-:W-:-:S07]  /*2770*/  MOV R13, R7 ;  /* 0x00000007000d7202 */ /* 0x000fce0000000f00 */
[----:B------:R-:W-:Y:S05]  /*2780*/  WARPSYNC.COLLECTIVE R3, `(.L_x_947) ;  /* 0x0000000003087348 */ /* 0x000fea0003c00000 */
[----:B------:R0:W1:Y:S02]  /*2790*/  SHFL.DOWN P1, R7, R6, R5, R4 ;  /* 0x0800000506077389 */ /* 0x0000640000020004 */
[----:B01----:R-:W-:Y:S05]  /*27a0*/  ENDCOLLECTIVE ;  /* 0x000000000000791b */ /* 0x003fea0003800000 */
.L_x_947:
[----:B------:R-:W-:Y:S01]  /*27b0*/  FADD R13, R10, R13 ;  /* 0x0000000d0a0d7221 */ /* 0x000fe20000000000 */
[----:B------:R-:W-:Y:S02]  /*27c0*/  MOV R6, R28 ;  /* 0x0000001c00067202 */ /* 0x000fe40000000f00 */
[----:B------:R-:W-:-:S07]  /*27d0*/  MOV R21, R7 ;  /* 0x0000000700157202 */ /* 0x000fce0000000f00 */
[----:B------:R-:W-:Y:S05]  /*27e0*/  WARPSYNC.COLLECTIVE R3, `(.L_x_948) ;  /* 0x0000000003087348 */ /* 0x000fea0003c00000 */
[----:B------:R0:W1:Y:S02]  /*27f0*/  SHFL.DOWN P1, R7, R6, R5, R4 ;  /* 0x0800000506077389 */ /* 0x0000640000020004 */
[----:B01----:R-:W-:Y:S05]  /*2800*/  ENDCOLLECTIVE ;  /* 0x000000000000791b */ /* 0x003fea0003800000 */
.L_x_948:
[----:B------:R-:W-:Y:S01]  /*2810*/  FADD R21, R12, R21 ;  /* 0x000000150c157221 */ /* 0x000fe20000000000 */
[----:B------:R-:W-:Y:S02]  /*2820*/  MOV R6, R13 ;  /* 0x0000000d00067202 */ /* 0x000fe40000000f00 */
[----:B------:R-:W-:-:S07]  /*2830*/  MOV R23, R7 ;  /* 0x0000000700177202 */ /* 0x000fce0000000f00 */
[----:B------:R-:W-:Y:S05]  /*2840*/  WARPSYNC.COLLECTIVE R3, `(.L_x_949) ;  /* 0x0000000003087348 */ /* 0x000fea0003c00000 */
[----:B------:R0:W1:Y:S02]  /*2850*/  SHFL.DOWN P1, R7, R6, R5, R4 ;  /* 0x0800000506077389 */ /* 0x0000640000020004 */
[----:B01----:R-:W-:Y:S05]  /*2860*/  ENDCOLLECTIVE ;  /* 0x000000000000791b */ /* 0x003fea0003800000 */
.L_x_949:
[----:B------:R-:W-:Y:S01]  /*2870*/  FADD R23, R28, R23 ;  /* 0x000000171c177221 */ /* 0x000fe20000000000 */
[----:B------:R-:W-:Y:S06]  /*2880*/  BRA `(.L_x_950) ;  /* 0xffffffe800a47947 */ /* 0x000fec000383ffff */
.L_x_910:
        /* <DEDUP_REMOVED lines=8> */
.L_x_952:
[----:B------:R-:W-:Y:S05]  /*2910*/  BSYNC B1 ;  /* 0x0000000000017941 */ /* 0x000fea0003800000 */
.L_x_951:
        /* <DEDUP_REMOVED lines=8> */
.L_x_953:
[----:B------:R-:W-:Y:S01]  /*29a0*/  FADD R22, R22, R11 ;  /* 0x0000000b16167221 */ /* 0x000fe20000000000 */
[----:B------:R-:W-:Y:S02]  /*29b0*/  MOV R6, R13 ;  /* 0x0000000d00067202 */ /* 0x000fe40000000f00 */
[----:B------:R-:W-:-:S07]  /*29c0*/  MOV R21, R7 ;  /* 0x0000000700157202 */ /* 0x000fce0000000f00 */
[----:B------:R-:W-:Y:S05]  /*29d0*/  WARPSYNC.COLLECTIVE R3, `(.L_x_954) ;  /* 0x0000000003087348 */ /* 0x000fea0003c00000 */
[----:B------:R0:W1:Y:S02]  /*29e0*/  SHFL.DOWN P1, R7, R6, R5, R4 ;  /* 0x0800000506077389 */ /* 0x0000640000020004 */
[----:B01----:R-:W-:Y:S05]  /*29f0*/  ENDCOLLECTIVE ;  /* 0x000000000000791b */ /* 0x003fea0003800000 */
.L_x_954:
[----:B------:R-:W-:Y:S01]  /*2a00*/  FADD R21, R21, R12 ;  /* 0x0000000c15157221 */ /* 0x000fe20000000000 */
[----:B------:R-:W-:Y:S01]  /*2a10*/  HFMA2 R5, -RZ, RZ, 0, 4.76837158203125e-07 ;  /* 0x00000008ff057431 */ /* 0x000fe200000001ff */
[----:B------:R-:W-:Y:S01]  /*2a20*/  MOV R6, R22 ;  /* 0x0000001600067202 */ /* 0x000fe20000000f00 */
[----:B------:R-:W-:-:S07]  /*2a30*/  IMAD.MOV.U32 R24, RZ, RZ, R7 ;  /* 0x000000ffff187224 */ /* 0x000fce00078e0007 */
[----:B------:R-:W-:Y:S05]  /*2a40*/  WARPSYNC.COLLECTIVE R3, `(.L_x_955) ;  /* 0x0000000003087348 */ /* 0x000fea0003c00000 */
[----:B------:R0:W1:Y:S02]  /*2a50*/  SHFL.DOWN P1, R7, R6, R5, R4 ;  /* 0x0800000506077389 */ /* 0x0000640000020004 */
[----:B01----:R-:W-:Y:S05]  /*2a60*/  ENDCOLLECTIVE ;  /* 0x000000000000791b */ /* 0x003fea0003800000 */
.L_x_955:
[----:B------:R-:W-:Y:S01]  /*2a70*/  FADD R24, R24, R13 ;  /* 0x0000000d18187221 */ /* 0x000fe20000000000 */
[----:B------:R-:W-:Y:S02]  /*2a80*/  MOV R6, R21 ;  /* 0x0000001500067202 */ /* 0x000fe40000000f00 */
[----:B------:R-:W-:-:S07]  /*2a90*/  MOV R23, R7 ;  /* 0x0000000700177202 */ /* 0x000fce0000000f00 */
[----:B------:R-:W-:Y:S05]  /*2aa0*/  WARPSYNC.COLLECTIVE R3, `(.L_x_956) ;  /* 0x0000000003087348 */ /* 0x000fea0003c00000 */
[----:B------:R0:W1:Y:S02]  /*2ab0*/  SHFL.DOWN P1, R7, R6, R5, R4 ;  /* 0x0800000506077389 */ /* 0x0000640000020004 */
[----:B01----:R-:W-:Y:S05]  /*2ac0*/  ENDCOLLECTIVE ;  /* 0x000000000000791b */ /* 0x003fea0003800000 */
.L_x_956:
[----:B------:R-:W-:Y:S01]  /*2ad0*/  FADD R23, R22, R23 ;  /* 0x0000001716177221 */ /* 0x000fe20000000000 */
[----:B------:R-:W-:Y:S02]  /*2ae0*/  MOV R6, R24 ;  /* 0x0000001800067202 */ /* 0x000fe40000000f00 */
[----:B------:R-:W-:-:S07]  /*2af0*/  MOV R26, R7 ;  /* 0x00000007001a7202 */ /* 0x000fce0000000f00 */
[----:B------:R-:W-:Y:S05]  /*2b00*/  WARPSYNC.COLLECTIVE R3, `(.L_x_957) ;  /* 0x0000000003087348 */ /* 0x000fea0003c00000 */
[----:B------:R0:W1:Y:S02]  /*2b10*/  SHFL.DOWN P1, R7, R6, R5, R4 ;  /* 0x0800000506077389 */ /* 0x0000640000020004 */
[----:B01----:R-:W-:Y:S05]  /*2b20*/  ENDCOLLECTIVE ;  /* 0x000000000000791b */ /* 0x003fea0003800000 */
.L_x_957:
[----:B------:R-:W-:Y:S01]  /*2b30*/  FADD R26, R21, R26 ;  /* 0x0000001a151a7221 */ /* 0x000fe20000000000 */
[----:B------:R-:W-:Y:S01]  /*2b40*/  HFMA2 R5, -RZ, RZ, 0, 2.384185791015625e-07 ;  /* 0x00000004ff057431 */ /* 0x000fe200000001ff */
[----:B------:R-:W-:Y:S02]  /*2b50*/  MOV R6, R23 ;  /* 0x0000001700067202 */ /* 0x000fe40000000f00 */
[----:B------:R-:W-:-:S07]  /*2b60*/  MOV R25, R7 ;  /* 0x0000000700197202 */ /* 0x000fce0000000f00 */
[----:B------:R-:W-:Y:S05]  /*2b70*/  WARPSYNC.COLLECTIVE R3, `(.L_x_958) ;  /* 0x0000000003087348 */ /* 0x000fea0003c00000 */
[----:B------:R0:W1:Y:S02]  /*2b80*/  SHFL.DOWN P1, R7, R6, R5, R4 ;  /* 0x0800000506077389 */ /* 0x0000640000020004 */
[----:B01----:R-:W-:Y:S05]  /*2b90*/  ENDCOLLECTIVE ;  /* 0x000000000000791b */ /* 0x003fea0003800000 */
.L_x_958:
[----:B------:R-:W-:Y:S01]  /*2ba0*/  FADD R25, R24, R25 ;  /* 0x0000001918197221 */ /* 0x000fe20000000000 */
[----:B------:R-:W-:Y:S02]  /*2bb0*/  MOV R6, R26 ;  /* 0x0000001a00067202 */ /* 0x000fe40000000f00 */
[----:B------:R-:W-:-:S07]  /*2bc0*/  MOV R28, R7 ;  /* 0x00000007001c7202 */ /* 0x000fce0000000f00 */
[----:B------:R-:W-:Y:S05]  /*2bd0*/  WARPSYNC.COLLECTIVE R3, `(.L_x_959) ;  /* 0x0000000003087348 */ /* 0x000fea0003c00000 */
[----:B------:R0:W1:Y:S02]  /*2be0*/  SHFL.DOWN P1, R7, R6, R5, R4 ;  /* 0x0800000506077389 */ /* 0x0000640000020004 */
[----:B01----:R-:W-:Y:S05]  /*2bf0*/  ENDCOLLECTIVE ;  /* 0x000000000000791b */ /* 0x003fea0003800000 */
.L_x_959:
[----:B------:R-:W-:Y:S01]  /*2c00*/  FADD R28, R23, R28 ;  /* 0x0000001c171c7221 */ /* 0x000fe20000000000 */
[----:B------:R-:W-:Y:S02]  /*2c10*/  MOV R6, R25 ;  /* 0x0000001900067202 */ /* 0x000fe40000000f00 */
[----:B------:R-:W-:-:S07]  /*2c20*/  MOV R11, R7 ;  /* 0x00000007000b7202 */ /* 0x000fce0000000f00 */
[----:B------:R-:W-:Y:S05]  /*2c30*/  WARPSYNC.COLLECTIVE R3, `(.L_x_960) ;  /* 0x0000000003087348 */ /* 0x000fea0003c00000 */
[----:B------:R0:W1:Y:S02]  /*2c40*/  SHFL.DOWN P1, R7, R6, R5, R4 ;  /* 0x0800000506077389 */ /* 0x0000640000020004 */
[----:B01----:R-:W-:Y:S05]  /*2c50*/  ENDCOLLECTIVE ;  /* 0x000000000000791b */ /* 0x003fea0003800000 */
.L_x_960:
[----:B------:R-:W-:Y:S01]  /*2c60*/  FADD R11, R26, R11 ;  /* 0x0000000b1a0b7221 */ /* 0x000fe20000000000 */
[----:B------:R-:W-:Y:S01]  /*2c70*/  HFMA2 R5, -RZ, RZ, 0, 1.1920928955078125e-07 ;  /* 0x00000002ff057431 */ /* 0x000fe200000001ff */
[----:B------:R-:W-:Y:S02]  /*2c80*/  MOV R6, R28 ;  /* 0x0000001c00067202 */ /* 0x000fe40000000f00 */
[----:B------:R-:W-:-:S07]  /*2c90*/  MOV R12, R7 ;  /* 0x00000007000c7202 */ /* 0x000fce0000000f00 */
[----:B------:R-:W-:Y:S05]  /*2ca0*/  WARPSYNC.COLLECTIVE R3, `(.L_x_961) ;  /* 0x0000000003087348 */ /* 0x000fea0003c00000 */
[----:B------:R0:W1:Y:S02]  /*2cb0*/  SHFL.DOWN P1, R7, R6, R5, R4 ;  /* 0x0800000506077389 */ /* 0x0000640000020004 */
[----:B01----:R-:W-:Y:S05]  /*2cc0*/  ENDCOLLECTIVE ;  /* 0x000000000000791b */ /* 0x003fea0003800000 */
.L_x_961:
[----:B------:R-:W-:Y:S01]  /*2cd0*/  FADD R12, R25, R12 ;  /* 0x0000000c190c7221 */ /* 0x000fe20000000000 */
[----:B------:R-:W-:Y:S02]  /*2ce0*/  MOV R6, R11 ;  /* 0x0000000b00067202 */ /* 0x000fe40000000f00 */
[----:B------:R-:W-:-:S07]  /*2cf0*/  MOV R13, R7 ;  /* 0x00000007000d7202 */ /* 0x000fce0000000f00 */
[----:B------:R-:W-:Y:S05]  /*2d00*/  WARPSYNC.COLLECTIVE R3, `(.L_x_962) ;  /* 0x0000000003087348 */ /* 0x000fea0003c00000 */
[----:B------:R0:W1:Y:S02]  /*2d10*/  SHFL.DOWN P1, R7, R6, R5, R4 ;  /* 0x0800000506077389 */ /* 0x0000640000020004 */
[----:B01----:R-:W-:Y:S05]  /*2d20*/  ENDCOLLECTIVE ;  /* 0x000000000000791b */ /* 0x003fea0003800000 */
.L_x_962:
[----:B------:R-:W-:Y:S01]  /*2d30*/  FADD R13, R28, R13 ;  /* 0x0000000d1c0d7221 */ /* 0x000fe20000000000 */
[----:B------:R-:W-:Y:S02]  /*2d40*/  MOV R6, R12 ;  /* 0x0000000c00067202 */ /* 0x000fe40000000f00 */
[----:B------:R-:W-:-:S07]  /*2d50*/  MOV R22, R7 ;  /* 0x0000000700167202 */ /* 0x000fce0000000f00 */
[----:B------:R-:W-:Y:S05]  /*2d60*/  WARPSYNC.COLLECTIVE R3, `(.L_x_963) ;  /* 0x0000000003087348 */ /* 0x000fea0003c00000 */
[----:B------:R0:W1:Y:S02]  /*2d70*/  SHFL.DOWN P1, R7, R6, R5, R4 ;  /* 0x0800000506077389 */ /* 0x0000640000020004 */
[----:B01----:R-:W-:Y:S05]  /*2d80*/  ENDCOLLECTIVE ;  /* 0x000000000000791b */ /* 0x003fea0003800000 */
.L_x_963:
[----:B------:R-:W-:Y:S01]  /*2d90*/  FADD R22, R11, R22 ;  /* 0x000000160b167221 */ /* 0x000fe20000000000 */
[----:B------:R-:W-:Y:S01]  /*2da0*/  MOV R6, R13 ;  /* 0x0000000d00067202 */ /* 0x000fe20000000f00 */
[----:B------:R-:W-:Y:S01]  /*2db0*/  IMAD.MOV.U32 R5, RZ, RZ, 0x1 ;  /* 0x00000001ff057424 */ /* 0x000fe200078e00ff */
[----:B------:R-:W-:-:S07]  /*2dc0*/  MOV R21, R7 ;  /* 0x0000000700157202 */ /* 0x000fce0000000f00 */
[----:B------:R-:W-:Y:S05]  /*2dd0*/  WARPSYNC.COLLECTIVE R3, `(.L_x_964) ;  /* 0x0000000003087348 */ /* 0x000fea0003c00000 */
[----:B------:R0:W1:Y:S02]  /*2de0*/  SHFL.DOWN P1, R7, R6, R5, R4 ;  /* 0x0800000506077389 */ /* 0x0000640000020004 */
[----:B01----:R-:W-:Y:S05]  /*2df0*/  ENDCOLLECTIVE ;  /* 0x000000000000791b */ /* 0x003fea0003800000 */
.L_x_964:
[----:B------:R-:W-:Y:S01]  /*2e00*/  FADD R21, R12, R21 ;  /* 0x000000150c157221 */ /* 0x000fe20000000000 */
[----:B------:R-:W-:Y:S02]  /*2e10*/  MOV R6, R22 ;  /* 0x0000001600067202 */ /* 0x000fe40000000f00 */
[----:B------:R-:W-:-:S07]  /*2e20*/  MOV R24, R7 ;  /* 0x0000000700187202 */ /* 0x000fce0000000f00 */
[----:B------:R-:W-:Y:S05]  /*2e30*/  WARPSYNC.COLLECTIVE R3, `(.L_x_965) ;  /* 0x0000000003087348 */ /* 0x000fea0003c00000 */
[----:B------:R0:W1:Y:S02]  /*2e40*/  SHFL.DOWN P1, R7, R6, R5, R4 ;  /* 0x0800000506077389 */ /* 0x0000640000020004 */
[----:B01----:R-:W-:Y:S05]  /*2e50*/  ENDCOLLECTIVE ;  /* 0x000000000000791b */ /* 0x003fea0003800000 */
.L_x_965:
[----:B------:R-:W-:Y:S02]  /*2e60*/  MOV R6, R21 ;  /* 0x0000001500067202 */ /* 0x000fe40000000f00 */
[----:B------:R-:W-:-:S07]  /*2e70*/  MOV R23, R7 ;  /* 0x0000000700177202 */ /* 0x000fce0000000f00 */
[----:B------:R-:W-:Y:S05]  /*2e80*/  WARPSYNC.COLLECTIVE R3, `(.L_x_966) ;  /* 0x0000000003087348 */ /* 0x000fea0003c00000 */
[----:B------:R0:W1:Y:S02]  /*2e90*/  SHFL.DOWN P1, R7, R6, R5, R4 ;  /* 0x0800000506077389 */ /* 0x0000640000020004 */
[----:B01----:R-:W-:Y:S05]  /*2ea0*/  ENDCOLLECTIVE ;  /* 0x000000000000791b */ /* 0x003fea0003800000 */
.L_x_966:
[----:B------:R-:W-:Y:S01]  /*2eb0*/  MOV R26, R7 ;  /* 0x00000007001a7202 */ /* 0x000fe20000000f00 */
[----:B------:R-:W-:Y:S01]  /*2ec0*/  FADD R7, R13, R24 ;  /* 0x000000180d077221 */ /* 0x000fe20000000000 */
[----:B------:R-:W-:Y:S01]  /*2ed0*/  FADD R24, R22, R23 ;  /* 0x0000001716187221 */ /* 0x000fe20000000000 */
[----:B------:R-:W-:Y:S06]  /*2ee0*/  BRA `(.L_x_967) ;  /* 0xffffffe800007947 */ /* 0x000fec000383ffff */
.L_x_914:
        /* <DEDUP_REMOVED lines=8> */
.L_x_969:
[----:B------:R-:W-:Y:S05]  /*2f70*/  BSYNC B1 ;  /* 0x0000000000017941 */ /* 0x000fea0003800000 */
.L_x_968:
        /* <DEDUP_REMOVED lines=8> */
.L_x_970:
[----:B------:R-:W-:Y:S01]  /*3000*/  FADD R22, R22, R11 ;  /* 0x0000000b16167221 */ /* 0x000fe20000000000 */
[----:B------:R-:W-:Y:S02]  /*3010*/  MOV R6, R13 ;  /* 0x0000000d00067202 */ /* 0x000fe40000000f00 */
[----:B------:R-:W-:-:S07]  /*3020*/  MOV R21, R7 ;  /* 0x0000000700157202 */ /* 0x000fce0000000f00 */
[----:B------:R-:W-:Y:S05]  /*3030*/  WARPSYNC.COLLECTIVE R3, `(.L_x_971) ;  /* 0x0000000003087348 */ /* 0x000fea0003c00000 */
[----:B------:R0:W1:Y:S02]  /*3040*/  SHFL.DOWN P1, R7, R6, R5, R4 ;  /* 0x0800000506077389 */ /* 0x0000640000020004 */
[----:B01----:R-:W-:Y:S05]  /*3050*/  ENDCOLLECTIVE ;  /* 0x000000000000791b */ /* 0x003fea0003800000 */
.L_x_971:
[----:B------:R-:W-:Y:S01]  /*3060*/  FADD R21, R21, R12 ;  /* 0x0000000c15157221 */ /* 0x000fe20000000000 */
[----:B------:R-:W-:Y:S01]  /*3070*/  HFMA2 R5, -RZ, RZ, 0, 4.76837158203125e-07 ;  /* 0x00000008ff057431 */ /* 0x000fe200000001ff */
[----:B------:R-:W-:Y:S02]  /*3080*/  MOV R6, R22 ;  /* 0x0000001600067202 */ /* 0x000fe40000000f00 */
[----:B------:R-:W-:-:S07]  /*3090*/  MOV R24, R7 ;  /* 0x0000000700187202 */ /* 0x000fce0000000f00 */
[----:B------:R-:W-:Y:S05]  /*30a0*/  WARPSYNC.COLLECTIVE R3, `(.L_x_972) ;  /* 0x0000000003087348 */ /* 0x000fea0003c00000 */
[----:B------:R0:W1:Y:S02]  /*30b0*/  SHFL.DOWN P1, R7, R6, R5, R4 ;  /* 0x0800000506077389 */ /* 0x0000640000020004 */
[----:B01----:R-:W-:Y:S05]  /*30c0*/  ENDCOLLECTIVE ;  /* 0x000000000000791b */ /* 0x003fea0003800000 */
.L_x_972:
[----:B------:R-:W-:Y:S01]  /*30d0*/  FADD R24, R24, R13 ;  /* 0x0000000d18187221 */ /* 0x000fe20000000000 */
[----:B------:R-:W-:Y:S02]  /*30e0*/  MOV R6, R21 ;  /* 0x0000001500067202 */ /* 0x000fe40000000f00 */
[----:B------:R-:W-:-:S07]  /*30f0*/  MOV R23, R7 ;  /* 0x0000000700177202 */ /* 0x000fce0000000f00 */
[----:B------:R-:W-:Y:S05]  /*3100*/  WARPSYNC.COLLECTIVE R3, `(.L_x_973) ;  /* 0x0000000003087348 */ /* 0x000fea0003c00000 */
[----:B------:R0:W1:Y:S02]  /*3110*/  SHFL.DOWN P1, R7, R6, R5, R4 ;  /* 0x0800000506077389 */ /* 0x0000640000020004 */
[----:B01----:R-:W-:Y:S05]  /*3120*/  ENDCOLLECTIVE ;  /* 0x000000000000791b */ /* 0x003fea0003800000 */
.L_x_973:
[----:B------:R-:W-:Y:S01]  /*3130*/  FADD R23, R22, R23 ;  /* 0x0000001716177221 */ /* 0x000fe20000000000 */
[----:B------:R-:W-:Y:S01]  /*3140*/  IMAD.MOV.U32 R6, RZ, RZ, R24 ;  /* 0x000000ffff067224 */ /* 0x000fe200078e0018 */
[----:B------:R-:W-:-:S07]  /*3150*/  MOV R26, R7 ;  /* 0x00000007001a7202 */ /* 0x000fce0000000f00 */
[----:B------:R-:W-:Y:S05]  /*3160*/  WARPSYNC.COLLECTIVE R3, `(.L_x_974) ;  /* 0x0000000003087348 */ /* 0x000fea0003c00000 */
[----:B------:R0:W1:Y:S02]  /*3170*/  SHFL.DOWN P1, R7, R6, R5, R4 ;  /* 0x0800000506077389 */ /* 0x0000640000020004 */
[----:B01----:R-:W-:Y:S05]  /*3180*/  ENDCOLLECTIVE ;  /* 0x000000000000791b */ /* 0x003fea0003800000 */
.L_x_974:
[----:B------:R-:W-:Y:S01]  /*3190*/  FADD R26, R21, R26 ;  /* 0x0000001a151a7221 */ /* 0x000fe20000000000 */
[----:B------:R-:W-:Y:S01]  /*31a0*/  HFMA2 R5, -RZ, RZ, 0, 2.384185791015625e-07 ;  /* 0x00000004ff057431 */ /* 0x000fe200000001ff */
[----:B------:R-:W-:Y:S02]  /*31b0*/  MOV R6, R23 ;  /* 0x0000001700067202 */ /* 0x000fe40000000f00 */
[----:B------:R-:W-:-:S07]  /*31c0*/  MOV R25, R7 ;  /* 0x0000000700197202 */ /* 0x000fce0000000f00 */
[----:B------:R-:W-:Y:S05]  /*31d0*/  WARPSYNC.COLLECTIVE R3, `(.L_x_975) ;  /* 0x0000000003087348 */ /* 0x000fea0003c00000 */
[----:B------:R0:W1:Y:S02]  /*31e0*/  SHFL.DOWN P1, R7, R6, R5, R4 ;  /* 0x0800000506077389 */ /* 0x0000640000020004 */
[----:B01----:R-:W-:Y:S05]  /*31f0*/  ENDCOLLECTIVE ;  /* 0x000000000000791b */ /* 0x003fea0003800000 */
.L_x_975:
[----:B------:R-:W-:Y:S01]  /*3200*/  FADD R25, R24, R25 ;  /* 0x0000001918197221 */ /* 0x000fe20000000000 */
[----:B------:R-:W-:Y:S02]  /*3210*/  MOV R6, R26 ;  /* 0x0000001a00067202 */ /* 0x000fe40000000f00 */
[----:B------:R-:W-:-:S07]  /*3220*/  MOV R28, R7 ;  /* 0x00000007001c7202 */ /* 0x000fce0000000f00 */
[----:B------:R-:W-:Y:S05]  /*3230*/  WARPSYNC.COLLECTIVE R3, `(.L_x_976) ;  /* 0x0000000003087348 */ /* 0x000fea0003c00000 */
[----:B------:R0:W1:Y:S02]  /*3240*/  SHFL.DOWN P1, R7, R6, R5, R4 ;  /* 0x0800000506077389 */ /* 0x0000640000020004 */
[----:B01----:R-:W-:Y:S05]  /*3250*/  ENDCOLLECTIVE ;  /* 0x000000000000791b */ /* 0x003fea0003800000 */
.L_x_976:
[----:B------:R-:W-:Y:S01]  /*3260*/  FADD R28, R23, R28 ;  /* 0x0000001c171c7221 */ /* 0x000fe20000000000 */
[----:B------:R-:W-:Y:S02]  /*3270*/  MOV R6, R25 ;  /* 0x0000001900067202 */ /* 0x000fe40000000f00 */
[----:B------:R-:W-:-:S07]  /*3280*/  MOV R11, R7 ;  /* 0x00000007000b7202 */ /* 0x000fce0000000f00 */
[----:B------:R-:W-:Y:S05]  /*3290*/  WARPSYNC.COLLECTIVE R3, `(.L_x_977) ;  /* 0x0000000003087348 */ /* 0x000fea0003c00000 */
[----:B------:R0:W1:Y:S02]  /*32a0*/  SHFL.DOWN P1, R7, R6, R5, R4 ;  /* 0x0800000506077389 */ /* 0x0000640000020004 */
[----:B01----:R-:W-:Y:S05]  /*32b0*/  ENDCOLLECTIVE ;  /* 0x000000000000791b */ /* 0x003fea0003800000 */
.L_x_977:
[----:B------:R-:W-:Y:S01]  /*32c0*/  FADD R11, R26, R11 ;  /* 0x0000000b1a0b7221 */ /* 0x000fe20000000000 */
[----:B------:R-:W-:Y:S01]  /*32d0*/  HFMA2 R5, -RZ, RZ, 0, 1.1920928955078125e-07 ;  /* 0x00000002ff057431 */ /* 0x000fe200000001ff */
[----:B------:R-:W-:Y:S02]  /*32e0*/  MOV R6, R28 ;  /* 0x0000001c00067202 */ /* 0x000fe40000000f00 */
[----:B------:R-:W-:-:S07]  /*32f0*/  MOV R12, R7 ;  /* 0x00000007000c7202 */ /* 0x000fce0000000f00 */
[----:B------:R-:W-:Y:S05]  /*3300*/  WARPSYNC.COLLECTIVE R3, `(.L_x_978) ;  /* 0x0000000003087348 */ /* 0x000fea0003c00000 */
[----:B------:R0:W1:Y:S02]  /*3310*/  SHFL.DOWN P1, R7, R6, R5, R4 ;  /* 0x0800000506077389 */ /* 0x0000640000020004 */
[----:B01----:R-:W-:Y:S05]  /*3320*/  ENDCOLLECTIVE ;  /* 0x000000000000791b */ /* 0x003fea0003800000 */
.L_x_978:
[----:B------:R-:W-:Y:S01]  /*3330*/  FADD R12, R25, R12 ;  /* 0x0000000c190c7221 */ /* 0x000fe20000000000 */
[----:B------:R-:W-:Y:S02]  /*3340*/  MOV R6, R11 ;  /* 0x0000000b00067202 */ /* 0x000fe40000000f00 */
[----:B------:R-:W-:-:S07]  /*3350*/  MOV R13, R7 ;  /* 0x00000007000d7202 */ /* 0x000fce0000000f00 */
[----:B------:R-:W-:Y:S05]  /*3360*/  WARPSYNC.COLLECTIVE R3, `(.L_x_979) ;  /* 0x0000000003087348 */ /* 0x000fea0003c00000 */
[----:B------:R0:W1:Y:S02]  /*3370*/  SHFL.DOWN P1, R7, R6, R5, R4 ;  /* 0x0800000506077389 */ /* 0x0000640000020004 */
[----:B01----:R-:W-:Y:S05]  /*3380*/  ENDCOLLECTIVE ;  /* 0x000000000000791b */ /* 0x003fea0003800000 */
.L_x_979:
[----:B------:R-:W-:Y:S01]  /*3390*/  FADD R13, R28, R13 ;  /* 0x0000000d1c0d7221 */ /* 0x000fe20000000000 */
[----:B------:R-:W-:Y:S02]  /*33a0*/  MOV R6, R12 ;  /* 0x0000000c00067202 */ /* 0x000fe40000000f00 */
[----:B------:R-:W-:-:S07]  /*33b0*/  MOV R22, R7 ;  /* 0x0000000700167202 */ /* 0x000fce0000000f00 */
[----:B------:R-:W-:Y:S05]  /*33c0*/  WARPSYNC.COLLECTIVE R3, `(.L_x_980) ;  /* 0x0000000003087348 */ /* 0x000fea0003c00000 */
[----:B------:R0:W1:Y:S02]  /*33d0*/  SHFL.DOWN P1, R7, R6, R5, R4 ;  /* 0x0800000506077389 */ /* 0x0000640000020004 */
[----:B01----:R-:W-:Y:S05]  /*33e0*/  ENDCOLLECTIVE ;  /* 0x000000000000791b */ /* 0x003fea0003800000 */
.L_x_980:
[----:B------:R-:W-:Y:S01]  /*33f0*/  FADD R22, R11, R22 ;  /* 0x000000160b167221 */ /* 0x000fe20000000000 */
[----:B------:R-:W-:Y:S01]  /*3400*/  HFMA2 R5, -RZ, RZ, 0, 5.9604644775390625e-08 ;  /* 0x00000001ff057431 */ /* 0x000fe200000001ff */
[----:B------:R-:W-:Y:S02]  /*3410*/  MOV R6, R13 ;  /* 0x0000000d00067202 */ /* 0x000fe40000000f00 */
[----:B------:R-:W-:-:S07]  /*3420*/  MOV R21, R7 ;  /* 0x0000000700157202 */ /* 0x000fce0000000f00 */
[----:B------:R-:W-:Y:S05]  /*3430*/  WARPSYNC.COLLECTIVE R3, `(.L_x_981) ;  /* 0x0000000003087348 */ /* 0x000fea0003c00000 */
[----:B------:R0:W1:Y:S02]  /*3440*/  SHFL.DOWN P1, R7, R6, R5, R4 ;  /* 0x0800000506077389 */ /* 0x0000640000020004 */
[----:B01----:R-:W-:Y:S05]  /*3450*/  ENDCOLLECTIVE ;  /* 0x000000000000791b */ /* 0x003fea0003800000 */
.L_x_981:
[----:B------:R-:W-:Y:S01]  /*3460*/  FADD R21, R12, R21 ;  /* 0x000000150c157221 */ /* 0x000fe20000000000 */
[----:B------:R-:W-:Y:S02]  /*3470*/  MOV R6, R22 ;  /* 0x0000001600067202 */ /* 0x000fe40000000f00 */
[----:B------:R-:W-:-:S07]  /*3480*/  MOV R24, R7 ;  /* 0x0000000700187202 */ /* 0x000fce0000000f00 */
[----:B------:R-:W-:Y:S05]  /*3490*/  WARPSYNC.COLLECTIVE R3, `(.L_x_982) ;  /* 0x0000000003087348 */ /* 0x000fea0003c00000 */
[----:B------:R0:W1:Y:S02]  /*34a0*/  SHFL.DOWN P1, R7, R6, R5, R4 ;  /* 0x0800000506077389 */ /* 0x0000640000020004 */
[----:B01----:R-:W-:Y:S05]  /*34b0*/  ENDCOLLECTIVE ;  /* 0x000000000000791b */ /* 0x003fea0003800000 */
.L_x_982:
[----:B------:R-:W-:Y:S02]  /*34c0*/  MOV R6, R21 ;  /* 0x0000001500067202 */ /* 0x000fe40000000f00 */
[----:B------:R-:W-:-:S07]  /*34d0*/  MOV R23, R7 ;  /* 0x0000000700177202 */ /* 0x000fce0000000f00 */
[----:B------:R-:W-:Y:S05]  /*34e0*/  WARPSYNC.COLLECTIVE R3, `(.L_x_983) ;  /* 0x0000000003087348 */ /* 0x000fea0003c00000 */
[----:B------:R0:W1:Y:S02]  /*34f0*/  SHFL.DOWN P1, R7, R6, R5, R4 ;  /* 0x0800000506077389 */ /* 0x0000640000020004 */
[----:B01----:R-:W-:Y:S05]  /*3500*/  ENDCOLLECTIVE ;  /* 0x000000000000791b */ /* 0x003fea0003800000 */
.L_x_983:
[----:B------:R-:W-:Y:S01]  /*3510*/  MOV R26, R7 ;  /* 0x00000007001a7202 */ /* 0x000fe20000000f00 */
[----:B------:R-:W-:Y:S01]  /*3520*/  FADD R7, R13, R24 ;  /* 0x000000180d077221 */ /* 0x000fe20000000000 */
[----:B------:R-:W-:Y:S01]  /*3530*/  FADD R24, R22, R23 ;  /* 0x0000001716187221 */ /* 0x000fe20000000000 */
[----:B------:R-:W-:Y:S06]  /*3540*/  BRA `(.L_x_984) ;  /* 0xffffffe400547947 */ /* 0x000fec000383ffff */
.L_x_985:
        /* <DEDUP_REMOVED lines=11> */
.L_x_1901:


//--------------------- .text._Z21ant16_o0_wtsback_kerniiiiiPKfS0_S0_S0_S0_S0_S0_PfS1_S1_ --------------------------
	.section	.text._Z21ant16_o0_wtsback_kerniiiiiPKfS0_S0_S0_S0_S0_S0_PfS1_S1_,"ax",@progbits
	.align	128
        .global         _Z21ant16_o0_wtsback_kerniiiiiPKfS0_S0_S0_S0_S0_S0_PfS1_S1_
        .type           _Z21ant16_o0_wtsback_kerniiiiiPKfS0_S0_S0_S0_S0_S0_PfS1_S1_,@function
        .size           _Z21ant16_o0_wtsback_kerniiiiiPKfS0_S0_S0_S0_S0_S0_PfS1_S1_,(.L_x_1902 - _Z21ant16_o0_wtsback_kerniiiiiPKfS0_S0_S0_S0_S0_S0_PfS1_S1_)
        .other          _Z21ant16_o0_wtsback_kerniiiiiPKfS0_S0_S0_S0_S0_S0_PfS1_S1_,@"STO_CUDA_ENTRY STV_DEFAULT"
_Z21ant16_o0_wtsback_kerniiiiiPKfS0_S0_S0_S0_S0_S0_PfS1_S1_:
.text._Z21ant16_o0_wtsback_kerniiiiiPKfS0_S0_S0_S0_S0_S0_PfS1_S1_:
        /* <DEDUP_REMOVED lines=9> */
[----:B------:R-:W3:Y:S01]  /*0090*/  S2R R8, SR_TID.Y ;  /* 0x0000000000087919 */ /* 0x000ee20000002200 */
[----:B------:R-:W4:Y:S01]  /*00a0*/  LDCU UR10, c[0x0][0x364] ;  /* 0x00006c80ff0a77ac */ /* 0x000f220008000800 */
[----:B------:R-:W0:Y:S01]  /*00b0*/  LDCU UR11, c[0x0][0x374] ;  /* 0x00006e80ff0b77ac */ /* 0x000e220008000800 */
[----:B------:R-:W0:Y:S01]  /*00c0*/  LDCU UR12, c[0x0][0x370] ;  /* 0x00006e00ff0c77ac */ /* 0x000e220008000800 */
[----:B------:R-:W-:-:S05]  /*00d0*/  UMOV UR5, UR4 ;  /* 0x0000000400057c82 */ /* 0x000fca0008000000 */
.L_x_992:
[----:B------:R-:W5:Y:S02]  /*00e0*/  LDCU UR13, c[0x0][0x388] ;  /* 0x00007100ff0d77ac */ /* 0x000f640008000800 */
[----:B-----5:R-:W-:-:S04]  /*00f0*/  MOV R12, UR13 ;  /* 0x0000000d000c7c02 */ /* 0x020fc80008000f00 */
[----:B-1----:R-:W-:-:S13]  /*0100*/  ISETP.LE.U32.AND P0, PT, R12, UR8, PT ;  /* 0x000000080c007c0c */ /* 0x002fda000bf03070 */
[----:B------:R-:W-:Y:S05]  /*0110*/  @P0 BRA `(.L_x_987) ;  /* 0x0000000000c00947 */ /* 0x000fea0003800000 */
[----:B------:R-:W-:-:S07]  /*0120*/  MOV R9, UR8 ;  /* 0x0000000800097c02 */ /* 0x000fce0008000f00 */
.L_x_991:
        /* <DEDUP_REMOVED lines=12> */
.L_x_990:
[C---:B---3--:R-:W-:Y:S02]  /*01f0*/  IMAD R11, R17.reuse, UR14, R8 ;  /* 0x0000000e110b7c24 */ /* 0x048fe4000f8e0208 */
[CC--:B0-----:R-:W-:Y:S02]  /*0200*/  IMAD R13, R17.reuse, R18.reuse, UR5 ;  /* 0x00000005110d7e24 */ /* 0x0c1fe4000f8e0212 */
[----:B------:R-:W-:Y:S02]  /*0210*/  IMAD R15, R17, R18, R9 ;  /* 0x00000012110f7224 */ /* 0x000fe400078e0209 */
[----:B------:R-:W-:-:S04]  /*0220*/  IMAD.WIDE.U32 R10, R11, 0x4, R6 ;  /* 0x000000040b0a7825 */ /* 0x000fc800078e0006 */
[----:B-1----:R-:W-:Y:S02]  /*0230*/  IMAD.WIDE R12, R13, 0x4, R2 ;  /* 0x000000040d0c7825 */ /* 0x002fe400078e0202 */
[----:B------:R-:W3:Y:S02]  /*0240*/  LDG.E R10, desc[UR6][R10.64] ;  /* 0x000000060a0a7981 */ /* 0x000ee4000c1e1900 */
[----:B------:R-:W-:Y:S02]  /*0250*/  IMAD.WIDE R14, R15, 0x4, R4 ;  /* 0x000000040f0e7825 */ /* 0x000fe400078e0204 */
[----:B------:R-:W3:Y:S04]  /*0260*/  LDG.E R13, desc[UR6][R12.64] ;  /* 0x000000060c0d7981 */ /* 0x000ee8000c1e1900 */
[----:B------:R-:W5:Y:S01]  /*0270*/  LDG.E R14, desc[UR6][R14.64] ;  /* 0x000000060e0e7981 */ /* 0x000f62000c1e1900 */
[----:B--2---:R-:W-:-:S04]  /*0280*/  IADD3 R17, PT, PT, R17, UR9, RZ ;  /* 0x0000000911117c10 */ /* 0x004fc8000fffe0ff */
[----:B------:R-:W-:Y:S01]  /*0290*/  ISETP.GE.AND P0, PT, R17, UR13, PT ;  /* 0x0000000d11007c0c */ /* 0x000fe2000bf06270 */
[----:B---3--:R-:W-:-:S04]  /*02a0*/  FMUL R19, R10, R13 ;  /* 0x0000000d0a137220 */ /* 0x008fc80000400000 */
[----:B-----5:R-:W-:-:S08]  /*02b0*/  FFMA R16, R19, R14, R16 ;  /* 0x0000000e13107223 */ /* 0x020fd00000000010 */
[----:B------:R-:W-:Y:S05]  /*02c0*/  @!P0 BRA `(.L_x_990) ;  /* 0xfffffffc00c88947 */ /* 0x000fea000383ffff */
.L_x_989:
[----:B--2-4-:R-:W-:Y:S05]  /*02d0*/  BSYNC.RECONVERGENT B0 ;  /* 0x0000000000007941 */ /* 0x014fea0003800200 */
.L_x_988:
        /* <DEDUP_REMOVED lines=20> */
.L_x_987:
[----:B0-----:R-:W-:-:S06]  /*0420*/  UIADD3 UR5, UPT, UPT, UR12, UR5, URZ ;  /* 0x000000050c057290 */ /* 0x001fcc000fffe0ff */
[----:B------:R-:W-:-:S13]  /*0430*/  ISETP.LE.AND P0, PT, R12, UR5, PT ;  /* 0x000000050c007c0c */ /* 0x000fda000bf03270 */
[----:B------:R-:W-:Y:S05]  /*0440*/  @!P0 BRA `(.L_x_992) ;  /* 0xfffffffc00248947 */ /* 0x000fea000383ffff */
.L_x_986:
[----:B------:R-:W0:Y:S02]  /*0450*/  LDCU UR5, c[0x0][0x38c] ;  /* 0x00007180ff0577ac */ /* 0x000e240008000800 */
[----:B0-----:R-:W-:-:S09]  /*0460*/  UISETP.GE.AND UP0, UPT, UR4, UR5, UPT ;  /* 0x000000050400728c */ /* 0x001fd2000bf06270 */
[----:B------:R-:W-:Y:S05]  /*0470*/  BRA.U UP0, `(.L_x_993) ;  /* 0x00000005003c7547 */ /* 0x000fea000b800000 */
[----:B------:R-:W0:Y:S01]  /*0480*/  S2R R0, SR_TID.X ;  /* 0x0000000000007919 */ /* 0x000e220000002100 */
[----:B------:R-:W1:Y:S01]  /*0490*/  S2UR UR12, SR_CTAID.Y ;  /* 0x00000000000c79c3 */ /* 0x000e620000002600 */
[----:B------:R-:W0:Y:S01]  /*04a0*/  LDCU UR8, c[0x0][0x360] ;  /* 0x00006c00ff0877ac */ /* 0x000e220008000800 */
[----:B------:R-:W0:Y:S01]  /*04b0*/  S2R R12, SR_TID.Y ;  /* 0x00000000000c7919 */ /* 0x000e220000002200 */
[----:B--2---:R-:W2:Y:S01]  /*04c0*/  LDCU UR9, c[0x0][0x364] ;  /* 0x00006c80ff0977ac */ /* 0x004ea20008000800 */
[----:B----4-:R-:W4:Y:S01]  /*04d0*/  LDCU UR10, c[0x0][0x374] ;  /* 0x00006e80ff0a77ac */ /* 0x010f220008000800 */
[----:B------:R-:W0:Y:S01]  /*04e0*/  LDCU UR11, c[0x0][0x370] ;  /* 0x00006e00ff0b77ac */ /* 0x000e220008000800 */
[----:B------:R-:W-:-:S05]  /*04f0*/  UMOV UR5, UR4 ;  /* 0x0000000400057c82 */ /* 0x000fca0008000000 */
.L_x_999:
[----:B------:R-:W1:Y:S02]  /*0500*/  LDCU UR13, c[0x0][0x388] ;  /* 0x00007100ff0d77ac */ /* 0x000e640008000800 */
[----:B-1----:R-:W-:-:S09]  /*0510*/  UISETP.GE.AND UP0, UPT, UR12, UR13, UPT ;  /* 0x0000000d0c00728c */ /* 0x002fd2000bf06270 */
[----:B------:R-:W-:Y:S05]  /*0520*/  BRA.U UP0, `(.L_x_994) ;  /* 0x0000000500007547 */ /* 0x000fea000b800000 */
[----:B------:R-:W-:-:S07]  /*0530*/  MOV R13, UR12 ;  /* 0x0000000c000d7c02 */ /* 0x000fce0008000f00 */
.L_x_998:
[----:B------:R-:W0:Y:S01]  /*0540*/  LDCU UR13, c[0x0][0x380] ;  /* 0x00007000ff0d77ac */ /* 0x000e220008000800 */
[----:B------:R-:W-:Y:S01]  /*0550*/  BSSY.RECONVERGENT B0, `(.L_x_995) ;  /* 0x0000028000007945 */ /* 0x000fe20003800200 */
[----:B------:R-:W-:Y:S01]  /*0560*/  HFMA2 R20, -RZ, RZ, 0, 0 ;  /* 0x00000000ff147431 */ /* 0x000fe200000001ff */
[----:B------:R-:W1:Y:S01]  /*0570*/  LDCU UR14, c[0x0][0x384] ;  /* 0x00007080ff0e77ac */ /* 0x000e620008000800 */
[----:B0-----:R-:W-:-:S13]  /*0580*/  ISETP.GE.AND P0, PT, R0, UR13, PT ;  /* 0x0000000d00007c0c */ /* 0x001fda000bf06270 */
[----:B-1----:R-:W-:Y:S05]  /*0590*/  @P0 BRA `(.L_x_996) ;  /* 0x00000000008c0947 */ /* 0x002fea0003800000 */
[----:B------:R-:W0:Y:S01]  /*05a0*/  LDC.64 R2, c[0x0][0x3b0] ;  /* 0x0000ec00ff027b82 */ /* 0x000e220000000a00 */
[----:B------:R-:W-:Y:S02]  /*05b0*/  MOV R20, RZ ;  /* 0x000000ff00147202 */ /* 0x000fe40000000f00 */
[----:B------:R-:W-:-:S05]  /*05c0*/  MOV R21, R0 ;  /* 0x0000000000157202 */ /* 0x000fca0000000f00 */
[----:B------:R-:W1:Y:S08]  /*05d0*/  LDC.64 R4, c[0x0][0x3c0] ;  /* 0x0000f000ff047b82 */ /* 0x000e700000000a00 */
[----:B------:R-:W0:Y:S08]  /*05e0*/  LDC.64 R6, c[0x0][0x3a0] ;  /* 0x0000e800ff067b82 */ /* 0x000e300000000a00 */
[----:B---3--:R-:W3:Y:S02]  /*05f0*/  LDC.64 R8, c[0x0][0x388] ;  /* 0x0000e200ff087b82 */ /* 0x008ee40000000a00 */
.L_x_997:
[C---:B------:R-:W-:Y:S02]  /*0600*/  IMAD R10, R21.reuse, UR14, R12 ;  /* 0x0000000e150a7c24 */ /* 0x040fe4000f8e020c */
[----:B---3--:R-:W-:-:S03]  /*0610*/  IMAD R19, R21, R8, R13 ;  /* 0x0000000815137224 */ /* 0x008fc600078e020d */
[----:B------:R-:W-:Y:S01]  /*0620*/  LEA R17, R10, R10, 0x1 ;  /* 0x0000000a0a117211 */ /* 0x000fe200078e08ff */
[----:B------:R-:W-:-:S03]  /*0630*/  IMAD R10, R21, R9, UR5 ;  /* 0x00000005150a7e24 */ /* 0x000fc6000f8e0209 */
[C---:B------:R-:W-:Y:S01]  /*0640*/  IADD3 R23, PT, PT, R17.reuse, 0x1, RZ ;  /* 0x0000000111177810 */ /* 0x040fe20007ffe0ff */
[C-C-:B-1----:R-:W-:Y:S01]  /*0650*/  IMAD.WIDE.U32 R14, R17.reuse, 0x4, R4.reuse ;  /* 0x00000004110e7825 */ /* 0x142fe200078e0004 */
[----:B------:R-:W-:Y:S02]  /*0660*/  LEA R11, R10, R10, 0x1 ;  /* 0x0000000a0a0b7211 */ /* 0x000fe400078e08ff */
[----:B------:R-:W-:Y:S01]  /*0670*/  IADD3 R25, PT, PT, R17, 0x2, RZ ;  /* 0x0000000211197810 */ /* 0x000fe20007ffe0ff */
[----:B------:R-:W-:Y:S02]  /*0680*/  IMAD.WIDE.U32 R22, R23, 0x4, R4 ;  /* 0x0000000417167825 */ /* 0x000fe400078e0004 */
[----:B------:R-:W3:Y:S02]  /*0690*/  LDG.E R14, desc[UR6][R14.64] ;  /* 0x000000060e0e7981 */ /* 0x000ee4000c1e1900 */
[----:B0-----:R-:W-:Y:S02]  /*06a0*/  IMAD.WIDE R10, R11, 0x4, R6 ;  /* 0x000000040b0a7825 */ /* 0x001fe400078e0206 */
[----:B------:R-:W5:Y:S02]  /*06b0*/  LDG.E R22, desc[UR6][R22.64] ;  /* 0x0000000616167981 */ /* 0x000f64000c1e1900 */
[----:B------:R-:W-:-:S02]  /*06c0*/  IMAD.WIDE R16, R19, 0x4, R2 ;  /* 0x0000000413107825 */ /* 0x000fc400078e0202 */
[----:B------:R-:W5:Y:S02]  /*06d0*/  LDG.E R27, desc[UR6][R10.64+0x4] ;  /* 0x000004060a1b7981 */ /* 0x000f64000c1e1900 */
[----:B------:R-:W-:Y:S02]  /*06e0*/  IMAD.WIDE.U32 R18, R25, 0x4, R4 ;  /* 0x0000000419127825 */ /* 0x000fe400078e0004 */
[----:B------:R-:W3:Y:S04]  /*06f0*/  LDG.E R25, desc[UR6][R10.64] ;  /* 0x000000060a197981 */ /* 0x000ee8000c1e1900 */
[----:B------:R-:W2:Y:S04]  /*0700*/  LDG.E R16, desc[UR6][R16.64] ;  /* 0x0000000610107981 */ /* 0x000ea8000c1e1900 */
[----:B------:R-:W4:Y:S04]  /*0710*/  LDG.E R29, desc[UR6][R10.64+0x8] ;  /* 0x000008060a1d7981 */ /* 0x000f28000c1e1900 */
[----:B------:R-:W4:Y:S01]  /*0720*/  LDG.E R18, desc[UR6][R18.64] ;  /* 0x0000000612127981 */ /* 0x000f22000c1e1900 */
[----:B------:R-:W-:-:S04]  /*0730*/  IADD3 R21, PT, PT, R21, UR8, RZ ;  /* 0x0000000815157c10 */ /* 0x000fc8000fffe0ff */
[----:B------:R-:W-:Y:S01]  /*0740*/  ISETP.GE.AND P0, PT, R21, UR13, PT ;  /* 0x0000000d15007c0c */ /* 0x000fe2000bf06270 */
[----:B-----5:R-:W-:Y:S01]  /*0750*/  FMUL R27, R22, R27 ;  /* 0x0000001b161b7220 */ /* 0x020fe20000400000 */
[----:B---3--:R-:W-:-:S03]  /*0760*/  FMUL R25, R14, R25 ;  /* 0x000000190e197220 */ /* 0x008fc60000400000 */
[----:B--2---:R-:W-:-:S04]  /*0770*/  FMUL R22, R16, R27 ;  /* 0x0000001b10167220 */ /* 0x004fc80000400000 */
[----:B------:R-:W-:Y:S01]  /*0780*/  FFMA R25, R25, R16, R22 ;  /* 0x0000001019197223 */ /* 0x000fe20000000016 */
[----:B----4-:R-:W-:-:S04]  /*0790*/  FMUL R29, R18, R29 ;  /* 0x0000001d121d7220 */ /* 0x010fc80000400000 */
[----:B------:R-:W-:-:S04]  /*07a0*/  FFMA R25, R16, R29, R25 ;  /* 0x0000001d10197223 */ /* 0x000fc80000000019 */
[----:B------:R-:W-:Y:S01]  /*07b0*/  FADD R20, R25, R20 ;  /* 0x0000001419147221 */ /* 0x000fe20000000000 */
[----:B------:R-:W-:Y:S06]  /*07c0*/  @!P0 BRA `(.L_x_997) ;  /* 0xfffffffc008c8947 */ /* 0x000fec000383ffff */
.L_x_996:
[----:B--2-4-:R-:W-:Y:S05]  /*07d0*/  BSYNC.RECONVERGENT B0 ;  /* 0x0000000000007941 */ /* 0x014fea0003800200 */
.L_x_995:
        /* <DEDUP_REMOVED lines=8> */
[----:B--2---:R-:W-:Y:S02]  /*0860*/  @!P0 IMAD R9, R9, R10, UR5 ;  /* 0x0000000509098e24 */ /* 0x004fe4000f8e020a */
[----:B0-----:R-:W-:-:S05]  /*0870*/  FADD R5, R4, R3 ;  /* 0x0000000304057221 */ /* 0x001fca0000000000 */
[----:B------:R-:W0:Y:S02]  /*0880*/  SHFL.DOWN PT, R2, R5, 0x4, 0x1f ;  /* 0x08801f0005027f89 */ /* 0x000e2400000e0000 */
[----:B0-----:R-:W-:-:S05]  /*0890*/  FADD R6, R5, R2 ;  /* 0x0000000205067221 */ /* 0x001fca0000000000 */
[----:B------:R-:W0:Y:S02]  /*08a0*/  SHFL.DOWN PT, R3, R6, 0x2, 0x1f ;  /* 0x08401f0006037f89 */ /* 0x000e2400000e0000 */
[----:B0-----:R-:W-:Y:S02]  /*08b0*/  FADD R7, R6, R3 ;  /* 0x0000000306077221 */ /* 0x001fe40000000000 */
[----:B------:R-:W0:Y:S03]  /*08c0*/  @!P0 LDC.64 R2, c[0x0][0x3d8] ;  /* 0x0000f600ff028b82 */ /* 0x000e260000000a00 */
[----:B---3--:R-:W2:Y:S01]  /*08d0*/  SHFL.DOWN PT, R8, R7, 0x1, 0x1f ;  /* 0x08201f0007087f89 */ /* 0x008ea200000e0000 */
[----:B0-----:R-:W-:-:S04]  /*08e0*/  @!P0 IMAD.WIDE.U32 R2, R9, 0x4, R2 ;  /* 0x0000000409028825 */ /* 0x001fc800078e0002 */
[----:B--2---:R-:W-:-:S05]  /*08f0*/  FADD R5, R7, R8 ;  /* 0x0000000807057221 */ /* 0x004fca0000000000 */
[----:B------:R0:W-:Y:S01]  /*0900*/  @!P0 STG.E desc[UR6][R2.64], R5 ;  /* 0x0000000502008986 */ /* 0x0001e2000c101906 */
[----:B-1----:R-:W-:-:S13]  /*0910*/  ISETP.GE.AND P0, PT, R13, UR13, PT ;  /* 0x0000000d0d007c0c */ /* 0x002fda000bf06270 */
[----:B0-----:R-:W-:Y:S05]  /*0920*/  @!P0 BRA `(.L_x_998) ;  /* 0xfffffffc00048947 */ /* 0x001fea000383ffff */
.L_x_994:
[----:B------:R-:W1:Y:S01]  /*0930*/  LDCU UR13, c[0x0][0x38c] ;  /* 0x00007180ff0d77ac */ /* 0x000e620008000800 */
[----:B0-----:R-:W-:-:S04]  /*0940*/  UIADD3 UR5, UPT, UPT, UR11, UR5, URZ ;  /* 0x000000050b057290 */ /* 0x001fc8000fffe0ff */
[----:B-1----:R-:W-:-:S09]  /*0950*/  UISETP.GE.AND UP0, UPT, UR5, UR13, UPT ;  /* 0x0000000d0500728c */ /* 0x002fd2000bf06270 */
[----:B------:R-:W-:Y:S05]  /*0960*/  BRA.U !UP0, `(.L_x_999) ;  /* 0xfffffff908e47547 */ /* 0x000fea000b83ffff */
.L_x_993:
[----:B------:R-:W0:Y:S02]  /*0970*/  LDC R4, c[0x0][0x390] ;  /* 0x0000e400ff047b82 */ /* 0x000e240000000800 */
[----:B0-----:R-:W-:-:S13]  /*0980*/  ISETP.LE.AND P0, PT, R4, UR4, PT ;  /* 0x0000000404007c0c */ /* 0x001fda000bf03270 */
[----:B--2-4-:R-:W-:Y:S05]  /*0990*/  @P0 EXIT ;  /* 0x000000000000094d */ /* 0x014fea0003800000 */
[----:B------:R-:W0:Y:S01]  /*09a0*/  S2R R0, SR_TID.X ;  /* 0x0000000000007919 */ /* 0x000e220000002100 */
[----:B------:R-:W0:Y:S01]  /*09b0*/  LDC R6, c[0x0][0x384] ;  /* 0x0000e100ff067b82 */ /* 0x000e220000000800 */
[----:B------:R-:W1:Y:S01]  /*09c0*/  LDCU UR5, c[0x0][0x360] ;  /* 0x00006c00ff0577ac */ /* 0x000e620008000800 */
[----:B------:R-:W-:Y:S01]  /*09d0*/  MOV R5, 0x9 ;  /* 0x0000000900057802 */ /* 0x000fe20000000f00 */
[----:B------:R-:W0:Y:S01]  /*09e0*/  S2R R3, SR_TID.Y ;  /* 0x0000000000037919 */ /* 0x000e220000002200 */
[----:B------:R-:W2:Y:S04]  /*09f0*/  LDCU UR8, c[0x0][0x364] ;  /* 0x00006c80ff0877ac */ /* 0x000ea80008000800 */
[----:B------:R-:W4:Y:S01]  /*0a00*/  S2UR UR11, SR_CTAID.Y ;  /* 0x00000000000b79c3 */ /* 0x000f220000002600 */
[----:B------:R-:W0:Y:S01]  /*0a10*/  LDCU UR9, c[0x0][0x374] ;  /* 0x00006e80ff0977ac */ /* 0x000e220008000800 */
[----:B------:R-:W0:Y:S01]  /*0a20*/  LDCU UR10, c[0x0][0x370] ;  /* 0x00006e00ff0a77ac */ /* 0x000e220008000800 */
[----:B-1----:R-:W-:-:S02]  /*0a30*/  IMAD R4, R4, UR5, RZ ;  /* 0x0000000504047c24 */ /* 0x002fc4000f8e02ff */
[----:B0-----:R-:W-:-:S04]  /*0a40*/  IMAD R2, R0, R6, R3 ;  /* 0x0000000600027224 */ /* 0x001fc800078e0203 */
[----:B------:R-:W-:Y:S02]  /*0a50*/  IMAD R2, R2, R5, 0x4 ;  /* 0x0000000402027424 */ /* 0x000fe400078e0205 */
[----:B--2-4-:R-:W-:-:S07]  /*0a60*/  IMAD R5, R6, UR5, RZ ;  /* 0x0000000506057c24 */ /* 0x014fce000f8e02ff */
.L_x_1005:
[----:B------:R-:W0:Y:S02]  /*0a70*/  LDCU UR12, c[0x0][0x388] ;  /* 0x00007100ff0c77ac */ /* 0x000e240008000800 */
[----:B0-----:R-:W-:-:S09]  /*0a80*/  UISETP.GE.AND UP0, UPT, UR11, UR12, UPT ;  /* 0x0000000c0b00728c */ /* 0x001fd2000bf06270 */
[----:B------:R-:W-:Y:S05]  /*0a90*/  BRA.U UP0, `(.L_x_1000) ;  /* 0x00000005009c7547 */ /* 0x000fea000b800000 */
[----:B------:R-:W0:Y:S01]  /*0aa0*/  LDC R7, c[0x0][0x390] ;  /* 0x0000e400ff077b82 */ /* 0x000e220000000800 */
[----:B------:R-:W-:Y:S01]  /*0ab0*/  MOV R6, UR11 ;  /* 0x0000000b00067c02 */ /* 0x000fe20008000f00 */
[----:B0-----:R-:W-:-:S05]  /*0ac0*/  IMAD R7, R0, R7, UR4 ;  /* 0x0000000400077e24 */ /* 0x001fca000f8e0207 */
[----:B------:R-:W-:-:S07]  /*0ad0*/  LEA R7, R7, R7, 0x3 ;  /* 0x0000000707077211 */ /* 0x000fce00078e18ff */
.L_x_1004:
[----:B------:R-:W0:Y:S01]  /*0ae0*/  LDCU UR12, c[0x0][0x380] ;  /* 0x00007000ff0c77ac */ /* 0x000e220008000800 */
[----:B------:R-:W-:Y:S01]  /*0af0*/  BSSY.RECONVERGENT B0, `(.L_x_1001) ;  /* 0x000004c000007945 */ /* 0x000fe20003800200 */
[----:B---3--:R-:W-:Y:S01]  /*0b00*/  HFMA2 R8, -RZ, RZ, 0, 0 ;  /* 0x00000000ff087431 */ /* 0x008fe200000001ff */
[----:B0-----:R-:W-:-:S13]  /*0b10*/  ISETP.GE.AND P0, PT, R0, UR12, PT ;  /* 0x0000000c00007c0c */ /* 0x001fda000bf06270 */
[----:B------:R-:W-:Y:S05]  /*0b20*/  @P0 BRA `(.L_x_1002) ;  /* 0x0000000400200947 */ /* 0x000fea0003800000 */
[----:B------:R-:W0:Y:S01]  /*0b30*/  LDC R11, c[0x0][0x388] ;  /* 0x0000e200ff0b7b82 */ /* 0x000e220000000800 */
[----:B------:R-:W-:Y:S02]  /*0b40*/  MOV R8, RZ ;  /* 0x000000ff00087202 */ /* 0x000fe40000000f00 */
[----:B------:R-:W-:Y:S02]  /*0b50*/  MOV R22, R2 ;  /* 0x0000000200167202 */ /* 0x000fe40000000f00 */
[----:B------:R-:W-:Y:S02]  /*0b60*/  MOV R9, R7 ;  /* 0x0000000700097202 */ /* 0x000fe40000000f00 */
[----:B------:R-:W-:Y:S01]  /*0b70*/  MOV R23, R0 ;  /* 0x0000000000177202 */ /* 0x000fe20000000f00 */
[----:B0-----:R-:W-:-:S07]  /*0b80*/  IMAD R10, R0, R11, R6 ;  /* 0x0000000b000a7224 */ /* 0x001fce00078e0206 */
.L_x_1003:
[----:B------:R-:W0:Y:S01]  /*0b90*/  LDC.64 R14, c[0x0][0x3c8] ;  /* 0x0000f200ff0e7b82 */ /* 0x000e220000000a00 */
[C---:B------:R-:W-:Y:S02]  /*0ba0*/  IADD3 R27, PT, PT, R22.reuse, -0x4, RZ ;  /* 0xfffffffc161b7810 */ /* 0x040fe40007ffe0ff */
[----:B------:R-:W-:-:S05]  /*0bb0*/  IADD3 R21, PT, PT, R22, -0x3, RZ ;  /* 0xfffffffd16157810 */ /* 0x000fca0007ffe0ff */
[----:B------:R-:W1:Y:S08]  /*0bc0*/  LDC.64 R12, c[0x0][0x3a8] ;  /* 0x0000ea00ff0c7b82 */ /* 0x000e700000000a00 */
[----:B------:R-:W2:Y:S01]  /*0bd0*/  LDC.64 R16, c[0x0][0x3b0] ;  /* 0x0000ec00ff107b82 */ /* 0x000ea20000000a00 */
[----:B0-----:R-:W-:-:S04]  /*0be0*/  IMAD.WIDE.U32 R26, R27, 0x4, R14 ;  /* 0x000000041b1a7825 */ /* 0x001fc800078e000e */
[----:B------:R-:W-:Y:S02]  /*0bf0*/  IMAD.WIDE.U32 R20, R21, 0x4, R14 ;  /* 0x0000000415147825 */ /* 0x000fe400078e000e */
[----:B------:R-:W3:Y:S02]  /*0c00*/  LDG.E R27, desc[UR6][R26.64] ;  /* 0x000000061a1b7981 */ /* 0x000ee4000c1e1900 */
[----:B-1----:R-:W-:-:S05]  /*0c10*/  IMAD.WIDE R12, R9, 0x4, R12 ;  /* 0x00000004090c7825 */ /* 0x002fca00078e020c */
[----:B------:R-:W3:Y:S04]  /*0c20*/  LDG.E R24, desc[UR6][R12.64] ;  /* 0x000000060c187981 */ /* 0x000ee8000c1e1900 */
[----:B------:R0:W4:Y:S04]  /*0c30*/  LDG.E R26, desc[UR6][R20.64] ;  /* 0x00000006141a7981 */ /* 0x000128000c1e1900 */
[----:B------:R-:W4:Y:S01]  /*0c40*/  LDG.E R25, desc[UR6][R12.64+0x4] ;  /* 0x000004060c197981 */ /* 0x000f22000c1e1900 */
[C---:B------:R-:W-:Y:S02]  /*0c50*/  IADD3 R19, PT, PT, R22.reuse, -0x2, RZ ;  /* 0xfffffffe16137810 */ /* 0x040fe40007ffe0ff */
[----:B------:R-:W-:Y:S01]  /*0c60*/  IADD3 R29, PT, PT, R22, -0x1, RZ ;  /* 0xffffffff161d7810 */ /* 0x000fe20007ffe0ff */
[----:B--2---:R-:W-:-:S04]  /*0c70*/  IMAD.WIDE R16, R10, 0x4, R16 ;  /* 0x000000040a107825 */ /* 0x004fc800078e0210 */
[--C-:B------:R-:W-:Y:S01]  /*0c80*/  IMAD.WIDE.U32 R18, R19, 0x4, R14.reuse ;  /* 0x0000000413127825 */ /* 0x100fe200078e000e */
[----:B------:R3:W2:Y:S03]  /*0c90*/  LDG.E R28, desc[UR6][R16.64] ;  /* 0x00000006101c7981 */ /* 0x0006a6000c1e1900 */
[----:B0-----:R-:W-:Y:S02]  /*0ca0*/  IMAD.WIDE.U32 R20, R29, 0x4, R14 ;  /* 0x000000041d147825 */ /* 0x001fe400078e000e */
[----:B------:R-:W5:Y:S04]  /*0cb0*/  LDG.E R18, desc[UR6][R18.64] ;  /* 0x0000000612127981 */ /* 0x000f68000c1e1900 */
[----:B------:R-:W5:Y:S04]  /*0cc0*/  LDG.E R29, desc[UR6][R12.64+0x8] ;  /* 0x000008060c1d7981 */ /* 0x000f68000c1e1900 */
[----:B------:R-:W5:Y:S04]  /*0cd0*/  LDG.E R21, desc[UR6][R20.64] ;  /* 0x0000000614157981 */ /* 0x000f68000c1e1900 */
[----:B------:R-:W5:Y:S01]  /*0ce0*/  LDG.E R16, desc[UR6][R12.64+0xc] ;  /* 0x00000c060c107981 */ /* 0x000f62000c1e1900 */
[----:B---3--:R-:W-:-:S03]  /*0cf0*/  FMUL R17, R27, R24 ;  /* 0x000000181b117220 */ /* 0x008fc60000400000 */
[----:B------:R-:W3:Y:S01]  /*0d00*/  LDG.E R27, desc[UR6][R12.64+0x10] ;  /* 0x000010060c1b7981 */ /* 0x000ee2000c1e1900 */
[----:B----4-:R-:W-:Y:S01]  /*0d10*/  FMUL R26, R26, R25 ;  /* 0x000000191a1a7220 */ /* 0x010fe20000400000 */
[----:B------:R-:W-:-:S06]  /*0d20*/  IMAD.WIDE.U32 R24, R22, 0x4, R14 ;  /* 0x0000000416187825 */ /* 0x000fcc00078e000e */
[----:B------:R-:W3:Y:S01]  /*0d30*/  LDG.E R24, desc[UR6][R24.64] ;  /* 0x0000000618187981 */ /* 0x000ee2000c1e1900 */
[----:B--2---:R-:W-:-:S04]  /*0d40*/  FMUL R26, R28, R26 ;  /* 0x0000001a1c1a7220 */ /* 0x004fc80000400000 */
[----:B------:R-:W-:Y:S01]  /*0d50*/  FFMA R17, R17, R28, R26 ;  /* 0x0000001c11117223 */ /* 0x000fe2000000001a */
[----:B-----5:R-:W-:Y:S01]  /*0d60*/  FMUL R18, R18, R29 ;  /* 0x0000001d12127220 */ /* 0x020fe20000400000 */
[----:B------:R-:W-:Y:S01]  /*0d70*/  IADD3 R19, PT, PT, R22, 0x2, RZ ;  /* 0x0000000216137810 */ /* 0x000fe20007ffe0ff */
[----:B------:R-:W2:Y:S02]  /*0d80*/  LDG.E R25, desc[UR6][R12.64+0x14] ;  /* 0x000014060c197981 */ /* 0x000ea4000c1e1900 */
[----:B------:R-:W-:Y:S01]  /*0d90*/  FFMA R17, R28, R18, R17 ;  /* 0x000000121c117223 */ /* 0x000fe20000000011 */
[----:B------:R-:W-:Y:S01]  /*0da0*/  FMUL R16, R21, R16 ;  /* 0x0000001015107220 */ /* 0x000fe20000400000 */
[----:B------:R-:W-:Y:S01]  /*0db0*/  IADD3 R21, PT, PT, R22, 0x1, RZ ;  /* 0x0000000116157810 */ /* 0x000fe20007ffe0ff */
[----:B------:R-:W-:-:S04]  /*0dc0*/  IMAD.WIDE.U32 R18, R19, 0x4, R14 ;  /* 0x0000000413127825 */ /* 0x000fc800078e000e */
[----:B------:R-:W-:Y:S01]  /*0dd0*/  FFMA R29, R28, R16, R17 ;  /* 0x000000101c1d7223 */ /* 0x000fe20000000011 */
[----:B------:R-:W-:Y:S01]  /*0de0*/  IMAD.WIDE.U32 R20, R21, 0x4, R14 ;  /* 0x0000000415147825 */ /* 0x000fe200078e000e */
[C---:B------:R-:W-:Y:S01]  /*0df0*/  IADD3 R17, PT, PT, R22.reuse, 0x3, RZ ;  /* 0x0000000316117810 */ /* 0x040fe20007ffe0ff */
[----:B------:R-:W4:Y:S01]  /*0e00*/  LDG.E R18, desc[UR6][R18.64] ;  /* 0x0000000612127981 */ /* 0x000f22000c1e1900 */
[----:B------:R-:W-:-:S03]  /*0e10*/  IADD3 R26, PT, PT, R22, 0x4, RZ ;  /* 0x00000004161a7810 */ /* 0x000fc60007ffe0ff */
[----:B------:R-:W2:Y:S01]  /*0e20*/  LDG.E R20, desc[UR6][R20.64] ;  /* 0x0000000614147981 */ /* 0x000ea2000c1e1900 */
[----:B------:R-:W-:-:S04]  /*0e30*/  IMAD.WIDE.U32 R16, R17, 0x4, R14 ;  /* 0x0000000411107825 */ /* 0x000fc800078e000e */
[----:B------:R-:W-:Y:S02]  /*0e40*/  IMAD.WIDE.U32 R14, R26, 0x4, R14 ;  /* 0x000000041a0e7825 */ /* 0x000fe400078e000e */
[----:B------:R-:W5:Y:S04]  /*0e50*/  LDG.E R16, desc[UR6][R16.64] ;  /* 0x0000000610107981 */ /* 0x000f68000c1e1900 */
[----:B------:R-:W5:Y:S04]  /*0e60*/  LDG.E R21, desc[UR6][R12.64+0x1c] ;  /* 0x00001c060c157981 */ /* 0x000f68000c1e1900 */
[----:B------:R-:W4:Y:S01]  /*0e70*/  LDG.E R14, desc[UR6][R14.64] ;  /* 0x000000060e0e7981 */ /* 0x000f22000c1e1900 */
[----:B---3--:R-:W-:-:S03]  /*0e80*/  FMUL R24, R24, R27 ;  /* 0x0000001b18187220 */ /* 0x008fc60000400000 */
[----:B------:R-:W4:Y:S01]  /*0e90*/  LDG.E R27, desc[UR6][R12.64+0x18] ;  /* 0x000018060c1b7981 */ /* 0x000f22000c1e1900 */
[----:B------:R-:W-:-:S03]  /*0ea0*/  FFMA R29, R28, R24, R29 ;  /* 0x000000181c1d7223 */ /* 0x000fc6000000001d */
[----:B------:R-:W3:Y:S01]  /*0eb0*/  LDG.E R24, desc[UR6][R12.64+0x20] ;  /* 0x000020060c187981 */ /* 0x000ee2000c1e1900 */
[----:B------:R-:W-:-:S04]  /*0ec0*/  IADD3 R23, PT, PT, R23, UR5, RZ ;  /* 0x0000000517177c10 */ /* 0x000fc8000fffe0ff */
[----:B------:R-:W-:Y:S01]  /*0ed0*/  ISETP.GE.AND P0, PT, R23, UR12, PT ;  /* 0x0000000c17007c0c */ /* 0x000fe2000bf06270 */
[----:B--2---:R-:W-:-:S04]  /*0ee0*/  FMUL R20, R20, R25 ;  /* 0x0000001914147220 */ /* 0x004fc80000400000 */
[----:B------:R-:W-:Y:S01]  /*0ef0*/  FFMA R29, R28, R20, R29 ;  /* 0x000000141c1d7223 */ /* 0x000fe2000000001d */
[----:B-----5:R-:W-:Y:S01]  /*0f00*/  FMUL R16, R16, R21 ;  /* 0x0000001510107220 */ /* 0x020fe20000400000 */
[----:B------:R-:W-:Y:S02]  /*0f10*/  IMAD R22, R5, 0x9, R22 ;  /* 0x0000000905167824 */ /* 0x000fe400078e0216 */
[----:B------:R-:W-:Y:S02]  /*0f20*/  IMAD R9, R4, 0x9, R9 ;  /* 0x0000000904097824 */ /* 0x000fe400078e0209 */
[----:B------:R-:W-:Y:S02]  /*0f30*/  IMAD R10, R11, UR5, R10 ;  /* 0x000000050b0a7c24 */ /* 0x000fe4000f8e020a */
[----:B----4-:R-:W-:-:S04]  /*0f40*/  FMUL R18, R18, R27 ;  /* 0x0000001b12127220 */ /* 0x010fc80000400000 */
[----:B------:R-:W-:Y:S01]  /*0f50*/  FFMA R29, R28, R18, R29 ;  /* 0x000000121c1d7223 */ /* 0x000fe2000000001d */
[----:B---3--:R-:W-:-:S03]  /*0f60*/  FMUL R24, R14, R24 ;  /* 0x000000180e187220 */ /* 0x008fc60000400000 */
[----:B------:R-:W-:-:S04]  /*0f70*/  FFMA R29, R28, R16, R29 ;  /* 0x000000101c1d7223 */ /* 0x000fc8000000001d */
[----:B------:R-:W-:-:S04]  /*0f80*/  FFMA R29, R28, R24, R29 ;  /* 0x000000181c1d7223 */ /* 0x000fc8000000001d */
[----:B------:R-:W-:Y:S01]  /*0f90*/  FADD R8, R29, R8 ;  /* 0x000000081d087221 */ /* 0x000fe20000000000 */
[----:B------:R-:W-:Y:S06]  /*0fa0*/  @!P0 BRA `(.L_x_1003) ;  /* 0xfffffff800f88947 */ /* 0x000fec000383ffff */
.L_x_1002:
[----:B------:R-:W-:Y:S05]  /*0fb0*/  BSYNC.RECONVERGENT B0 ;  /* 0x0000000000007941 */ /* 0x000fea0003800200 */
.L_x_1001:
[----:B------:R-:W0:Y:S01]  /*0fc0*/  SHFL.DOWN PT, R9, R8, 0x10, 0x1f ;  /* 0x0a001f0008097f89 */ /* 0x000e2200000e0000 */
[----:B------:R-:W-:Y:S01]  /*0fd0*/  ISETP.NE.AND P0, PT, R0, RZ, PT ;  /* 0x000000ff0000720c */ /* 0x000fe20003f05270 */
[----:B------:R-:W1:-:S12]  /*0fe0*/  LDCU UR12, c[0x0][0x388] ;  /* 0x00007100ff0c77ac */ /* 0x000e580008000800 */
[----:B------:R-:W2:Y:S01]  /*0ff0*/  @!P0 LDC R17, c[0x0][0x390] ;  /* 0x0000e400ff118b82 */ /* 0x000ea20000000800 */
[----:B0-----:R-:W-:Y:S01]  /*1000*/  FADD R9, R9, R8 ;  /* 0x0000000809097221 */ /* 0x001fe20000000000 */
[C---:B------:R-:W-:Y:S01]  /*1010*/  @!P0 IMAD R8, R6.reuse, UR8, R3 ;  /* 0x0000000806088c24 */ /* 0x040fe2000f8e0203 */
[----:B------:R-:W-:-:S03]  /*1020*/  IADD3 R6, PT, PT, R6, UR9, RZ ;  /* 0x0000000906067c10 */ /* 0x000fc6000fffe0ff */
[----:B------:R-:W0:Y:S02]  /*1030*/  SHFL.DOWN PT, R10, R9, 0x8, 0x1f ;  /* 0x09001f00090a7f89 */ /* 0x000e2400000e0000 */
[----:B0-----:R-:W-:Y:S01]  /*1040*/  FADD R12, R9, R10 ;  /* 0x0000000a090c7221 */ /* 0x001fe20000000000 */
[----:B--2---:R-:W-:-:S04]  /*1050*/  @!P0 IMAD R9, R8, R17, UR4 ;  /* 0x0000000408098e24 */ /* 0x004fc8000f8e0211 */
        /* <DEDUP_REMOVED lines=11> */
.L_x_1000:
[----:B------:R-:W0:Y:S01]  /*1110*/  LDCU UR12, c[0x0][0x390] ;  /* 0x00007200ff0c77ac */ /* 0x000e220008000800 */
[----:B------:R-:W-:-:S04]  /*1120*/  UIADD3 UR4, UPT, UPT, UR10, UR4, URZ ;  /* 0x000000040a047290 */ /* 0x000fc8000fffe0ff */
[----:B0-----:R-:W-:-:S09]  /*1130*/  UISETP.GE.AND UP0, UPT, UR4, UR12, UPT ;  /* 0x0000000c0400728c */ /* 0x001fd2000bf06270 */
[----:B------:R-:W-:Y:S05]  /*1140*/  BRA.U !UP0, `(.L_x_1005) ;  /* 0xfffffff908487547 */ /* 0x000fea000b83ffff */
[----:B------:R-:W-:Y:S05]  /*1150*/  EXIT ;  /* 0x000000000000794d */ /* 0x000fea0003800000 */
.L_x_1006:
        /* <DEDUP_REMOVED lines=10> */
.L_x_1902:


//--------------------- .text._Z22ant16_o0_backleft_kerniiiiiPKfS0_S0_S0_S0_S0_S0_PfS1_S1_ --------------------------
	.section	.text._Z22ant16_o0_backleft_kerniiiiiPKfS0_S0_S0_S0_S0_S0_PfS1_S1_,"ax",@progbits
	.align	128
        .global         _Z22ant16_o0_backleft_kerniiiiiPKfS0_S0_S0_S0_S0_S0_PfS1_S1_
        .type           _Z22ant16_o0_backleft_kerniiiiiPKfS0_S0_S0_S0_S0_S0_PfS1_S1_,@function
        .size           _Z22ant16_o0_backleft_kerniiiiiPKfS0_S0_S0_S0_S0_S0_PfS1_S1_,(.L_x_1903 - _Z22ant16_o0_backleft_kerniiiiiPKfS0_S0_S0_S0_S0_S0_PfS1_S1_)
        .other          _Z22ant16_o0_backleft_kerniiiiiPKfS0_S0_S0_S0_S0_S0_PfS1_S1_,@"STO_CUDA_ENTRY STV_DEFAULT"
_Z22ant16_o0_backleft_kerniiiiiPKfS0_S0_S0_S0_S0_S0_PfS1_S1_:
.text._Z22ant16_o0_backleft_kerniiiiiPKfS0_S0_S0_S0_S0_S0_PfS1_S1_:
        /* <DEDUP_REMOVED lines=10> */
[----:B--2---:R-:W-:Y:S02]  /*00a0*/  UIADD3 UR6, UPT, UPT, UR5, -0x1, URZ ;  /* 0xffffffff05067890 */ /* 0x004fe4000fffe0ff */
[----:B------:R-:W-:Y:S02]  /*00b0*/  ULOP3.LUT UR7, UR5, 0x3, URZ, 0xc0, !UPT ;  /* 0x0000000305077892 */ /* 0x000fe4000f8ec0ff */
[----:B0-----:R-:W-:Y:S01]  /*00c0*/  IMAD R4, R3, UR5, RZ ;  /* 0x0000000503047c24 */ /* 0x001fe2000f8e02ff */
[----:B------:R-:W-:-:S02]  /*00d0*/  ULOP3.LUT UR8, UR5, 0x1, URZ, 0xc0, !UPT ;  /* 0x0000000105087892 */ /* 0x000fc4000f8ec0ff */
[----:B-1-34-:R-:W-:-:S12]  /*00e0*/  ULOP3.LUT UR9, UR5, 0x7ffffffc, URZ, 0xc0, !UPT ;  /* 0x7ffffffc05097892 */ /* 0x01afd8000f8ec0ff */
.L_x_1033:
[----:B-1----:R-:W0:Y:S01]  /*00f0*/  S2R R5, SR_TID.X ;  /* 0x0000000000057919 */ /* 0x002e220000002100 */
[----:B------:R-:W1:Y:S01]  /*0100*/  LDCU UR10, c[0x0][0x388] ;  /* 0x00007100ff0a77ac */ /* 0x000e620008000800 */
[----:B------:R-:W-:Y:S01]  /*0110*/  BSSY.RECONVERGENT B0, `(.L_x_1007) ;  /* 0x00000ae000007945 */ /* 0x000fe20003800200 */
[----:B------:R-:W-:Y:S01]  /*0120*/  HFMA2 R18, -RZ, RZ, 0, 0 ;  /* 0x00000000ff127431 */ /* 0x000fe200000001ff */
[----:B------:R-:W2:Y:S01]  /*0130*/  LDCU UR5, c[0x0][0x388] ;  /* 0x00007100ff0577ac */ /* 0x000ea20008000800 */
[----:B------:R-:W-:Y:S01]  /*0140*/  UIADD3 UR15, UPT, UPT, UR7, -0x1, URZ ;  /* 0xffffffff070f7890 */ /* 0x000fe2000fffe0ff */
[----:B-1----:R-:W-:Y:S01]  /*0150*/  MOV R12, UR10 ;  /* 0x0000000a000c7c02 */ /* 0x002fe20008000f00 */
[----:B--2---:R-:W-:Y:S02]  /*0160*/  ULOP3.LUT UR16, UR5, 0x7, URZ, 0xc0, !UPT ;  /* 0x0000000705107892 */ /* 0x004fe4000f8ec0ff */
[----:B------:R-:W-:Y:S02]  /*0170*/  ULOP3.LUT UR5, UR5, 0x7ffffff8, URZ, 0xc0, !UPT ;  /* 0x7ffffff805057892 */ /* 0x000fe4000f8ec0ff */
[----:B------:R-:W-:Y:S01]  /*0180*/  UIADD3 UR10, UPT, UPT, UR16, -0x1, URZ ;  /* 0xffffffff100a7890 */ /* 0x000fe2000fffe0ff */
[----:B0-----:R-:W-:-:S13]  /*0190*/  ISETP.GE.AND P0, PT, R5, R12, PT ;  /* 0x0000000c0500720c */ /* 0x001fda0003f06270 */
[----:B------:R-:W-:Y:S05]  /*01a0*/  @P0 BRA `(.L_x_1008) ;  /* 0x0000000800900947 */ /* 0x000fea0003800000 */
[----:B------:R-:W-:Y:S01]  /*01b0*/  IMAD R6, R12, UR4, RZ ;  /* 0x000000040c067c24 */ /* 0x000fe2000f8e02ff */
[----:B------:R-:W-:Y:S02]  /*01c0*/  MOV R18, RZ ;  /* 0x000000ff00127202 */ /* 0x000fe40000000f00 */
[----:B------:R-:W-:-:S07]  /*01d0*/  MOV R9, R5 ;  /* 0x0000000500097202 */ /* 0x000fce0000000f00 */
.L_x_1013:
[----:B------:R-:W0:Y:S01]  /*01e0*/  LDC.64 R10, c[0x0][0x398] ;  /* 0x0000e600ff0a7b82 */ /* 0x000e220000000a00 */
[----:B------:R-:W-:-:S05]  /*01f0*/  IADD3 R7, PT, PT, R6, R9, RZ ;  /* 0x0000000906077210 */ /* 0x000fca0007ffe0ff */
[----:B0-----:R-:W-:-:S05]  /*0200*/  IMAD.WIDE R10, R7, 0x4, R10 ;  /* 0x00000004070a7825 */ /* 0x001fca00078e020a */
[----:B-----5:R0:W5:Y:S01]  /*0210*/  LDG.E R8, desc[UR12][R10.64] ;  /* 0x0000000c0a087981 */ /* 0x020162000c1e1900 */
[----:B------:R-:W-:Y:S01]  /*0220*/  UISETP.GE.U32.AND UP0, UPT, UR6, 0x7, UPT ;  /* 0x000000070600788c */ /* 0x000fe2000bf06070 */
[----:B------:R-:W-:-:S08]  /*0230*/  MOV R7, RZ ;  /* 0x000000ff00077202 */ /* 0x000fd00000000f00 */
[----:B0-----:R-:W-:Y:S05]  /*0240*/  BRA.U !UP0, `(.L_x_1009) ;  /* 0x00000005082c7547 */ /* 0x001fea000b800000 */
[----:B------:R-:W0:Y:S01]  /*0250*/  LDCU UR14, c[0x0][0x388] ;  /* 0x00007100ff0e77ac */ /* 0x000e220008000800 */
[CC--:B------:R-:W-:Y:S01]  /*0260*/  IADD3 R22, PT, PT, R3.reuse, R2.reuse, RZ ;  /* 0x0000000203167210 */ /* 0x0c0fe20007ffe0ff */
[C-C-:B------:R-:W-:Y:S01]  /*0270*/  IMAD R0, R3.reuse, 0x3, R2.reuse ;  /* 0x0000000303007824 */ /* 0x140fe200078e0202 */
[CC--:B------:R-:W-:Y:S01]  /*0280*/  LEA R24, R3.reuse, R2.reuse, 0x1 ;  /* 0x0000000203187211 */ /* 0x0c0fe200078e08ff */
[----:B------:R-:W-:Y:S01]  /*0290*/  UIADD3 UR17, UPT, UPT, -UR5, URZ, URZ ;  /* 0x000000ff05117290 */ /* 0x000fe2000fffe1ff */
[C---:B------:R-:W-:Y:S01]  /*02a0*/  LEA R12, R3.reuse, R2, 0x2 ;  /* 0x00000002030c7211 */ /* 0x040fe200078e10ff */
[C-C-:B------:R-:W-:Y:S01]  /*02b0*/  IMAD R14, R3.reuse, 0x5, R2.reuse ;  /* 0x00000005030e7824 */ /* 0x140fe200078e0202 */
[----:B------:R-:W-:Y:S01]  /*02c0*/  MOV R10, R6 ;  /* 0x00000006000a7202 */ /* 0x000fe20000000f00 */
[C-C-:B------:R-:W-:Y:S02]  /*02d0*/  IMAD R16, R3.reuse, 0x6, R2.reuse ;  /* 0x0000000603107824 */ /* 0x140fe400078e0202 */
[----:B------:R-:W-:-:S02]  /*02e0*/  IMAD R20, R3, 0x7, R2 ;  /* 0x0000000703147824 */ /* 0x000fc400078e0202 */
[--C-:B0-----:R-:W-:Y:S01]  /*02f0*/  IMAD R13, R0, UR14, R9.reuse ;  /* 0x0000000e000d7c24 */ /* 0x101fe2000f8e0209 */
[----:B------:R-:W-:Y:S01]  /*0300*/  MOV R0, UR17 ;  /* 0x0000001100007c02 */ /* 0x000fe20008000f00 */
[--C-:B------:R-:W-:Y:S02]  /*0310*/  IMAD R35, R22, UR14, R9.reuse ;  /* 0x0000000e16237c24 */ /* 0x100fe4000f8e0209 */
[--C-:B------:R-:W-:Y:S02]  /*0320*/  IMAD R7, R24, UR14, R9.reuse ;  /* 0x0000000e18077c24 */ /* 0x100fe4000f8e0209 */
[--C-:B------:R-:W-:Y:S02]  /*0330*/  IMAD R15, R12, UR14, R9.reuse ;  /* 0x0000000e0c0f7c24 */ /* 0x100fe4000f8e0209 */
[--C-:B------:R-:W-:Y:S02]  /*0340*/  IMAD R17, R14, UR14, R9.reuse ;  /* 0x0000000e0e117c24 */ /* 0x100fe4000f8e0209 */
[----:B------:R-:W-:-:S02]  /*0350*/  IMAD R19, R16, UR14, R9 ;  /* 0x0000000e10137c24 */ /* 0x000fc4000f8e0209 */
[--C-:B------:R-:W-:Y:S02]  /*0360*/  IMAD R21, R20, UR14, R9.reuse ;  /* 0x0000000e14157c24 */ /* 0x100fe4000f8e0209 */
[----:B------:R-:W-:-:S07]  /*0370*/  IMAD R29, R2, UR14, R9 ;  /* 0x0000000e021d7c24 */ /* 0x000fce000f8e0209 */
.L_x_1010:
[----:B------:R-:W0:Y:S08]  /*0380*/  LDC.64 R24, c[0x0][0x3b0] ;  /* 0x0000ec00ff187b82 */ /* 0x000e300000000a00 */
[----:B------:R-:W1:Y:S01]  /*0390*/  LDC.64 R22, c[0x0][0x3b8] ;  /* 0x0000ee00ff167b82 */ /* 0x000e620000000a00 */
[----:B0-----:R-:W-:-:S05]  /*03a0*/  IMAD.WIDE R24, R10, 0x4, R24 ;  /* 0x000000040a187825 */ /* 0x001fca00078e0218 */
[----:B------:R-:W2:Y:S01]  /*03b0*/  LDG.E R11, desc[UR12][R24.64] ;  /* 0x0000000c180b7981 */ /* 0x000ea2000c1e1900 */
[----:B-1----:R-:W-:-:S03]  /*03c0*/  IMAD.WIDE.U32 R26, R29, 0x4, R22 ;  /* 0x000000041d1a7825 */ /* 0x002fc600078e0016 */
[----:B------:R-:W3:Y:S04]  /*03d0*/  LDG.E R37, desc[UR12][R24.64+0x4] ;  /* 0x0000040c18257981 */ /* 0x000ee8000c1e1900 */
[----:B------:R0:W4:Y:S01]  /*03e0*/  LDG.E R12, desc[UR12][R26.64] ;  /* 0x0000000c1a0c7981 */ /* 0x000122000c1e1900 */
[----:B------:R-:W-:-:S03]  /*03f0*/  IMAD.WIDE.U32 R30, R35, 0x4, R22 ;  /* 0x00000004231e7825 */ /* 0x000fc600078e0016 */
[----:B------:R-:W3:Y:S01]  /*0400*/  LDG.E R34, desc[UR12][R24.64+0x8] ;  /* 0x0000080c18227981 */ /* 0x000ee2000c1e1900 */
[----:B------:R-:W-:-:S03]  /*0410*/  IMAD.WIDE.U32 R32, R13, 0x4, R22 ;  /* 0x000000040d207825 */ /* 0x000fc600078e0016 */
[----:B------:R1:W3:Y:S01]  /*0420*/  LDG.E R14, desc[UR12][R30.64] ;  /* 0x0000000c1e0e7981 */ /* 0x0002e2000c1e1900 */
[----:B0-----:R-:W-:-:S03]  /*0430*/  IMAD.WIDE.U32 R26, R7, 0x4, R22 ;  /* 0x00000004071a7825 */ /* 0x001fc600078e0016 */
[----:B------:R-:W3:Y:S04]  /*0440*/  LDG.E R20, desc[UR12][R24.64+0xc] ;  /* 0x00000c0c18147981 */ /* 0x000ee8000c1e1900 */
[----:B------:R0:W3:Y:S01]  /*0450*/  LDG.E R36, desc[UR12][R26.64] ;  /* 0x0000000c1a247981 */ /* 0x0000e2000c1e1900 */
[----:B-1----:R-:W-:-:S03]  /*0460*/  IMAD.WIDE.U32 R30, R17, 0x4, R22 ;  /* 0x00000004111e7825 */ /* 0x002fc600078e0016 */
[----:B------:R1:W3:Y:S04]  /*0470*/  LDG.E R28, desc[UR12][R32.64] ;  /* 0x0000000c201c7981 */ /* 0x0002e8000c1e1900 */
[----:B------:R-:W3:Y:S01]  /*0480*/  LDG.E R16, desc[UR12][R24.64+0x10] ;  /* 0x0000100c18107981 */ /* 0x000ee2000c1e1900 */
[----:B0-----:R-:W-:-:S03]  /*0490*/  IMAD.WIDE.U32 R26, R15, 0x4, R22 ;  /* 0x000000040f1a7825 */ /* 0x001fc600078e0016 */
[----:B------:R-:W3:Y:S04]  /*04a0*/  LDG.E R30, desc[UR12][R30.64] ;  /* 0x0000000c1e1e7981 */ /* 0x000ee8000c1e1900 */
[----:B------:R-:W3:Y:S01]  /*04b0*/  LDG.E R26, desc[UR12][R26.64] ;  /* 0x0000000c1a1a7981 */ /* 0x000ee2000c1e1900 */
[----:B-1----:R-:W-:-:S04]  /*04c0*/  IMAD.WIDE.U32 R32, R19, 0x4, R22 ;  /* 0x0000000413207825 */ /* 0x002fc800078e0016 */
[----:B------:R-:W-:Y:S02]  /*04d0*/  IMAD.WIDE.U32 R22, R21, 0x4, R22 ;  /* 0x0000000415167825 */ /* 0x000fe400078e0016 */
[----:B------:R-:W3:Y:S04]  /*04e0*/  LDG.E R32, desc[UR12][R32.64] ;  /* 0x0000000c20207981 */ /* 0x000ee8000c1e1900 */
[----:B------:R-:W3:Y:S01]  /*04f0*/  LDG.E R22, desc[UR12][R22.64] ;  /* 0x0000000c16167981 */ /* 0x000ee2000c1e1900 */
[----:B--2--5:R-:W-:-:S04]  /*0500*/  FMUL R11, R8, R11 ;  /* 0x0000000b080b7220 */ /* 0x024fc80000400000 */
[----:B----4-:R-:W-:Y:S02]  /*0510*/  FFMA R18, R11, R12, R18 ;  /* 0x0000000c0b127223 */ /* 0x010fe40000000012 */
[----:B------:R-:W2:Y:S04]  /*0520*/  LDG.E R12, desc[UR12][R24.64+0x14] ;  /* 0x0000140c180c7981 */ /* 0x000ea8000c1e1900 */
[----:B------:R-:W4:Y:S04]  /*0530*/  LDG.E R11, desc[UR12][R24.64+0x18] ;  /* 0x0000180c180b7981 */ /* 0x000f28000c1e1900 */
[----:B------:R-:W4:Y:S01]  /*0540*/  LDG.E R25, desc[UR12][R24.64+0x1c] ;  /* 0x00001c0c18197981 */ /* 0x000f22000c1e1900 */
[C---:B---3--:R-:W-:Y:S01]  /*0550*/  FMUL R37, R8.reuse, R37 ;  /* 0x0000002508257220 */ /* 0x048fe20000400000 */
[----:B------:R-:W-:-:S03]  /*0560*/  FMUL R34, R8, R34 ;  /* 0x0000002208227220 */ /* 0x000fc60000400000 */
[----:B------:R-:W-:Y:S01]  /*0570*/  FFMA R37, R37, R14, R18 ;  /* 0x0000000e25257223 */ /* 0x000fe20000000012 */
[----:B------:R-:W-:Y:S01]  /*0580*/  FMUL R20, R8, R20 ;  /* 0x0000001408147220 */ /* 0x000fe20000400000 */
[----:B------:R-:W-:Y:S02]  /*0590*/  IADD3 R0, PT, PT, R0, 0x8, RZ ;  /* 0x0000000800007810 */ /* 0x000fe40007ffe0ff */
[----:B------:R-:W-:Y:S01]  /*05a0*/  FFMA R37, R34, R36, R37 ;  /* 0x0000002422257223 */ /* 0x000fe20000000025 */
[----:B------:R-:W-:Y:S01]  /*05b0*/  FMUL R16, R8, R16 ;  /* 0x0000001008107220 */ /* 0x000fe20000400000 */
[----:B------:R-:W-:Y:S02]  /*05c0*/  ISETP.NE.AND P0, PT, R0, RZ, PT ;  /* 0x000000ff0000720c */ /* 0x000fe40003f05270 */
[----:B------:R-:W-:-:S04]  /*05d0*/  FFMA R37, R20, R28, R37 ;  /* 0x0000001c14257223 */ /* 0x000fc80000000025 */
[----:B------:R-:W-:Y:S01]  /*05e0*/  FFMA R37, R16, R26, R37 ;  /* 0x0000001a10257223 */ /* 0x000fe20000000025 */
[C---:B------:R-:W-:Y:S02]  /*05f0*/  LEA R35, R4.reuse, R35, 0x3 ;  /* 0x0000002304237211 */ /* 0x040fe400078e18ff */
[C---:B------:R-:W-:Y:S02]  /*0600*/  LEA R7, R4.reuse, R7, 0x3 ;  /* 0x0000000704077211 */ /* 0x040fe400078e18ff */
[C---:B------:R-:W-:Y:S02]  /*0610*/  LEA R13, R4.reuse, R13, 0x3 ;  /* 0x0000000d040d7211 */ /* 0x040fe400078e18ff */
[C---:B------:R-:W-:Y:S02]  /*0620*/  LEA R15, R4.reuse, R15, 0x3 ;  /* 0x0000000f040f7211 */ /* 0x040fe400078e18ff */
[C---:B------:R-:W-:Y:S02]  /*0630*/  LEA R17, R4.reuse, R17, 0x3 ;  /* 0x0000001104117211 */ /* 0x040fe400078e18ff */
[----:B------:R-:W-:-:S02]  /*0640*/  LEA R19, R4, R19, 0x3 ;  /* 0x0000001304137211 */ /* 0x000fc400078e18ff */
[C---:B------:R-:W-:Y:S02]  /*0650*/  LEA R21, R4.reuse, R21, 0x3 ;  /* 0x0000001504157211 */ /* 0x040fe400078e18ff */
[----:B------:R-:W-:Y:S02]  /*0660*/  LEA R29, R4, R29, 0x3 ;  /* 0x0000001d041d7211 */ /* 0x000fe400078e18ff */
[----:B------:R-:W-:Y:S01]  /*0670*/  IADD3 R10, PT, PT, R10, 0x8, RZ ;  /* 0x000000080a0a7810 */ /* 0x000fe20007ffe0ff */
[----:B--2---:R-:W-:-:S04]  /*0680*/  FMUL R12, R8, R12 ;  /* 0x0000000c080c7220 */ /* 0x004fc80000400000 */
[----:B------:R-:W-:Y:S01]  /*0690*/  FFMA R37, R12, R30, R37 ;  /* 0x0000001e0c257223 */ /* 0x000fe20000000025 */
[----:B----4-:R-:W-:-:S04]  /*06a0*/  FMUL R12, R8, R11 ;  /* 0x0000000b080c7220 */ /* 0x010fc80000400000 */
[----:B------:R-:W-:Y:S01]  /*06b0*/  FFMA R37, R12, R32, R37 ;  /* 0x000000200c257223 */ /* 0x000fe20000000025 */
[----:B------:R-:W-:-:S04]  /*06c0*/  FMUL R18, R8, R25 ;  /* 0x0000001908127220 */ /* 0x000fc80000400000 */
[----:B------:R-:W-:Y:S01]  /*06d0*/  FFMA R18, R18, R22, R37 ;  /* 0x0000001612127223 */ /* 0x000fe20000000025 */
[----:B------:R-:W-:Y:S06]  /*06e0*/  @P0 BRA `(.L_x_1010) ;  /* 0xfffffffc00240947 */ /* 0x000fec000383ffff */
[----:B------:R-:W-:-:S07]  /*06f0*/  MOV R7, UR5 ;  /* 0x0000000500077c02 */ /* 0x000fce0008000f00 */
.L_x_1009:
[----:B------:R-:W-:-:S09]  /*0700*/  UISETP.NE.AND UP0, UPT, UR16, URZ, UPT ;  /* 0x000000ff1000728c */ /* 0x000fd2000bf05270 */
[----:B------:R-:W-:Y:S05]  /*0710*/  BRA.U !UP0, `(.L_x_1011) ;  /* 0x0000000508207547 */ /* 0x000fea000b800000 */
[----:B------:R-:W-:Y:S02]  /*0720*/  UISETP.GE.U32.AND UP0, UPT, UR10, 0x3, UPT ;  /* 0x000000030a00788c */ /* 0x000fe4000bf06070 */
[----:B------:R-:W-:-:S07]  /*0730*/  UISETP.NE.AND UP1, UPT, UR7, URZ, UPT ;  /* 0x000000ff0700728c */ /* 0x000fce000bf25270 */
[----:B------:R-:W-:Y:S05]  /*0740*/  BRA.U !UP0, `(.L_x_1012) ;  /* 0x0000000108887547 */ /* 0x000fea000b800000 */
[----:B------:R-:W0:Y:S01]  /*0750*/  LDC.64 R12, c[0x0][0x3b0] ;  /* 0x0000ec00ff0c7b82 */ /* 0x000e220000000a00 */
[----:B------:R-:W1:Y:S01]  /*0760*/  LDCU UR14, c[0x0][0x388] ;  /* 0x00007100ff0e77ac */ /* 0x000e620008000800 */
[----:B------:R-:W-:Y:S01]  /*0770*/  IMAD R0, R7, R3, R2 ;  /* 0x0000000307007224 */ /* 0x000fe200078e0202 */
[----:B------:R-:W-:-:S05]  /*0780*/  IADD3 R15, PT, PT, R6, R7, RZ ;  /* 0x00000007060f7210 */ /* 0x000fca0007ffe0ff */
[----:B------:R-:W2:Y:S01]  /*0790*/  LDC.64 R10, c[0x0][0x3b8] ;  /* 0x0000ee00ff0a7b82 */ /* 0x000ea20000000a00 */
[C---:B-1----:R-:W-:Y:S01]  /*07a0*/  IMAD R17, R0.reuse, UR14, R9 ;  /* 0x0000000e00117c24 */ /* 0x042fe2000f8e0209 */
[----:B------:R-:W-:Y:S01]  /*07b0*/  IADD3 R0, PT, PT, R0, R3, RZ ;  /* 0x0000000300007210 */ /* 0x000fe20007ffe0ff */
[----:B0-----:R-:W-:-:S04]  /*07c0*/  IMAD.WIDE R12, R15, 0x4, R12 ;  /* 0x000000040f0c7825 */ /* 0x001fc800078e020c */
[C---:B------:R-:W-:Y:S01]  /*07d0*/  IMAD R21, R0.reuse, UR14, R9 ;  /* 0x0000000e00157c24 */ /* 0x040fe2000f8e0209 */
[-C--:B------:R-:W-:Y:S01]  /*07e0*/  IADD3 R0, PT, PT, R0, R3.reuse, RZ ;  /* 0x0000000300007210 */ /* 0x080fe20007ffe0ff */
[----:B------:R-:W3:Y:S01]  /*07f0*/  LDG.E R19, desc[UR12][R12.64] ;  /* 0x0000000c0c137981 */ /* 0x000ee2000c1e1900 */
[--C-:B--2---:R-:W-:Y:S02]  /*0800*/  IMAD.WIDE.U32 R16, R17, 0x4, R10.reuse ;  /* 0x0000000411107825 */ /* 0x104fe400078e000a */
[----:B------:R-:W-:Y:S01]  /*0810*/  IADD3 R14, PT, PT, R0, R3, RZ ;  /* 0x00000003000e7210 */ /* 0x000fe20007ffe0ff */
[----:B------:R-:W2:Y:S01]  /*0820*/  LDG.E R23, desc[UR12][R12.64+0x4] ;  /* 0x0000040c0c177981 */ /* 0x000ea2000c1e1900 */
[----:B------:R-:W-:-:S03]  /*0830*/  IMAD.WIDE.U32 R20, R21, 0x4, R10 ;  /* 0x0000000415147825 */ /* 0x000fc600078e000a */
[----:B------:R-:W4:Y:S01]  /*0840*/  LDG.E R16, desc[UR12][R16.64] ;  /* 0x0000000c10107981 */ /* 0x000f22000c1e1900 */
[--C-:B------:R-:W-:Y:S02]  /*0850*/  IMAD R15, R0, UR14, R9.reuse ;  /* 0x0000000e000f7c24 */ /* 0x100fe4000f8e0209 */
[----:B------:R-:W-:Y:S01]  /*0860*/  IMAD R27, R14, UR14, R9 ;  /* 0x0000000e0e1b7c24 */ /* 0x000fe2000f8e0209 */
[----:B------:R-:W4:Y:S01]  /*0870*/  LDG.E R20, desc[UR12][R20.64] ;  /* 0x0000000c14147981 */ /* 0x000f22000c1e1900 */
[----:B------:R-:W-:-:S03]  /*0880*/  IMAD.WIDE.U32 R14, R15, 0x4, R10 ;  /* 0x000000040f0e7825 */ /* 0x000fc600078e000a */
[----:B------:R-:W4:Y:S01]  /*0890*/  LDG.E R25, desc[UR12][R12.64+0x8] ;  /* 0x0000080c0c197981 */ /* 0x000f22000c1e1900 */
[----:B------:R-:W-:-:S03]  /*08a0*/  IMAD.WIDE.U32 R10, R27, 0x4, R10 ;  /* 0x000000041b0a7825 */ /* 0x000fc600078e000a */
[----:B------:R-:W4:Y:S04]  /*08b0*/  LDG.E R27, desc[UR12][R12.64+0xc] ;  /* 0x00000c0c0c1b7981 */ /* 0x000f28000c1e1900 */
[----:B------:R-:W4:Y:S04]  /*08c0*/  LDG.E R14, desc[UR12][R14.64] ;  /* 0x0000000c0e0e7981 */ /* 0x000f28000c1e1900 */
[----:B------:R-:W4:Y:S01]  /*08d0*/  LDG.E R10, desc[UR12][R10.64] ;  /* 0x0000000c0a0a7981 */ /* 0x000f22000c1e1900 */
[----:B------:R-:W-:Y:S01]  /*08e0*/  IADD3 R7, PT, PT, R7, 0x4, RZ ;  /* 0x0000000407077810 */ /* 0x000fe20007ffe0ff */
[C---:B---3-5:R-:W-:Y:S01]  /*08f0*/  FMUL R19, R8.reuse, R19 ;  /* 0x0000001308137220 */ /* 0x068fe20000400000 */
[----:B--2---:R-:W-:-:S03]  /*0900*/  FMUL R23, R8, R23 ;  /* 0x0000001708177220 */ /* 0x004fc60000400000 */
[----:B----4-:R-:W-:-:S04]  /*0910*/  FFMA R16, R19, R16, R18 ;  /* 0x0000001013107223 */ /* 0x010fc80000000012 */
[----:B------:R-:W-:Y:S01]  /*0920*/  FFMA R16, R23, R20, R16 ;  /* 0x0000001417107223 */ /* 0x000fe20000000010 */
[C---:B------:R-:W-:Y:S01]  /*0930*/  FMUL R25, R8.reuse, R25 ;  /* 0x0000001908197220 */ /* 0x040fe20000400000 */
[----:B------:R-:W-:-:S03]  /*0940*/  FMUL R27, R8, R27 ;  /* 0x0000001b081b7220 */ /* 0x000fc60000400000 */
[----:B------:R-:W-:-:S04]  /*0950*/  FFMA R16, R25, R14, R16 ;  /* 0x0000000e19107223 */ /* 0x000fc80000000010 */
[----:B------:R-:W-:-:S07]  /*0960*/  FFMA R18, R27, R10, R16 ;  /* 0x0000000a1b127223 */ /* 0x000fce0000000010 */
.L_x_1012:
[----:B------:R-:W-:Y:S05]  /*0970*/  BRA.U !UP1, `(.L_x_1011) ;  /* 0x0000000109887547 */ /* 0x000fea000b800000 */
[----:B------:R-:W-:Y:S01]  /*0980*/  ISETP.NE.AND P0, PT, RZ, UR15, PT ;  /* 0x0000000fff007c0c */ /* 0x000fe2000bf05270 */
[----:B------:R-:W0:Y:S01]  /*0990*/  LDC.64 R16, c[0x0][0x3b0] ;  /* 0x0000ec00ff107b82 */ /* 0x000e220000000a00 */
[----:B------:R-:W-:-:S07]  /*09a0*/  ISETP.NE.AND P1, PT, RZ, UR8, PT ;  /* 0x00000008ff007c0c */ /* 0x000fce000bf25270 */
[----:B------:R-:W1:Y:S04]  /*09b0*/  LDC.64 R14, c[0x0][0x3b8] ;  /* 0x0000ee00ff0e7b82 */ /* 0x000e680000000a00 */
[C---:B------:R-:W-:Y:S01]  /*09c0*/  @P0 IMAD R0, R7.reuse, R3, R2 ;  /* 0x0000000307000224 */ /* 0x040fe200078e0202 */
[----:B------:R-:W-:Y:S02]  /*09d0*/  @P0 IADD3 R19, PT, PT, R6, R7, RZ ;  /* 0x0000000706130210 */ /* 0x000fe40007ffe0ff */
[----:B------:R-:W-:Y:S01]  /*09e0*/  @P0 IADD3 R7, PT, PT, R7, 0x2, RZ ;  /* 0x0000000207070810 */ /* 0x000fe20007ffe0ff */
[----:B------:R-:W2:Y:S08]  /*09f0*/  @P0 LDC R22, c[0x0][0x388] ;  /* 0x0000e200ff160b82 */ /* 0x000eb00000000800 */
[----:B------:R-:W3:Y:S01]  /*0a00*/  LDC.64 R12, c[0x0][0x3b0] ;  /* 0x0000ec00ff0c7b82 */ /* 0x000ee20000000a00 */
[----:B0-----:R-:W-:-:S07]  /*0a10*/  @P0 IMAD.WIDE R16, R19, 0x4, R16 ;  /* 0x0000000413100825 */ /* 0x001fce00078e0210 */
[----:B------:R-:W0:Y:S08]  /*0a20*/  @P1 LDC R24, c[0x0][0x388] ;  /* 0x0000e200ff181b82 */ /* 0x000e300000000800 */
[----:B------:R-:W4:Y:S01]  /*0a30*/  LDC.64 R10, c[0x0][0x3b8] ;  /* 0x0000ee00ff0a7b82 */ /* 0x000f220000000a00 */
[C---:B--2---:R-:W-:Y:S01]  /*0a40*/  @P0 IMAD R21, R0.reuse, R22, R9 ;  /* 0x0000001600150224 */ /* 0x044fe200078e0209 */
[----:B------:R-:W-:Y:S01]  /*0a50*/  @P0 IADD3 R0, PT, PT, R0, R3, RZ ;  /* 0x0000000300000210 */ /* 0x000fe20007ffe0ff */
[----:B------:R-:W2:Y:S01]  /*0a60*/  @P0 LDG.E R23, desc[UR12][R16.64] ;  /* 0x0000000c10170981 */ /* 0x000ea2000c1e1900 */
[----:B------:R-:W-:Y:S01]  /*0a70*/  @P1 IADD3 R19, PT, PT, R6, R7, RZ ;  /* 0x0000000706131210 */ /* 0x000fe20007ffe0ff */
[----:B-1----:R-:W-:-:S04]  /*0a80*/  @P0 IMAD.WIDE.U32 R20, R21, 0x4, R14 ;  /* 0x0000000415140825 */ /* 0x002fc800078e000e */
[----:B------:R-:W-:Y:S02]  /*0a90*/  @P0 IMAD R25, R0, R22, R9 ;  /* 0x0000001600190224 */ /* 0x000fe400078e0209 */
[----:B------:R-:W-:Y:S01]  /*0aa0*/  @P1 IMAD R0, R3, R7, R2 ;  /* 0x0000000703001224 */ /* 0x000fe200078e0202 */
[----:B------:R-:W2:Y:S01]  /*0ab0*/  @P0 LDG.E R20, desc[UR12][R20.64] ;  /* 0x0000000c14140981 */ /* 0x000ea2000c1e1900 */
[----:B------:R-:W-:-:S03]  /*0ac0*/  @P0 IMAD.WIDE.U32 R14, R25, 0x4, R14 ;  /* 0x00000004190e0825 */ /* 0x000fc600078e000e */
[----:B------:R-:W2:Y:S01]  /*0ad0*/  @P0 LDG.E R25, desc[UR12][R16.64+0x4] ;  /* 0x0000040c10190981 */ /* 0x000ea2000c1e1900 */
[----:B---3--:R-:W-:-:S03]  /*0ae0*/  @P1 IMAD.WIDE R12, R19, 0x4, R12 ;  /* 0x00000004130c1825 */ /* 0x008fc600078e020c */
[----:B------:R-:W3:Y:S01]  /*0af0*/  @P0 LDG.E R14, desc[UR12][R14.64] ;  /* 0x0000000c0e0e0981 */ /* 0x000ee2000c1e1900 */
[----:B0-----:R-:W-:-:S03]  /*0b00*/  @P1 IMAD R7, R0, R24, R9 ;  /* 0x0000001800071224 */ /* 0x001fc600078e0209 */
[----:B------:R-:W3:Y:S01]  /*0b10*/  @P1 LDG.E R13, desc[UR12][R12.64] ;  /* 0x0000000c0c0d1981 */ /* 0x000ee2000c1e1900 */
[----:B----4-:R-:W-:-:S06]  /*0b20*/  @P1 IMAD.WIDE.U32 R10, R7, 0x4, R10 ;  /* 0x00000004070a1825 */ /* 0x010fcc00078e000a */
[----:B------:R-:W4:Y:S01]  /*0b30*/  @P1 LDG.E R10, desc[UR12][R10.64] ;  /* 0x0000000c0a0a1981 */ /* 0x000f22000c1e1900 */
[----:B--2--5:R-:W-:-:S04]  /*0b40*/  @P0 FMUL R23, R8, R23 ;  /* 0x0000001708170220 */ /* 0x024fc80000400000 */
[----:B------:R-:W-:Y:S01]  /*0b50*/  @P0 FFMA R20, R23, R20, R18 ;  /* 0x0000001417140223 */ /* 0x000fe20000000012 */
[----:B------:R-:W-:-:S04]  /*0b60*/  @P0 FMUL R25, R8, R25 ;  /* 0x0000001908190220 */ /* 0x000fc80000400000 */
[----:B---3--:R-:W-:Y:S01]  /*0b70*/  @P0 FFMA R18, R25, R14, R20 ;  /* 0x0000000e19120223 */ /* 0x008fe20000000014 */
[----:B------:R-:W-:-:S04]  /*0b80*/  @P1 FMUL R7, R8, R13 ;  /* 0x0000000d08071220 */ /* 0x000fc80000400000 */
[----:B----4-:R-:W-:-:S07]  /*0b90*/  @P1 FFMA R18, R7, R10, R18 ;  /* 0x0000000a07121223 */ /* 0x010fce0000000012 */
.L_x_1011:
[----:B------:R-:W0:Y:S01]  /*0ba0*/  LDCU UR14, c[0x0][0x388] ;  /* 0x00007100ff0e77ac */ /* 0x000e220008000800 */
[----:B------:R-:W-:Y:S02]  /*0bb0*/  IADD3 R9, PT, PT, R9, UR11, RZ ;  /* 0x0000000b09097c10 */ /* 0x000fe4000fffe0ff */
[----:B0-----:R-:W-:-:S04]  /*0bc0*/  MOV R12, UR14 ;  /* 0x0000000e000c7c02 */ /* 0x001fc80008000f00 */
[----:B------:R-:W-:-:S13]  /*0bd0*/  ISETP.GE.AND P0, PT, R9, R12, PT ;  /* 0x0000000c0900720c */ /* 0x000fda0003f06270 */
[----:B------:R-:W-:Y:S05]  /*0be0*/  @!P0 BRA `(.L_x_1013) ;  /* 0xfffffff4007c8947 */ /* 0x000fea000383ffff */
.L_x_1008:
[----:B------:R-:W-:Y:S05]  /*0bf0*/  BSYNC.RECONVERGENT B0 ;  /* 0x0000000000007941 */ /* 0x000fea0003800200 */
.L_x_1007:
[----:B------:R-:W0:Y:S01]  /*0c00*/  SHFL.DOWN PT, R7, R18, 0x10, 0x1f ;  /* 0x0a001f0012077f89 */ /* 0x000e2200000e0000 */
[----:B------:R-:W-:Y:S01]  /*0c10*/  ISETP.NE.AND P0, PT, R5, RZ, PT ;  /* 0x000000ff0500720c */ /* 0x000fe20003f05270 */
[----:B------:R-:W1:Y:S01]  /*0c20*/  LDCU UR14, c[0x0][0x38c] ;  /* 0x00007180ff0e77ac */ /* 0x000e620008000800 */
[----:B------:R-:W-:Y:S01]  /*0c30*/  BSSY.RECONVERGENT B0, `(.L_x_1014) ;  /* 0x00000f1000007945 */ /* 0x000fe20003800200 */
[----:B------:R-:W-:Y:S02]  /*0c40*/  HFMA2 R26, -RZ, RZ, 0, 0 ;  /* 0x00000000ff1a7431 */ /* 0x000fe400000001ff */
[----:B------:R-:W-:-:S08]  /*0c50*/  HFMA2 R23, -RZ, RZ, 0, 0 ;  /* 0x00000000ff177431 */ /* 0x000fd000000001ff */
[----:B------:R-:W2:Y:S01]  /*0c60*/  @!P0 LDC R13, c[0x0][0x384] ;  /* 0x0000e100ff0d8b82 */ /* 0x000ea20000000800 */
[----:B0-----:R-:W-:-:S05]  /*0c70*/  FADD R0, R7, R18 ;  /* 0x0000001207007221 */ /* 0x001fca0000000000 */
[----:B------:R-:W0:Y:S01]  /*0c80*/  SHFL.DOWN PT, R7, R0, 0x8, 0x1f ;  /* 0x09001f0000077f89 */ /* 0x000e2200000e0000 */
[----:B--2---:R-:W-:Y:S02]  /*0c90*/  @!P0 IMAD R13, R13, UR4, R2 ;  /* 0x000000040d0d8c24 */ /* 0x004fe4000f8e0202 */
[----:B0----5:R-:W-:Y:S01]  /*0ca0*/  FADD R8, R0, R7 ;  /* 0x0000000700087221 */ /* 0x021fe20000000000 */
[----:B------:R-:W-:-:S04]  /*0cb0*/  MOV R0, RZ ;  /* 0x000000ff00007202 */ /* 0x000fc80000000f00 */
        /* <DEDUP_REMOVED lines=12> */
[----:B------:R-:W-:Y:S02]  /*0d80*/  MOV R23, RZ ;  /* 0x000000ff00177202 */ /* 0x000fe40000000f00 */
[----:B------:R-:W-:Y:S02]  /*0d90*/  MOV R18, R5 ;  /* 0x0000000500127202 */ /* 0x000fe40000000f00 */
[----:B------:R-:W-:Y:S02]  /*0da0*/  MOV R0, RZ ;  /* 0x000000ff00007202 */ /* 0x000fe40000000f00 */
[----:B------:R-:W-:-:S07]  /*0db0*/  MOV R26, RZ ;  /* 0x000000ff001a7202 */ /* 0x000fce0000000f00 */
.L_x_1021:
[----:B------:R-:W0:Y:S08]  /*0dc0*/  LDC R19, c[0x0][0x38c] ;  /* 0x0000e300ff137b82 */ /* 0x000e300000000800 */
[----:B------:R-:W1:Y:S01]  /*0dd0*/  LDC.64 R6, c[0x0][0x3a0] ;  /* 0x0000e800ff067b82 */ /* 0x000e620000000a00 */
[----:B0-----:R-:W-:-:S05]  /*0de0*/  IMAD R8, R19, UR4, R18 ;  /* 0x0000000413087c24 */ /* 0x001fca000f8e0212 */
[----:B------:R-:W-:-:S05]  /*0df0*/  LEA R9, R8, R8, 0x1 ;  /* 0x0000000808097211 */ /* 0x000fca00078e08ff */
[----:B-1----:R-:W-:-:S05]  /*0e00*/  IMAD.WIDE R6, R9, 0x4, R6 ;  /* 0x0000000409067825 */ /* 0x002fca00078e0206 */
[----:B-----5:R0:W5:Y:S04]  /*0e10*/  LDG.E R20, desc[UR12][R6.64] ;  /* 0x0000000c06147981 */ /* 0x020168000c1e1900 */
[----:B------:R0:W5:Y:S04]  /*0e20*/  LDG.E R21, desc[UR12][R6.64+0x4] ;  /* 0x0000040c06157981 */ /* 0x000168000c1e1900 */
[----:B------:R0:W5:Y:S01]  /*0e30*/  LDG.E R22, desc[UR12][R6.64+0x8] ;  /* 0x0000080c06167981 */ /* 0x000162000c1e1900 */
[----:B------:R-:W-:Y:S01]  /*0e40*/  UISETP.GE.U32.AND UP0, UPT, UR6, 0x7, UPT ;  /* 0x000000070600788c */ /* 0x000fe2000bf06070 */
[----:B------:R-:W-:-:S08]  /*0e50*/  MOV R14, RZ ;  /* 0x000000ff000e7202 */ /* 0x000fd00000000f00 */
[----:B0-----:R-:W-:Y:S05]  /*0e60*/  BRA.U !UP0, `(.L_x_1016) ;  /* 0x0000000508887547 */ /* 0x001fea000b800000 */
[----:B------:R-:W0:Y:S01]  /*0e70*/  LDC.64 R6, c[0x0][0x3c0] ;  /* 0x0000f000ff067b82 */ /* 0x000e220000000a00 */
[----:B------:R-:W-:-:S07]  /*0e80*/  HFMA2 R24, -RZ, RZ, 0, 0 ;  /* 0x00000000ff187431 */ /* 0x000fce00000001ff */
.L_x_1017:
[----:B------:R-:W1:Y:S01]  /*0e90*/  LDC R11, c[0x0][0x388] ;  /* 0x0000e200ff0b7b82 */ /* 0x000e620000000800 */
[----:B------:R-:W-:-:S04]  /*0ea0*/  IMAD R10, R3, R24, R2 ;  /* 0x00000018030a7224 */ /* 0x000fc800078e0202 */
[C---:B------:R-:W-:Y:S01]  /*0eb0*/  IMAD R15, R10.reuse, R19, R18 ;  /* 0x000000130a0f7224 */ /* 0x040fe200078e0212 */
[-C--:B------:R-:W-:Y:S02]  /*0ec0*/  IADD3 R10, PT, PT, R10, R3.reuse, RZ ;  /* 0x000000030a0a7210 */ /* 0x080fe40007ffe0ff */
[----:B------:R-:W2:Y:S01]  /*0ed0*/  LDC.64 R8, c[0x0][0x3b0] ;  /* 0x0000ec00ff087b82 */ /* 0x000ea20000000a00 */
[----:B0-----:R-:W-:Y:S01]  /*0ee0*/  IMAD.WIDE.U32 R14, R15, 0x4, R6 ;  /* 0x000000040f0e7825 */ /* 0x001fe200078e0006 */
[----:B------:R-:W-:-:S04]  /*0ef0*/  IADD3 R12, PT, PT, R10, R3, RZ ;  /* 0x000000030a0c7210 */ /* 0x000fc80007ffe0ff */
[----:B------:R0:W3:Y:S01]  /*0f00*/  LDG.E R25, desc[UR12][R14.64] ;  /* 0x0000000c0e197981 */ /* 0x0000e2000c1e1900 */
[----:B-1----:R-:W-:-:S04]  /*0f10*/  IMAD R11, R11, UR4, R24 ;  /* 0x000000040b0b7c24 */ /* 0x002fc8000f8e0218 */
[----:B--2---:R-:W-:-:S05]  /*0f20*/  IMAD.WIDE R8, R11, 0x4, R8 ;  /* 0x000000040b087825 */ /* 0x004fca00078e0208 */
[----:B------:R-:W2:Y:S01]  /*0f30*/  LDG.E R27, desc[UR12][R8.64] ;  /* 0x0000000c081b7981 */ /* 0x000ea2000c1e1900 */
[--C-:B------:R-:W-:Y:S01]  /*0f40*/  IMAD R11, R10, R19, R18.reuse ;  /* 0x000000130a0b7224 */ /* 0x100fe200078e0212 */
[C---:B------:R-:W-:Y:S01]  /*0f50*/  IADD3 R16, PT, PT, R12.reuse, R3, RZ ;  /* 0x000000030c107210 */ /* 0x040fe20007ffe0ff */
[----:B------:R-:W-:Y:S01]  /*0f60*/  IMAD R13, R12, R19, R18 ;  /* 0x000000130c0d7224 */ /* 0x000fe200078e0212 */
[----:B------:R-:W4:Y:S01]  /*0f70*/  LDG.E R29, desc[UR12][R8.64+0x4] ;  /* 0x0000040c081d7981 */ /* 0x000f22000c1e1900 */
[----:B------:R-:W-:-:S03]  /*0f80*/  IMAD.WIDE.U32 R10, R11, 0x4, R6 ;  /* 0x000000040b0a7825 */ /* 0x000fc600078e0006 */
[----:B------:R-:W4:Y:S01]  /*0f90*/  LDG.E R31, desc[UR12][R8.64+0x8] ;  /* 0x0000080c081f7981 */ /* 0x000f22000c1e1900 */
[C---:B------:R-:W-:Y:S01]  /*0fa0*/  IMAD R17, R16.reuse, R19, R18 ;  /* 0x0000001310117224 */ /* 0x040fe200078e0212 */
[-C--:B------:R-:W-:Y:S01]  /*0fb0*/  IADD3 R16, PT, PT, R16, R3.reuse, RZ ;  /* 0x0000000310107210 */ /* 0x080fe20007ffe0ff */
[--C-:B------:R-:W-:Y:S01]  /*0fc0*/  IMAD.WIDE.U32 R12, R13, 0x4, R6.reuse ;  /* 0x000000040d0c7825 */ /* 0x100fe200078e0006 */
[----:B------:R1:W4:Y:S02]  /*0fd0*/  LDG.E R28, desc[UR12][R10.64] ;  /* 0x0000000c0a1c7981 */ /* 0x000324000c1e1900 */
[C---:B------:R-:W-:Y:S01]  /*0fe0*/  IADD3 R36, PT, PT, R16.reuse, R3, RZ ;  /* 0x0000000310247210 */ /* 0x040fe20007ffe0ff */
[----:B0-----:R-:W-:Y:S01]  /*0ff0*/  IMAD.WIDE.U32 R14, R17, 0x4, R6 ;  /* 0x00000004110e7825 */ /* 0x001fe200078e0006 */
[----:B------:R0:W4:Y:S03]  /*1000*/  LDG.E R30, desc[UR12][R12.64] ;  /* 0x0000000c0c1e7981 */ /* 0x000126000c1e1900 */
[--C-:B------:R-:W-:Y:S01]  /*1010*/  IMAD R17, R16, R19, R18.reuse ;  /* 0x0000001310117224 */ /* 0x100fe200078e0212 */
[----:B------:R-:W4:Y:S01]  /*1020*/  LDG.E R33, desc[UR12][R8.64+0xc] ;  /* 0x00000c0c08217981 */ /* 0x000f22000c1e1900 */
[C---:B------:R-:W-:Y:S01]  /*1030*/  IADD3 R34, PT, PT, R36.reuse, R3, RZ ;  /* 0x0000000324227210 */ /* 0x040fe20007ffe0ff */
[----:B-1----:R-:W-:-:S02]  /*1040*/  IMAD R11, R36, R19, R18 ;  /* 0x00000013240b7224 */ /* 0x002fc400078e0212 */
[--C-:B------:R-:W-:Y:S01]  /*1050*/  IMAD.WIDE.U32 R16, R17, 0x4, R6.reuse ;  /* 0x0000000411107825 */ /* 0x100fe200078e0006 */
[----:B------:R1:W4:Y:S04]  /*1060*/  LDG.E R32, desc[UR12][R14.64] ;  /* 0x0000000c0e207981 */ /* 0x000328000c1e1900 */
[----:B------:R-:W4:Y:S01]  /*1070*/  LDG.E R35, desc[UR12][R8.64+0x10] ;  /* 0x0000100c08237981 */ /* 0x000f22000c1e1900 */
[----:B------:R-:W-:-:S03]  /*1080*/  IMAD.WIDE.U32 R10, R11, 0x4, R6 ;  /* 0x000000040b0a7825 */ /* 0x000fc600078e0006 */
[----:B------:R2:W4:Y:S01]  /*1090*/  LDG.E R16, desc[UR12][R16.64] ;  /* 0x0000000c10107981 */ /* 0x000522000c1e1900 */
[C---:B0-----:R-:W-:Y:S01]  /*10a0*/  IMAD R13, R34.reuse, R19, R18 ;  /* 0x00000013220d7224 */ /* 0x041fe200078e0212 */
[----:B-1----:R-:W-:Y:S02]  /*10b0*/  IADD3 R14, PT, PT, R34, R3, RZ ;  /* 0x00000003220e7210 */ /* 0x002fe40007ffe0ff */
[----:B------:R-:W4:Y:S01]  /*10c0*/  LDG.E R37, desc[UR12][R8.64+0x14] ;  /* 0x0000140c08257981 */ /* 0x000f22000c1e1900 */
[----:B------:R-:W-:-:S03]  /*10d0*/  IMAD.WIDE.U32 R12, R13, 0x4, R6 ;  /* 0x000000040d0c7825 */ /* 0x000fc600078e0006 */
[----:B------:R-:W4:Y:S01]  /*10e0*/  LDG.E R10, desc[UR12][R10.64] ;  /* 0x0000000c0a0a7981 */ /* 0x000f22000c1e1900 */
[----:B------:R-:W-:-:S03]  /*10f0*/  IMAD R15, R14, R19, R18 ;  /* 0x000000130e0f7224 */ /* 0x000fc600078e0212 */
[----:B------:R-:W4:Y:S01]  /*1100*/  LDG.E R34, desc[UR12][R8.64+0x18] ;  /* 0x0000180c08227981 */ /* 0x000f22000c1e1900 */
[----:B------:R-:W-:-:S03]  /*1110*/  IMAD.WIDE.U32 R14, R15, 0x4, R6 ;  /* 0x000000040f0e7825 */ /* 0x000fc600078e0006 */
[----:B------:R-:W4:Y:S04]  /*1120*/  LDG.E R12, desc[UR12][R12.64] ;  /* 0x0000000c0c0c7981 */ /* 0x000f28000c1e1900 */
[----:B------:R4:W4:Y:S04]  /*1130*/  LDG.E R36, desc[UR12][R8.64+0x1c] ;  /* 0x00001c0c08247981 */ /* 0x000928000c1e1900 */
[----:B------:R-:W4:Y:S01]  /*1140*/  LDG.E R14, desc[UR12][R14.64] ;  /* 0x0000000c0e0e7981 */ /* 0x000f22000c1e1900 */
[----:B------:R-:W-:-:S04]  /*1150*/  IADD3 R24, PT, PT, R24, 0x8, RZ ;  /* 0x0000000818187810 */ /* 0x000fc80007ffe0ff */
[----:B------:R-:W-:Y:S01]  /*1160*/  ISETP.NE.AND P0, PT, R24, UR5, PT ;  /* 0x0000000518007c0c */ /* 0x000fe2000bf05270 */
[----:B--2--5:R-:W-:-:S04]  /*1170*/  FMUL R17, R20, R27 ;  /* 0x0000001b14117220 */ /* 0x024fc80000400000 */
[----:B---3--:R-:W-:Y:S01]  /*1180*/  FFMA R23, R17, R25, R23 ;  /* 0x0000001911177223 */ /* 0x008fe20000000017 */
[-C--:B------:R-:W-:Y:S01]  /*1190*/  FMUL R17, R21, R27.reuse ;  /* 0x0000001b15117220 */ /* 0x080fe20000400000 */
[C---:B------:R-:W-:Y:S01]  /*11a0*/  FMUL R27, R22.reuse, R27 ;  /* 0x0000001b161b7220 */ /* 0x040fe20000400000 */
[----:B----4-:R-:W-:Y:S02]  /*11b0*/  FMUL R8, R22, R29 ;  /* 0x0000001d16087220 */ /* 0x010fe40000400000 */
[----:B------:R-:W-:Y:S01]  /*11c0*/  FFMA R17, R17, R25, R0 ;  /* 0x0000001911117223 */ /* 0x000fe20000000000 */
[----:B------:R-:W-:Y:S01]  /*11d0*/  FMUL R0, R20, R29 ;  /* 0x0000001d14007220 */ /* 0x000fe20000400000 */
[----:B------:R-:W-:Y:S01]  /*11e0*/  FFMA R27, R27, R25, R26 ;  /* 0x000000191b1b7223 */ /* 0x000fe2000000001a */
[C---:B------:R-:W-:Y:S02]  /*11f0*/  FMUL R26, R21.reuse, R29 ;  /* 0x0000001d151a7220 */ /* 0x040fe40000400000 */
[-C--:B------:R-:W-:Y:S01]  /*1200*/  FFMA R23, R0, R28.reuse, R23 ;  /* 0x0000001c00177223 */ /* 0x080fe20000000017 */
[-C--:B------:R-:W-:Y:S01]  /*1210*/  FFMA R27, R8, R28.reuse, R27 ;  /* 0x0000001c081b7223 */ /* 0x080fe2000000001b */
[-C--:B------:R-:W-:Y:S01]  /*1220*/  FMUL R0, R20, R31.reuse ;  /* 0x0000001f14007220 */ /* 0x080fe20000400000 */
[----:B------:R-:W-:Y:S01]  /*1230*/  FFMA R17, R26, R28, R17 ;  /* 0x0000001c1a117223 */ /* 0x000fe20000000011 */
[CC--:B------:R-:W-:Y:S01]  /*1240*/  FMUL R8, R21.reuse, R31.reuse ;  /* 0x0000001f15087220 */ /* 0x0c0fe20000400000 */
[----:B------:R-:W-:Y:S01]  /*1250*/  FMUL R26, R22, R31 ;  /* 0x0000001f161a7220 */ /* 0x000fe20000400000 */
[-C--:B------:R-:W-:Y:S01]  /*1260*/  FFMA R23, R0, R30.reuse, R23 ;  /* 0x0000001e00177223 */ /* 0x080fe20000000017 */
[-C--:B------:R-:W-:Y:S01]  /*1270*/  FMUL R0, R20, R33.reuse ;  /* 0x0000002114007220 */ /* 0x080fe20000400000 */
[-C--:B------:R-:W-:Y:S01]  /*1280*/  FFMA R17, R8, R30.reuse, R17 ;  /* 0x0000001e08117223 */ /* 0x080fe20000000011 */
[CC--:B------:R-:W-:Y:S01]  /*1290*/  FMUL R8, R21.reuse, R33.reuse ;  /* 0x0000002115087220 */ /* 0x0c0fe20000400000 */
[----:B------:R-:W-:Y:S01]  /*12a0*/  FFMA R27, R26, R30, R27 ;  /* 0x0000001e1a1b7223 */ /* 0x000fe2000000001b */
[----:B------:R-:W-:Y:S01]  /*12b0*/  FMUL R26, R22, R33 ;  /* 0x00000021161a7220 */ /* 0x000fe20000400000 */
[-C--:B------:R-:W-:Y:S01]  /*12c0*/  FFMA R23, R0, R32.reuse, R23 ;  /* 0x0000002000177223 */ /* 0x080fe20000000017 */
[-C--:B------:R-:W-:Y:S01]  /*12d0*/  FFMA R17, R8, R32.reuse, R17 ;  /* 0x0000002008117223 */ /* 0x080fe20000000011 */
[-C--:B------:R-:W-:Y:S01]  /*12e0*/  FMUL R0, R20, R35.reuse ;  /* 0x0000002314007220 */ /* 0x080fe20000400000 */
        /* <DEDUP_REMOVED lines=10> */
[----:B------:R-:W-:Y:S01]  /*1390*/  FFMA R17, R8, R10, R17 ;  /* 0x0000000a08117223 */ /* 0x000fe20000000011 */
[-C--:B------:R-:W-:Y:S01]  /*13a0*/  FMUL R0, R20, R34.reuse ;  /* 0x0000002214007220 */ /* 0x080fe20000400000 */
[----:B------:R-:W-:Y:S01]  /*13b0*/  FMUL R8, R21, R34 ;  /* 0x0000002215087220 */ /* 0x000fe20000400000 */
[----:B------:R-:W-:Y:S01]  /*13c0*/  FFMA R27, R16, R10, R27 ;  /* 0x0000000a101b7223 */ /* 0x000fe2000000001b */
[----:B------:R-:W-:Y:S01]  /*13d0*/  FMUL R34, R22, R34 ;  /* 0x0000002216227220 */ /* 0x000fe20000400000 */
[-C--:B------:R-:W-:Y:S01]  /*13e0*/  FFMA R23, R0, R12.reuse, R23 ;  /* 0x0000000c00177223 */ /* 0x080fe20000000017 */
[----:B------:R-:W-:-:S02]  /*13f0*/  FFMA R17, R8, R12, R17 ;  /* 0x0000000c08117223 */ /* 0x000fc40000000011 */
[----:B------:R-:W-:Y:S01]  /*1400*/  FFMA R27, R34, R12, R27 ;  /* 0x0000000c221b7223 */ /* 0x000fe2000000001b */
[-C--:B------:R-:W-:Y:S01]  /*1410*/  FMUL R0, R20, R36.reuse ;  /* 0x0000002414007220 */ /* 0x080fe20000400000 */
[-C--:B------:R-:W-:Y:S01]  /*1420*/  FMUL R8, R21, R36.reuse ;  /* 0x0000002415087220 */ /* 0x080fe20000400000 */
[----:B------:R-:W-:Y:S02]  /*1430*/  FMUL R26, R22, R36 ;  /* 0x00000024161a7220 */ /* 0x000fe40000400000 */
[-C--:B------:R-:W-:Y:S01]  /*1440*/  FFMA R23, R0, R14.reuse, R23 ;  /* 0x0000000e00177223 */ /* 0x080fe20000000017 */
[-C--:B------:R-:W-:Y:S01]  /*1450*/  FFMA R0, R8, R14.reuse, R17 ;  /* 0x0000000e08007223 */ /* 0x080fe20000000011 */
[----:B------:R-:W-:Y:S01]  /*1460*/  FFMA R26, R26, R14, R27 ;  /* 0x0000000e1a1a7223 */ /* 0x000fe2000000001b */
[----:B------:R-:W-:Y:S06]  /*1470*/  @P0 BRA `(.L_x_1017) ;  /* 0xfffffff800840947 */ /* 0x000fec000383ffff */
[----:B------:R-:W-:-:S07]  /*1480*/  MOV R14, UR5 ;  /* 0x00000005000e7c02 */ /* 0x000fce0008000f00 */
.L_x_1016:
[----:B------:R-:W-:-:S09]  /*1490*/  UISETP.NE.AND UP0, UPT, UR16, URZ, UPT ;  /* 0x000000ff1000728c */ /* 0x000fd2000bf05270 */
[----:B------:R-:W-:Y:S05]  /*14a0*/  BRA.U !UP0, `(.L_x_1018) ;  /* 0x0000000508987547 */ /* 0x000fea000b800000 */
[----:B------:R-:W-:Y:S02]  /*14b0*/  UISETP.GE.U32.AND UP0, UPT, UR10, 0x3, UPT ;  /* 0x000000030a00788c */ /* 0x000fe4000bf06070 */
[----:B------:R-:W-:-:S07]  /*14c0*/  UISETP.NE.AND UP1, UPT, UR7, URZ, UPT ;  /* 0x000000ff0700728c */ /* 0x000fce000bf25270 */
[----:B------:R-:W-:Y:S05]  /*14d0*/  BRA.U !UP0, `(.L_x_1019) ;  /* 0x0000000108c87547 */ /* 0x000fea000b800000 */
[----:B------:R-:W0:Y:S01]  /*14e0*/  LDC R11, c[0x0][0x388] ;  /* 0x0000e200ff0b7b82 */ /* 0x000e220000000800 */
[----:B------:R-:W-:-:S04]  /*14f0*/  IMAD R10, R14, R3, R2 ;  /* 0x000000030e0a7224 */ /* 0x000fc800078e0202 */
[C-C-:B------:R-:W-:Y:S01]  /*1500*/  IMAD R25, R10.reuse, R19, R18.reuse ;  /* 0x000000130a197224 */ /* 0x140fe200078e0212 */
[----:B------:R-:W-:Y:S02]  /*1510*/  IADD3 R10, PT, PT, R10, R3, RZ ;  /* 0x000000030a0a7210 */ /* 0x000fe40007ffe0ff */
[----:B------:R-:W1:Y:S08]  /*1520*/  LDC.64 R6, c[0x0][0x3b0] ;  /* 0x0000ec00ff067b82 */ /* 0x000e700000000a00 */
[----:B------:R-:W2:Y:S01]  /*1530*/  LDC.64 R8, c[0x0][0x3c0] ;  /* 0x0000f000ff087b82 */ /* 0x000ea20000000a00 */
[----:B------:R-:W-:-:S02]  /*1540*/  IMAD R13, R10, R19, R18 ;  /* 0x000000130a0d7224 */ /* 0x000fc400078e0212 */
[----:B0-----:R-:W-:Y:S01]  /*1550*/  IMAD R11, R11, UR4, R14 ;  /* 0x000000040b0b7c24 */ /* 0x001fe2000f8e020e */
[----:B------:R-:W-:-:S03]  /*1560*/  IADD3 R10, PT, PT, R10, R3, RZ ;  /* 0x000000030a0a7210 */ /* 0x000fc60007ffe0ff */
[----:B-1----:R-:W-:Y:S01]  /*1570*/  IMAD.WIDE R6, R11, 0x4, R6 ;  /* 0x000000040b067825 */ /* 0x002fe200078e0206 */
[----:B------:R-:W-:-:S04]  /*1580*/  IADD3 R16, PT, PT, R10, R3, RZ ;  /* 0x000000030a107210 */ /* 0x000fc80007ffe0ff */
[----:B------:R-:W3:Y:S01]  /*1590*/  LDG.E R29, desc[UR12][R6.64] ;  /* 0x0000000c061d7981 */ /* 0x000ee2000c1e1900 */
[----:B--2---:R-:W-:-:S03]  /*15a0*/  IMAD.WIDE.U32 R24, R25, 0x4, R8 ;  /* 0x0000000419187825 */ /* 0x004fc600078e0008 */
[----:B------:R-:W2:Y:S01]  /*15b0*/  LDG.E R15, desc[UR12][R6.64+0x4] ;  /* 0x0000040c060f7981 */ /* 0x000ea2000c1e1900 */
[----:B------:R-:W-:-:S03]  /*15c0*/  IMAD.WIDE.U32 R12, R13, 0x4, R8 ;  /* 0x000000040d0c7825 */ /* 0x000fc600078e0008 */
[----:B------:R-:W4:Y:S01]  /*15d0*/  LDG.E R17, desc[UR12][R6.64+0x8] ;  /* 0x0000080c06117981 */ /* 0x000f22000c1e1900 */
[----:B------:R-:W-:-:S03]  /*15e0*/  IMAD R11, R10, R19, R18 ;  /* 0x000000130a0b7224 */ /* 0x000fc600078e0212 */
[----:B------:R2:W4:Y:S01]  /*15f0*/  LDG.E R25, desc[UR12][R24.64] ;  /* 0x0000000c18197981 */ /* 0x000522000c1e1900 */
[----:B------:R-:W-:Y:S02]  /*1600*/  IMAD R27, R16, R19, R18 ;  /* 0x00000013101b7224 */ /* 0x000fe400078e0212 */
[--C-:B------:R-:W-:Y:S01]  /*1610*/  IMAD.WIDE.U32 R10, R11, 0x4, R8.reuse ;  /* 0x000000040b0a7825 */ /* 0x100fe200078e0008 */
[----:B------:R-:W4:Y:S03]  /*1620*/  LDG.E R12, desc[UR12][R12.64] ;  /* 0x0000000c0c0c7981 */ /* 0x000f26000c1e1900 */
[----:B------:R-:W-:Y:S02]  /*1630*/  IMAD.WIDE.U32 R8, R27, 0x4, R8 ;  /* 0x000000041b087825 */ /* 0x000fe400078e0008 */
[----:B------:R-:W4:Y:S04]  /*1640*/  LDG.E R10, desc[UR12][R10.64] ;  /* 0x0000000c0a0a7981 */ /* 0x000f28000c1e1900 */
[----:B------:R0:W4:Y:S04]  /*1650*/  LDG.E R27, desc[UR12][R6.64+0xc] ;  /* 0x00000c0c061b7981 */ /* 0x000128000c1e1900 */
[----:B------:R-:W4:Y:S01]  /*1660*/  LDG.E R8, desc[UR12][R8.64] ;  /* 0x0000000c08087981 */ /* 0x000f22000c1e1900 */
[----:B------:R-:W-:Y:S01]  /*1670*/  IADD3 R14, PT, PT, R14, 0x4, RZ ;  /* 0x000000040e0e7810 */ /* 0x000fe20007ffe0ff */
[-C--:B---3-5:R-:W-:Y:S01]  /*1680*/  FMUL R31, R21, R29.reuse ;  /* 0x0000001d151f7220 */ /* 0x0a8fe20000400000 */
[-C--:B------:R-:W-:Y:S01]  /*1690*/  FMUL R16, R20, R29.reuse ;  /* 0x0000001d14107220 */ /* 0x080fe20000400000 */
[C---:B------:R-:W-:Y:S01]  /*16a0*/  FMUL R29, R22.reuse, R29 ;  /* 0x0000001d161d7220 */ /* 0x040fe20000400000 */
[----:B--2---:R-:W-:Y:S01]  /*16b0*/  FMUL R24, R22, R15 ;  /* 0x0000000f16187220 */ /* 0x004fe20000400000 */
[-C--:B----4-:R-:W-:Y:S01]  /*16c0*/  FFMA R31, R31, R25.reuse, R0 ;  /* 0x000000191f1f7223 */ /* 0x090fe20000000000 */
[----:B------:R-:W-:Y:S01]  /*16d0*/  FFMA R23, R16, R25, R23 ;  /* 0x0000001910177223 */ /* 0x000fe20000000017 */
[----:B------:R-:W-:Y:S01]  /*16e0*/  FMUL R0, R20, R15 ;  /* 0x0000000f14007220 */ /* 0x000fe20000400000 */
[----:B------:R-:W-:Y:S01]  /*16f0*/  FFMA R29, R29, R25, R26 ;  /* 0x000000191d1d7223 */ /* 0x000fe2000000001a */
[----:B------:R-:W-:-:S02]  /*1700*/  FMUL R16, R21, R15 ;  /* 0x0000000f15107220 */ /* 0x000fc40000400000 */
[-C--:B------:R-:W-:Y:S01]  /*1710*/  FFMA R23, R0, R12.reuse, R23 ;  /* 0x0000000c00177223 */ /* 0x080fe20000000017 */
[-C--:B------:R-:W-:Y:S01]  /*1720*/  FMUL R0, R20, R17.reuse ;  /* 0x0000001114007220 */ /* 0x080fe20000400000 */
[-C--:B------:R-:W-:Y:S01]  /*1730*/  FFMA R31, R16, R12.reuse, R31 ;  /* 0x0000000c101f7223 */ /* 0x080fe2000000001f */
[----:B------:R-:W-:Y:S01]  /*1740*/  FFMA R29, R24, R12, R29 ;  /* 0x0000000c181d7223 */ /* 0x000fe2000000001d */
[CC--:B0-----:R-:W-:Y:S01]  /*1750*/  FMUL R6, R21.reuse, R17.reuse ;  /* 0x0000001115067220 */ /* 0x0c1fe20000400000 */
[----:B------:R-:W-:Y:S01]  /*1760*/  FMUL R12, R22, R17 ;  /* 0x00000011160c7220 */ /* 0x000fe20000400000 */
[-C--:B------:R-:W-:Y:S01]  /*1770*/  FFMA R23, R0, R10.reuse, R23 ;  /* 0x0000000a00177223 */ /* 0x080fe20000000017 */
[-C--:B------:R-:W-:Y:S01]  /*1780*/  FMUL R0, R20, R27.reuse ;  /* 0x0000001b14007220 */ /* 0x080fe20000400000 */
[-C--:B------:R-:W-:Y:S01]  /*1790*/  FFMA R31, R6, R10.reuse, R31 ;  /* 0x0000000a061f7223 */ /* 0x080fe2000000001f */
[----:B------:R-:W-:Y:S01]  /*17a0*/  FFMA R29, R12, R10, R29 ;  /* 0x0000000a0c1d7223 */ /* 0x000fe2000000001d */
[-C--:B------:R-:W-:Y:S01]  /*17b0*/  FMUL R6, R21, R27.reuse ;  /* 0x0000001b15067220 */ /* 0x080fe20000400000 */
[----:B------:R-:W-:Y:S01]  /*17c0*/  FMUL R26, R22, R27 ;  /* 0x0000001b161a7220 */ /* 0x000fe20000400000 */
[----:B------:R-:W-:-:S02]  /*17d0*/  FFMA R23, R0, R8, R23 ;  /* 0x0000000800177223 */ /* 0x000fc40000000017 */
[-C--:B------:R-:W-:Y:S01]  /*17e0*/  FFMA R0, R6, R8.reuse, R31 ;  /* 0x0000000806007223 */ /* 0x080fe2000000001f */
[----:B------:R-:W-:-:S07]  /*17f0*/  FFMA R26, R26, R8, R29 ;  /* 0x000000081a1a7223 */ /* 0x000fce000000001d */
.L_x_1019:
[----:B------:R-:W-:Y:S05]  /*1800*/  BRA.U !UP1, `(.L_x_1018) ;  /* 0x0000000109c07547 */ /* 0x000fea000b800000 */
[----:B------:R-:W-:Y:S02]  /*1810*/  UISETP.NE.AND UP0, UPT, UR15, URZ, UPT ;  /* 0x000000ff0f00728c */ /* 0x000fe4000bf05270 */
[----:B------:R-:W-:-:S07]  /*1820*/  UISETP.NE.AND UP1, UPT, UR8, URZ, UPT ;  /* 0x000000ff0800728c */ /* 0x000fce000bf25270 */
[----:B------:R-:W-:Y:S05]  /*1830*/  BRA.U !UP0, `(.L_x_1020) ;  /* 0x0000000108707547 */ /* 0x000fea000b800000 */
[----:B------:R-:W0:Y:S01]  /*1840*/  LDC R11, c[0x0][0x388] ;  /* 0x0000e200ff0b7b82 */ /* 0x000e220000000800 */
[----:B------:R-:W-:-:S04]  /*1850*/  IMAD R10, R14, R3, R2 ;  /* 0x000000030e0a7224 */ /* 0x000fc800078e0202 */
[C---:B------:R-:W-:Y:S01]  /*1860*/  IMAD R13, R10.reuse, R19, R18 ;  /* 0x000000130a0d7224 */ /* 0x040fe200078e0212 */
[----:B------:R-:W-:Y:S02]  /*1870*/  IADD3 R12, PT, PT, R10, R3, RZ ;  /* 0x000000030a0c7210 */ /* 0x000fe40007ffe0ff */
[----:B------:R-:W1:Y:S08]  /*1880*/  LDC.64 R8, c[0x0][0x3b0] ;  /* 0x0000ec00ff087b82 */ /* 0x000e700000000a00 */
[----:B------:R-:W2:Y:S01]  /*1890*/  LDC.64 R6, c[0x0][0x3c0] ;  /* 0x0000f000ff067b82 */ /* 0x000ea20000000a00 */
[----:B0-----:R-:W-:-:S02]  /*18a0*/  IMAD R11, R11, UR4, R14 ;  /* 0x000000040b0b7c24 */ /* 0x001fc4000f8e020e */
[----:B------:R-:W-:Y:S02]  /*18b0*/  IMAD R15, R12, R19, R18 ;  /* 0x000000130c0f7224 */ /* 0x000fe400078e0212 */
[----:B-1----:R-:W-:-:S05]  /*18c0*/  IMAD.WIDE R8, R11, 0x4, R8 ;  /* 0x000000040b087825 */ /* 0x002fca00078e0208 */
[----:B------:R-:W3:Y:S01]  /*18d0*/  LDG.E R17, desc[UR12][R8.64+0x4] ;  /* 0x0000040c08117981 */ /* 0x000ee2000c1e1900 */
[----:B--2---:R-:W-:-:S03]  /*18e0*/  IMAD.WIDE.U32 R10, R13, 0x4, R6 ;  /* 0x000000040d0a7825 */ /* 0x004fc600078e0006 */
[----:B------:R-:W2:Y:S01]  /*18f0*/  LDG.E R13, desc[UR12][R8.64] ;  /* 0x0000000c080d7981 */ /* 0x000ea2000c1e1900 */
[----:B------:R-:W-:-:S03]  /*1900*/  IMAD.WIDE.U32 R6, R15, 0x4, R6 ;  /* 0x000000040f067825 */ /* 0x000fc600078e0006 */
[----:B------:R3:W4:Y:S04]  /*1910*/  LDG.E R10, desc[UR12][R10.64] ;  /* 0x0000000c0a0a7981 */ /* 0x000728000c1e1900 */
[----:B------:R-:W4:Y:S01]  /*1920*/  LDG.E R6, desc[UR12][R6.64] ;  /* 0x0000000c06067981 */ /* 0x000f22000c1e1900 */
[----:B------:R-:W-:Y:S01]  /*1930*/  IADD3 R14, PT, PT, R14, 0x2, RZ ;  /* 0x000000020e0e7810 */ /* 0x000fe20007ffe0ff */
[-C--:B--2--5:R-:W-:Y:S01]  /*1940*/  FMUL R12, R20, R13.reuse ;  /* 0x0000000d140c7220 */ /* 0x0a4fe20000400000 */
[CC--:B------:R-:W-:Y:S01]  /*1950*/  FMUL R15, R21.reuse, R13.reuse ;  /* 0x0000000d150f7220 */ /* 0x0c0fe20000400000 */
[----:B------:R-:W-:Y:S01]  /*1960*/  FMUL R13, R22, R13 ;  /* 0x0000000d160d7220 */ /* 0x000fe20000400000 */
[-C--:B---3--:R-:W-:Y:S01]  /*1970*/  FMUL R11, R21, R17.reuse ;  /* 0x00000011150b7220 */ /* 0x088fe20000400000 */
[-C--:B----4-:R-:W-:Y:S01]  /*1980*/  FFMA R12, R12, R10.reuse, R23 ;  /* 0x0000000a0c0c7223 */ /* 0x090fe20000000017 */
[-C--:B------:R-:W-:Y:S01]  /*1990*/  FFMA R0, R15, R10.reuse, R0 ;  /* 0x0000000a0f007223 */ /* 0x080fe20000000000 */
[----:B------:R-:W-:Y:S01]  /*19a0*/  FFMA R13, R13, R10, R26 ;  /* 0x0000000a0d0d7223 */ /* 0x000fe2000000001a */
[-C--:B------:R-:W-:Y:S01]  /*19b0*/  FMUL R23, R20, R17.reuse ;  /* 0x0000001114177220 */ /* 0x080fe20000400000 */
[----:B------:R-:W-:Y:S01]  /*19c0*/  FMUL R26, R22, R17 ;  /* 0x00000011161a7220 */ /* 0x000fe20000400000 */
[----:B------:R-:W-:-:S02]  /*19d0*/  FFMA R0, R11, R6, R0 ;  /* 0x000000060b007223 */ /* 0x000fc40000000000 */
[-C--:B------:R-:W-:Y:S01]  /*19e0*/  FFMA R23, R23, R6.reuse, R12 ;  /* 0x0000000617177223 */ /* 0x080fe2000000000c */
[----:B------:R-:W-:-:S07]  /*19f0*/  FFMA R26, R26, R6, R13 ;  /* 0x000000061a1a7223 */ /* 0x000fce000000000d */
.L_x_1020:
[----:B------:R-:W-:Y:S05]  /*1a00*/  BRA.U !UP1, `(.L_x_1018) ;  /* 0x0000000109407547 */ /* 0x000fea000b800000 */
[----:B------:R-:W0:Y:S01]  /*1a10*/  LDC R11, c[0x0][0x388] ;  /* 0x0000e200ff0b7b82 */ /* 0x000e220000000800 */
[----:B------:R-:W-:-:S04]  /*1a20*/  IMAD R10, R3, R14, R2 ;  /* 0x0000000e030a7224 */ /* 0x000fc800078e0202 */
[----:B------:R-:W-:-:S03]  /*1a30*/  IMAD R13, R10, R19, R18 ;  /* 0x000000130a0d7224 */ /* 0x000fc600078e0212 */
[----:B------:R-:W1:Y:S08]  /*1a40*/  LDC.64 R8, c[0x0][0x3b0] ;  /* 0x0000ec00ff087b82 */ /* 0x000e700000000a00 */
[----:B------:R-:W2:Y:S01]  /*1a50*/  LDC.64 R6, c[0x0][0x3c0] ;  /* 0x0000f000ff067b82 */ /* 0x000ea20000000a00 */
[----:B0-----:R-:W-:-:S04]  /*1a60*/  IMAD R11, R11, UR4, R14 ;  /* 0x000000040b0b7c24 */ /* 0x001fc8000f8e020e */
[----:B-1----:R-:W-:-:S06]  /*1a70*/  IMAD.WIDE R8, R11, 0x4, R8 ;  /* 0x000000040b087825 */ /* 0x002fcc00078e0208 */
[----:B------:R-:W3:Y:S01]  /*1a80*/  LDG.E R9, desc[UR12][R8.64] ;  /* 0x0000000c08097981 */ /* 0x000ee2000c1e1900 */
[----:B--2---:R-:W-:-:S06]  /*1a90*/  IMAD.WIDE.U32 R6, R13, 0x4, R6 ;  /* 0x000000040d067825 */ /* 0x004fcc00078e0006 */
[----:B------:R-:W2:Y:S01]  /*1aa0*/  LDG.E R6, desc[UR12][R6.64] ;  /* 0x0000000c06067981 */ /* 0x000ea2000c1e1900 */
[-C--:B---3-5:R-:W-:Y:S01]  /*1ab0*/  FMUL R20, R20, R9.reuse ;  /* 0x0000000914147220 */ /* 0x0a8fe20000400000 */
[-C--:B------:R-:W-:Y:S01]  /*1ac0*/  FMUL R21, R21, R9.reuse ;  /* 0x0000000915157220 */ /* 0x080fe20000400000 */
[----:B------:R-:W-:Y:S02]  /*1ad0*/  FMUL R11, R22, R9 ;  /* 0x00000009160b7220 */ /* 0x000fe40000400000 */
[-C--:B--2---:R-:W-:Y:S01]  /*1ae0*/  FFMA R23, R20, R6.reuse, R23 ;  /* 0x0000000614177223 */ /* 0x084fe20000000017 */
[-C--:B------:R-:W-:Y:S01]  /*1af0*/  FFMA R0, R21, R6.reuse, R0 ;  /* 0x0000000615007223 */ /* 0x080fe20000000000 */
[----:B------:R-:W-:-:S07]  /*1b00*/  FFMA R26, R11, R6, R26 ;  /* 0x000000060b1a7223 */ /* 0x000fce000000001a */
.L_x_1018:
[----:B------:R-:W-:-:S04]  /*1b10*/  IADD3 R18, PT, PT, R18, UR11, RZ ;  /* 0x0000000b12127c10 */ /* 0x000fc8000fffe0ff */
[----:B------:R-:W-:-:S13]  /*1b20*/  ISETP.GE.AND P0, PT, R18, R19, PT ;  /* 0x000000131200720c */ /* 0x000fda0003f06270 */
[----:B------:R-:W-:Y:S05]  /*1b30*/  @!P0 BRA `(.L_x_1021) ;  /* 0xfffffff000a08947 */ /* 0x000fea000383ffff */
.L_x_1015:
[----:B------:R-:W-:Y:S05]  /*1b40*/  BSYNC.RECONVERGENT B0 ;  /* 0x0000000000007941 */ /* 0x000fea0003800200 */
.L_x_1014:
[----:B------:R-:W0:Y:S01]  /*1b50*/  SHFL.DOWN PT, R6, R23, 0x10, 0x1f ;  /* 0x0a001f0017067f89 */ /* 0x000e2200000e0000 */
[----:B------:R-:W1:Y:S01]  /*1b60*/  LDC R14, c[0x0][0x388] ;  /* 0x0000e200ff0e7b82 */ /* 0x000e620000000800 */
        /* <DEDUP_REMOVED lines=44> */
.L_x_1023:
[----:B------:R-:W-:Y:S05]  /*1e30*/  BSYNC.RECONVERGENT B0 ;  /* 0x0000000000007941 */ /* 0x000fea0003800200 */
.L_x_1022:
[----:B------:R-:W1:Y:S01]  /*1e40*/  LDCU UR5, c[0x0][0x390] ;  /* 0x00007200ff0577ac */ /* 0x000e620008000800 */
[----:B------:R-:W-:Y:S01]  /*1e50*/  ISETP.GE.AND P0, PT, R14, 0x1, PT ;  /* 0x000000010e00780c */ /* 0x000fe20003f06270 */
[----:B------:R-:W-:Y:S01]  /*1e60*/  BSSY.RECONVERGENT B0, `(.L_x_1024) ;  /* 0x00000df000007945 */ /* 0x000fe20003800200 */
[----:B0-----:R-:W-:Y:S02]  /*1e70*/  CS2R R10, SRZ ;  /* 0x00000000000a7805 */ /* 0x001fe4000001ff00 */
[----:B------:R-:W-:Y:S02]  /*1e80*/  CS2R R12, SRZ ;  /* 0x00000000000c7805 */ /* 0x000fe4000001ff00 */
[----:B------:R-:W-:Y:S02]  /*1e90*/  CS2R R6, SRZ ;  /* 0x0000000000067805 */ /* 0x000fe4000001ff00 */
[----:B------:R-:W-:Y:S02]  /*1ea0*/  MOV R0, RZ ;  /* 0x000000ff00007202 */ /* 0x000fe40000000f00 */
[----:B------:R-:W-:-:S02]  /*1eb0*/  CS2R R8, SRZ ;  /* 0x0000000000087805 */ /* 0x000fc4000001ff00 */
[----:B-1----:R-:W-:-:S13]  /*1ec0*/  ISETP.GE.OR P0, PT, R5, UR5, !P0 ;  /* 0x0000000505007c0c */ /* 0x002fda000c706670 */
[----:B------:R-:W-:Y:S05]  /*1ed0*/  @P0 BRA `(.L_x_1025) ;  /* 0x0000000c005c0947 */ /* 0x000fea0003800000 */
[----:B------:R-:W-:Y:S01]  /*1ee0*/  HFMA2 R0, -RZ, RZ, 0, 0 ;  /* 0x00000000ff007431 */ /* 0x000fe200000001ff */
[----:B------:R-:W-:Y:S02]  /*1ef0*/  MOV R14, R5 ;  /* 0x00000005000e7202 */ /* 0x000fe40000000f00 */
[----:B------:R-:W-:Y:S02]  /*1f00*/  CS2R R10, SRZ ;  /* 0x00000000000a7805 */ /* 0x000fe4000001ff00 */
[----:B------:R-:W-:Y:S02]  /*1f10*/  CS2R R8, SRZ ;  /* 0x0000000000087805 */ /* 0x000fe4000001ff00 */
[----:B------:R-:W-:Y:S02]  /*1f20*/  CS2R R12, SRZ ;  /* 0x00000000000c7805 */ /* 0x000fe4000001ff00 */
[----:B------:R-:W-:-:S07]  /*1f30*/  CS2R R6, SRZ ;  /* 0x0000000000067805 */ /* 0x000fce000001ff00 */
.L_x_1030:
[----:B------:R-:W0:Y:S08]  /*1f40*/  LDC R15, c[0x0][0x390] ;  /* 0x0000e400ff0f7b82 */ /* 0x000e300000000800 */
[----:B------:R-:W1:Y:S01]  /*1f50*/  LDC.64 R16, c[0x0][0x3a8] ;  /* 0x0000ea00ff107b82 */ /* 0x000e620000000a00 */
[----:B0-----:R-:W-:-:S05]  /*1f60*/  IMAD R5, R15, UR4, R14 ;  /* 0x000000040f057c24 */ /* 0x001fca000f8e020e */
        /* <DEDUP_REMOVED lines=14> */
[----:B------:R-:W-:-:S07]  /*2050*/  MOV R5, RZ ;  /* 0x000000ff00057202 */ /* 0x000fce0000000f00 */
.L_x_1027:
[----:B------:R-:W0:Y:S01]  /*2060*/  LDC R18, c[0x0][0x388] ;  /* 0x0000e200ff127b82 */ /* 0x000e220000000800 */
[----:B------:R-:W-:-:S04]  /*2070*/  IMAD R34, R3, R5, R2 ;  /* 0x0000000503227224 */ /* 0x000fc800078e0202 */
[----:B------:R-:W-:-:S03]  /*2080*/  IMAD R33, R34, R15, R14 ;  /* 0x0000000f22217224 */ /* 0x000fc600078e020e */
[----:B------:R-:W1:Y:S08]  /*2090*/  LDC.64 R20, c[0x0][0x3b0] ;  /* 0x0000ec00ff147b82 */ /* 0x000e700000000a00 */
[----:B------:R-:W2:Y:S01]  /*20a0*/  LDC.64 R16, c[0x0][0x3c8] ;  /* 0x0000f200ff107b82 */ /* 0x000ea20000000a00 */
[----:B0-----:R-:W-:-:S04]  /*20b0*/  IMAD R19, R18, UR4, R5 ;  /* 0x0000000412137c24 */ /* 0x001fc8000f8e0205 */
[----:B-1----:R-:W-:-:S05]  /*20c0*/  IMAD.WIDE R20, R19, 0x4, R20 ;  /* 0x0000000413147825 */ /* 0x002fca00078e0214 */
[----:B------:R-:W3:Y:S01]  /*20d0*/  LDG.E R31, desc[UR12][R20.64] ;  /* 0x0000000c141f7981 */ /* 0x000ee2000c1e1900 */
[----:B--2---:R-:W-:Y:S01]  /*20e0*/  IMAD.WIDE.U32 R32, R33, 0x4, R16 ;  /* 0x0000000421207825 */ /* 0x004fe200078e0010 */
[----:B------:R-:W-:Y:S02]  /*20f0*/  IADD3 R34, PT, PT, R34, R3, RZ ;  /* 0x0000000322227210 */ /* 0x000fe40007ffe0ff */
[----:B------:R-:W2:Y:S04]  /*2100*/  LDG.E R37, desc[UR12][R20.64+0x4] ;  /* 0x0000040c14257981 */ /* 0x000ea8000c1e1900 */
[----:B------:R-:W4:Y:S01]  /*2110*/  LDG.E R33, desc[UR12][R32.64] ;  /* 0x0000000c20217981 */ /* 0x000f22000c1e1900 */
[----:B------:R-:W-:-:S04]  /*2120*/  IMAD R19, R34, R15, R14 ;  /* 0x0000000f22137224 */ /* 0x000fc800078e020e */
[----:B------:R-:W-:-:S06]  /*2130*/  IMAD.WIDE.U32 R18, R19, 0x4, R16 ;  /* 0x0000000413127825 */ /* 0x000fcc00078e0010 */
[----:B------:R0:W2:Y:S01]  /*2140*/  LDG.E R18, desc[UR12][R18.64] ;  /* 0x0000000c12127981 */ /* 0x0000a2000c1e1900 */
[----:B------:R-:W-:Y:S01]  /*2150*/  IADD3 R34, PT, PT, R34, R3, RZ ;  /* 0x0000000322227210 */ /* 0x000fe20007ffe0ff */
[----:B---3-5:R-:W-:-:S04]  /*2160*/  FMUL R35, R22, R31 ;  /* 0x0000001f16237220 */ /* 0x028fc80000400000 */
[----:B----4-:R-:W-:Y:S01]  /*2170*/  FFMA R35, R35, R33, R12 ;  /* 0x0000002123237223 */ /* 0x010fe2000000000c */
[----:B------:R-:W-:-:S04]  /*2180*/  FMUL R12, R23, R31 ;  /* 0x0000001f170c7220 */ /* 0x000fc80000400000 */
[----:B------:R-:W-:Y:S01]  /*2190*/  FFMA R11, R12, R33, R11 ;  /* 0x000000210c0b7223 */ /* 0x000fe2000000000b */
[----:B------:R-:W-:-:S04]  /*21a0*/  FMUL R12, R24, R31 ;  /* 0x0000001f180c7220 */ /* 0x000fc80000400000 */
[----:B------:R-:W-:Y:S01]  /*21b0*/  FFMA R12, R12, R33, R6 ;  /* 0x000000210c0c7223 */ /* 0x000fe20000000006 */
[----:B------:R-:W-:-:S04]  /*21c0*/  FMUL R6, R25, R31 ;  /* 0x0000001f19067220 */ /* 0x000fc80000400000 */
[----:B------:R-:W-:Y:S01]  /*21d0*/  FFMA R0, R6, R33, R0 ;  /* 0x0000002106007223 */ /* 0x000fe20000000000 */
[----:B------:R-:W-:-:S04]  /*21e0*/  FMUL R6, R26, R31 ;  /* 0x0000001f1a067220 */ /* 0x000fc80000400000 */
[----:B0-----:R-:W-:Y:S01]  /*21f0*/  FFMA R19, R6, R33, R7 ;  /* 0x0000002106137223 */ /* 0x001fe20000000007 */
[-C--:B------:R-:W-:Y:S01]  /*2200*/  FMUL R6, R28, R31.reuse ;  /* 0x0000001f1c067220 */ /* 0x080fe20000400000 */
[----:B------:R-:W-:-:S03]  /*2210*/  FMUL R7, R27, R31 ;  /* 0x0000001f1b077220 */ /* 0x000fc60000400000 */
[-C--:B------:R-:W-:Y:S01]  /*2220*/  FFMA R13, R6, R33.reuse, R13 ;  /* 0x00000021060d7223 */ /* 0x080fe2000000000d */
[----:B------:R-:W-:Y:S01]  /*2230*/  FFMA R8, R7, R33, R8 ;  /* 0x0000002107087223 */ /* 0x000fe20000000008 */
[-C--:B------:R-:W-:Y:S01]  /*2240*/  FMUL R6, R29, R31.reuse ;  /* 0x0000001f1d067220 */ /* 0x080fe20000400000 */
[----:B------:R-:W-:Y:S01]  /*2250*/  FMUL R31, R30, R31 ;  /* 0x0000001f1e1f7220 */ /* 0x000fe20000400000 */
[----:B------:R-:W-:Y:S02]  /*2260*/  IMAD R7, R34, R15, R14 ;  /* 0x0000000f22077224 */ /* 0x000fe400078e020e */
[-C--:B------:R-:W-:Y:S01]  /*2270*/  FFMA R9, R6, R33.reuse, R9 ;  /* 0x0000002106097223 */ /* 0x080fe20000000009 */
[----:B------:R-:W-:Y:S01]  /*2280*/  FFMA R33, R31, R33, R10 ;  /* 0x000000211f217223 */ /* 0x000fe2000000000a */
[----:B------:R-:W-:Y:S01]  /*2290*/  IMAD.WIDE.U32 R6, R7, 0x4, R16 ;  /* 0x0000000407067825 */ /* 0x000fe200078e0010 */
[----:B------:R-:W3:Y:S01]  /*22a0*/  LDG.E R31, desc[UR12][R20.64+0x8] ;  /* 0x0000080c141f7981 */ /* 0x000ee2000c1e1900 */
[----:B------:R-:W-:-:S03]  /*22b0*/  IADD3 R34, PT, PT, R34, R3, RZ ;  /* 0x0000000322227210 */ /* 0x000fc60007ffe0ff */
[----:B------:R-:W4:Y:S04]  /*22c0*/  LDG.E R10, desc[UR12][R20.64+0xc] ;  /* 0x00000c0c140a7981 */ /* 0x000f28000c1e1900 */
[----:B------:R-:W4:Y:S01]  /*22d0*/  LDG.E R6, desc[UR12][R6.64] ;  /* 0x0000000c06067981 */ /* 0x000f22000c1e1900 */
[----:B------:R-:W-:-:S04]  /*22e0*/  IMAD R34, R34, R15, R14 ;  /* 0x0000000f22227224 */ /* 0x000fc800078e020e */
[----:B------:R-:W-:-:S06]  /*22f0*/  IMAD.WIDE.U32 R16, R34, 0x4, R16 ;  /* 0x0000000422107825 */ /* 0x000fcc00078e0010 */
[----:B------:R0:W4:Y:S01]  /*2300*/  LDG.E R16, desc[UR12][R16.64] ;  /* 0x0000000c10107981 */ /* 0x000122000c1e1900 */
[----:B--2---:R-:W-:-:S04]  /*2310*/  FMUL R32, R22, R37 ;  /* 0x0000002516207220 */ /* 0x004fc80000400000 */
[----:B------:R-:W-:Y:S01]  /*2320*/  FFMA R35, R32, R18, R35 ;  /* 0x0000001220237223 */ /* 0x000fe20000000023 */
[-C--:B------:R-:W-:Y:S01]  /*2330*/  FMUL R32, R23, R37.reuse ;  /* 0x0000002517207220 */ /* 0x080fe20000400000 */
[----:B0-----:R-:W-:-:S03]  /*2340*/  FMUL R17, R27, R37 ;  /* 0x000000251b117220 */ /* 0x001fc60000400000 */
[-C--:B------:R-:W-:Y:S01]  /*2350*/  FFMA R11, R32, R18.reuse, R11 ;  /* 0x00000012200b7223 */ /* 0x080fe2000000000b */
[-C--:B------:R-:W-:Y:S01]  /*2360*/  FMUL R32, R24, R37.reuse ;  /* 0x0000002518207220 */ /* 0x080fe20000400000 */
[-C--:B------:R-:W-:Y:S01]  /*2370*/  FFMA R17, R17, R18.reuse, R8 ;  /* 0x0000001211117223 */ /* 0x080fe20000000008 */
[-C--:B------:R-:W-:Y:S02]  /*2380*/  FMUL R8, R28, R37.reuse ;  /* 0x000000251c087220 */ /* 0x080fe40000400000 */
[-C--:B------:R-:W-:Y:S01]  /*2390*/  FFMA R7, R32, R18.reuse, R12 ;  /* 0x0000001220077223 */ /* 0x080fe2000000000c */
[-C--:B------:R-:W-:Y:S01]  /*23a0*/  FMUL R12, R25, R37.reuse ;  /* 0x00000025190c7220 */ /* 0x080fe20000400000 */
[-C--:B------:R-:W-:Y:S01]  /*23b0*/  FFMA R13, R8, R18.reuse, R13 ;  /* 0x00000012080d7223 */ /* 0x080fe2000000000d */
[-C--:B------:R-:W-:Y:S02]  /*23c0*/  FMUL R8, R29, R37.reuse ;  /* 0x000000251d087220 */ /* 0x080fe40000400000 */
[-C--:B------:R-:W-:Y:S01]  /*23d0*/  FFMA R0, R12, R18.reuse, R0 ;  /* 0x000000120c007223 */ /* 0x080fe20000000000 */
[-C--:B------:R-:W-:Y:S01]  /*23e0*/  FMUL R12, R26, R37.reuse ;  /* 0x000000251a0c7220 */ /* 0x080fe20000400000 */
[----:B------:R-:W-:Y:S01]  /*23f0*/  FFMA R9, R8, R18, R9 ;  /* 0x0000001208097223 */ /* 0x000fe20000000009 */
[----:B------:R-:W-:-:S02]  /*2400*/  FMUL R8, R30, R37 ;  /* 0x000000251e087220 */ /* 0x000fc40000400000 */
[-C--:B------:R-:W-:Y:S02]  /*2410*/  FFMA R19, R12, R18.reuse, R19 ;  /* 0x000000120c137223 */ /* 0x080fe40000000013 */
[----:B------:R-:W-:Y:S01]  /*2420*/  FFMA R33, R8, R18, R33 ;  /* 0x0000001208217223 */ /* 0x000fe20000000021 */
[----:B------:R-:W-:-:S04]  /*2430*/  IADD3 R5, PT, PT, R5, 0x4, RZ ;  /* 0x0000000405057810 */ /* 0x000fc80007ffe0ff */
[----:B------:R-:W-:Y:S01]  /*2440*/  ISETP.NE.AND P0, PT, R5, UR9, PT ;  /* 0x0000000905007c0c */ /* 0x000fe2000bf05270 */
[-C--:B---3--:R-:W-:Y:S01]  /*2450*/  FMUL R12, R22, R31.reuse ;  /* 0x0000001f160c7220 */ /* 0x088fe20000400000 */
[-C--:B------:R-:W-:Y:S01]  /*2460*/  FMUL R8, R23, R31.reuse ;  /* 0x0000001f17087220 */ /* 0x080fe20000400000 */
[-C--:B------:R-:W-:Y:S02]  /*2470*/  FMUL R21, R25, R31.reuse ;  /* 0x0000001f19157220 */ /* 0x080fe40000400000 */
[-C--:B----4-:R-:W-:Y:S01]  /*2480*/  FFMA R35, R12, R6.reuse, R35 ;  /* 0x000000060c237223 */ /* 0x090fe20000000023 */
[-C--:B------:R-:W-:Y:S01]  /*2490*/  FFMA R11, R8, R6.reuse, R11 ;  /* 0x00000006080b7223 */ /* 0x080fe2000000000b */
[----:B------:R-:W-:Y:S01]  /*24a0*/  FFMA R21, R21, R6, R0 ;  /* 0x0000000615157223 */ /* 0x000fe20000000000 */
[-C--:B------:R-:W-:Y:S01]  /*24b0*/  FMUL R12, R24, R31.reuse ;  /* 0x0000001f180c7220 */ /* 0x080fe20000400000 */
[-C--:B------:R-:W-:Y:S01]  /*24c0*/  FMUL R0, R26, R31.reuse ;  /* 0x0000001f1a007220 */ /* 0x080fe20000400000 */
[----:B------:R-:W-:-:S02]  /*24d0*/  FMUL R8, R27, R31 ;  /* 0x0000001f1b087220 */ /* 0x000fc40000400000 */
[-C--:B------:R-:W-:Y:S01]  /*24e0*/  FFMA R7, R12, R6.reuse, R7 ;  /* 0x000000060c077223 */ /* 0x080fe20000000007 */
[-C--:B------:R-:W-:Y:S01]  /*24f0*/  FFMA R19, R0, R6.reuse, R19 ;  /* 0x0000000600137223 */ /* 0x080fe20000000013 */
[-C--:B------:R-:W-:Y:S01]  /*2500*/  FFMA R17, R8, R6.reuse, R17 ;  /* 0x0000000608117223 */ /* 0x080fe20000000011 */
[-C--:B------:R-:W-:Y:S01]  /*2510*/  FMUL R12, R28, R31.reuse ;  /* 0x0000001f1c0c7220 */ /* 0x080fe20000400000 */
[-C--:B------:R-:W-:Y:S01]  /*2520*/  FMUL R0, R29, R31.reuse ;  /* 0x0000001f1d007220 */ /* 0x080fe20000400000 */
[----:B------:R-:W-:Y:S02]  /*2530*/  FMUL R8, R30, R31 ;  /* 0x0000001f1e087220 */ /* 0x000fe40000400000 */
[-C--:B------:R-:W-:Y:S01]  /*2540*/  FFMA R13, R12, R6.reuse, R13 ;  /* 0x000000060c0d7223 */ /* 0x080fe2000000000d */
[-C--:B------:R-:W-:Y:S01]  /*2550*/  FFMA R9, R0, R6.reuse, R9 ;  /* 0x0000000600097223 */ /* 0x080fe20000000009 */
[----:B------:R-:W-:Y:S01]  /*2560*/  FFMA R33, R8, R6, R33 ;  /* 0x0000000608217223 */ /* 0x000fe20000000021 */
[-C--:B------:R-:W-:Y:S01]  /*2570*/  FMUL R6, R24, R10.reuse ;  /* 0x0000000a18067220 */ /* 0x080fe20000400000 */
[-C--:B------:R-:W-:Y:S01]  /*2580*/  FMUL R18, R23, R10.reuse ;  /* 0x0000000a17127220 */ /* 0x080fe20000400000 */
[----:B------:R-:W-:-:S02]  /*2590*/  FMUL R8, R26, R10 ;  /* 0x0000000a1a087220 */ /* 0x000fc40000400000 */
[-C--:B------:R-:W-:Y:S01]  /*25a0*/  FFMA R6, R6, R16.reuse, R7 ;  /* 0x0000001006067223 */ /* 0x080fe20000000007 */
[-C--:B------:R-:W-:Y:S01]  /*25b0*/  FFMA R11, R18, R16.reuse, R11 ;  /* 0x00000010120b7223 */ /* 0x080fe2000000000b */
[----:B------:R-:W-:Y:S01]  /*25c0*/  FFMA R7, R8, R16, R19 ;  /* 0x0000001008077223 */ /* 0x000fe20000000013 */
[-C--:B------:R-:W-:Y:S01]  /*25d0*/  FMUL R12, R22, R10.reuse ;  /* 0x0000000a160c7220 */ /* 0x080fe20000400000 */
[-C--:B------:R-:W-:Y:S01]  /*25e0*/  FMUL R0, R25, R10.reuse ;  /* 0x0000000a19007220 */ /* 0x080fe20000400000 */
[-C--:B------:R-:W-:Y:S01]  /*25f0*/  FMUL R8, R27, R10.reuse ;  /* 0x0000000a1b087220 */ /* 0x080fe20000400000 */
        /* <DEDUP_REMOVED lines=8> */
[----:B------:R-:W-:Y:S01]  /*2680*/  FFMA R10, R10, R16, R33 ;  /* 0x000000100a0a7223 */ /* 0x000fe20000000021 */
[----:B------:R-:W-:Y:S06]  /*2690*/  @P0 BRA `(.L_x_1027) ;  /* 0xfffffff800700947 */ /* 0x000fec000383ffff */
[----:B------:R-:W-:-:S07]  /*26a0*/  MOV R5, UR9 ;  /* 0x0000000900057c02 */ /* 0x000fce0008000f00 */
.L_x_1026:
[----:B------:R-:W-:-:S09]  /*26b0*/  UISETP.NE.AND UP0, UPT, UR7, URZ, UPT ;  /* 0x000000ff0700728c */ /* 0x000fd2000bf05270 */
[----:B------:R-:W-:Y:S05]  /*26c0*/  BRA.U !UP0, `(.L_x_1028) ;  /* 0x0000000508547547 */ /* 0x000fea000b800000 */
[----:B------:R-:W-:Y:S02]  /*26d0*/  UIADD3 UR5, UPT, UPT, UR7, -0x1, URZ ;  /* 0xffffffff07057890 */ /* 0x000fe4000fffe0ff */
[----:B------:R-:W-:Y:S02]  /*26e0*/  UISETP.NE.AND UP1, UPT, UR8, URZ, UPT ;  /* 0x000000ff0800728c */ /* 0x000fe4000bf25270 */
[----:B------:R-:W-:-:S09]  /*26f0*/  UISETP.NE.AND UP0, UPT, UR5, URZ, UPT ;  /* 0x000000ff0500728c */ /* 0x000fd2000bf05270 */
[----:B------:R-:W-:Y:S05]  /*2700*/  BRA.U !UP0, `(.L_x_1029) ;  /* 0x0000000108d07547 */ /* 0x000fea000b800000 */
[----:B------:R-:W0:Y:S01]  /*2710*/  LDC R20, c[0x0][0x388] ;  /* 0x0000e200ff147b82 */ /* 0x000e220000000800 */
[----:B------:R-:W-:-:S04]  /*2720*/  IMAD R32, R5, R3, R2 ;  /* 0x0000000305207224 */ /* 0x000fc800078e0202 */
[----:B------:R-:W-:-:S03]  /*2730*/  IMAD R31, R32, R15, R14 ;  /* 0x0000000f201f7224 */ /* 0x000fc600078e020e */
[----:B------:R-:W1:Y:S08]  /*2740*/  LDC.64 R18, c[0x0][0x3b0] ;  /* 0x0000ec00ff127b82 */ /* 0x000e700000000a00 */
[----:B------:R-:W2:Y:S01]  /*2750*/  LDC.64 R16, c[0x0][0x3c8] ;  /* 0x0000f200ff107b82 */ /* 0x000ea20000000a00 */
[----:B0-----:R-:W-:-:S04]  /*2760*/  IMAD R21, R20, UR4, R5 ;  /* 0x0000000414157c24 */ /* 0x001fc8000f8e0205 */
[----:B-1----:R-:W-:Y:S01]  /*2770*/  IMAD.WIDE R18, R21, 0x4, R18 ;  /* 0x0000000415127825 */ /* 0x002fe200078e0212 */
[----:B------:R-:W-:-:S03]  /*2780*/  IADD3 R32, PT, PT, R32, R3, RZ ;  /* 0x0000000320207210 */ /* 0x000fc60007ffe0ff */
[----:B--2---:R-:W-:Y:S02]  /*2790*/  IMAD.WIDE.U32 R20, R31, 0x4, R16 ;  /* 0x000000041f147825 */ /* 0x004fe400078e0010 */
[----:B------:R-:W2:Y:S04]  /*27a0*/  LDG.E R31, desc[UR12][R18.64] ;  /* 0x0000000c121f7981 */ /* 0x000ea8000c1e1900 */
[----:B------:R0:W3:Y:S01]  /*27b0*/  LDG.E R21, desc[UR12][R20.64] ;  /* 0x0000000c14157981 */ /* 0x0000e2000c1e1900 */
[----:B------:R-:W-:-:S04]  /*27c0*/  IMAD R33, R32, R15, R14 ;  /* 0x0000000f20217224 */ /* 0x000fc800078e020e */
[----:B------:R-:W-:Y:S02]  /*27d0*/  IMAD.WIDE.U32 R16, R33, 0x4, R16 ;  /* 0x0000000421107825 */ /* 0x000fe400078e0010 */
[----:B------:R1:W4:Y:S04]  /*27e0*/  LDG.E R33, desc[UR12][R18.64+0x4] ;  /* 0x0000040c12217981 */ /* 0x000328000c1e1900 */
[----:B------:R1:W4:Y:S01]  /*27f0*/  LDG.E R16, desc[UR12][R16.64] ;  /* 0x0000000c10107981 */ /* 0x000322000c1e1900 */
[----:B------:R-:W-:Y:S01]  /*2800*/  IADD3 R5, PT, PT, R5, 0x2, RZ ;  /* 0x0000000205057810 */ /* 0x000fe20007ffe0ff */
[-C--:B--2--5:R-:W-:Y:S01]  /*2810*/  FMUL R37, R24, R31.reuse ;  /* 0x0000001f18257220 */ /* 0x0a4fe20000400000 */
[-C--:B------:R-:W-:Y:S01]  /*2820*/  FMUL R35, R22, R31.reuse ;  /* 0x0000001f16237220 */ /* 0x080fe20000400000 */
[-C--:B------:R-:W-:Y:S01]  /*2830*/  FMUL R32, R23, R31.reuse ;  /* 0x0000001f17207220 */ /* 0x080fe20000400000 */
[----:B0-----:R-:W-:Y:S01]  /*2840*/  FMUL R20, R27, R31 ;  /* 0x0000001f1b147220 */ /* 0x001fe20000400000 */
[----:B---3--:R-:W-:Y:S01]  /*2850*/  FFMA R37, R37, R21, R6 ;  /* 0x0000001525257223 */ /* 0x008fe20000000006 */
[----:B------:R-:W-:Y:S01]  /*2860*/  FMUL R6, R25, R31 ;  /* 0x0000001f19067220 */ /* 0x000fe20000400000 */
[----:B------:R-:W-:Y:S01]  /*2870*/  FFMA R35, R35, R21, R12 ;  /* 0x0000001523237223 */ /* 0x000fe2000000000c */
[----:B------:R-:W-:Y:S01]  /*2880*/  FMUL R12, R26, R31 ;  /* 0x0000001f1a0c7220 */ /* 0x000fe20000400000 */
[-C--:B------:R-:W-:Y:S01]  /*2890*/  FFMA R11, R32, R21.reuse, R11 ;  /* 0x00000015200b7223 */ /* 0x080fe2000000000b */
[----:B-1----:R-:W-:Y:S01]  /*28a0*/  FFMA R19, R6, R21, R0 ;  /* 0x0000001506137223 */ /* 0x002fe20000000000 */
[-C--:B------:R-:W-:Y:S01]  /*28b0*/  FMUL R0, R28, R31.reuse ;  /* 0x0000001f1c007220 */ /* 0x080fe20000400000 */
[-C--:B------:R-:W-:Y:S01]  /*28c0*/  FMUL R6, R29, R31.reuse ;  /* 0x0000001f1d067220 */ /* 0x080fe20000400000 */
[----:B------:R-:W-:Y:S01]  /*28d0*/  FMUL R31, R30, R31 ;  /* 0x0000001f1e1f7220 */ /* 0x000fe20000400000 */
[-C--:B------:R-:W-:Y:S01]  /*28e0*/  FFMA R7, R12, R21.reuse, R7 ;  /* 0x000000150c077223 */ /* 0x080fe20000000007 */
[-C--:B------:R-:W-:Y:S01]  /*28f0*/  FFMA R17, R20, R21.reuse, R8 ;  /* 0x0000001514117223 */ /* 0x080fe20000000008 */
[-C--:B------:R-:W-:Y:S01]  /*2900*/  FFMA R13, R0, R21.reuse, R13 ;  /* 0x00000015000d7223 */ /* 0x080fe2000000000d */
[-C--:B------:R-:W-:Y:S01]  /*2910*/  FFMA R9, R6, R21.reuse, R9 ;  /* 0x0000001506097223 */ /* 0x080fe20000000009 */
[----:B------:R-:W-:Y:S01]  /*2920*/  FFMA R21, R31, R21, R10 ;  /* 0x000000151f157223 */ /* 0x000fe2000000000a */
[-C--:B----4-:R-:W-:Y:S01]  /*2930*/  FMUL R0, R23, R33.reuse ;  /* 0x0000002117007220 */ /* 0x090fe20000400000 */
[-C--:B------:R-:W-:Y:S01]  /*2940*/  FMUL R10, R26, R33.reuse ;  /* 0x000000211a0a7220 */ /* 0x080fe20000400000 */
[-C--:B------:R-:W-:Y:S01]  /*2950*/  FMUL R8, R25, R33.reuse ;  /* 0x0000002119087220 */ /* 0x080fe20000400000 */
[-C--:B------:R-:W-:Y:S01]  /*2960*/  FMUL R12, R22, R33.reuse ;  /* 0x00000021160c7220 */ /* 0x080fe20000400000 */
[-C--:B------:R-:W-:Y:S01]  /*2970*/  FFMA R11, R0, R16.reuse, R11 ;  /* 0x00000010000b7223 */ /* 0x080fe2000000000b */
[-C--:B------:R-:W-:Y:S01]  /*2980*/  FFMA R7, R10, R16.reuse, R7 ;  /* 0x000000100a077223 */ /* 0x080fe20000000007 */
[-C--:B------:R-:W-:Y:S01]  /*2990*/  FFMA R0, R8, R16.reuse, R19 ;  /* 0x0000001008007223 */ /* 0x080fe20000000013 */
        /* <DEDUP_REMOVED lines=11> */
.L_x_1029:
[----:B------:R-:W-:Y:S05]  /*2a50*/  BRA.U !UP1, `(.L_x_1028) ;  /* 0x0000000109707547 */ /* 0x000fea000b800000 */
[----:B------:R-:W0:Y:S08]  /*2a60*/  LDC R20, c[0x0][0x388] ;  /* 0x0000e200ff147b82 */ /* 0x000e300000000800 */
[----:B------:R-:W1:Y:S08]  /*2a70*/  LDC.64 R16, c[0x0][0x3b0] ;  /* 0x0000ec00ff107b82 */ /* 0x000e700000000a00 */
[----:B------:R-:W2:Y:S01]  /*2a80*/  LDC.64 R18, c[0x0][0x3c8] ;  /* 0x0000f200ff127b82 */ /* 0x000ea20000000a00 */
[----:B0-----:R-:W-:-:S02]  /*2a90*/  IMAD R21, R20, UR4, R5 ;  /* 0x0000000414157c24 */ /* 0x001fc4000f8e0205 */
[----:B------:R-:W-:-:S04]  /*2aa0*/  IMAD R5, R3, R5, R2 ;  /* 0x0000000503057224 */ /* 0x000fc800078e0202 */
[----:B------:R-:W-:Y:S02]  /*2ab0*/  IMAD R5, R5, R15, R14 ;  /* 0x0000000f05057224 */ /* 0x000fe400078e020e */
[----:B-1----:R-:W-:-:S06]  /*2ac0*/  IMAD.WIDE R16, R21, 0x4, R16 ;  /* 0x0000000415107825 */ /* 0x002fcc00078e0210 */
[----:B------:R-:W3:Y:S01]  /*2ad0*/  LDG.E R17, desc[UR12][R16.64] ;  /* 0x0000000c10117981 */ /* 0x000ee2000c1e1900 */
[----:B--2---:R-:W-:-:S06]  /*2ae0*/  IMAD.WIDE.U32 R18, R5, 0x4, R18 ;  /* 0x0000000405127825 */ /* 0x004fcc00078e0012 */
[----:B------:R-:W2:Y:S01]  /*2af0*/  LDG.E R18, desc[UR12][R18.64] ;  /* 0x0000000c12127981 */ /* 0x000ea2000c1e1900 */
[-C--:B---3-5:R-:W-:Y:S01]  /*2b00*/  FMUL R5, R22, R17.reuse ;  /* 0x0000001116057220 */ /* 0x0a8fe20000400000 */
        /* <DEDUP_REMOVED lines=8> */
[-C--:B--2---:R-:W-:Y:S01]  /*2b90*/  FFMA R12, R5, R18.reuse, R12 ;  /* 0x00000012050c7223 */ /* 0x084fe2000000000c */
        /* <DEDUP_REMOVED lines=8> */
.L_x_1028:
[----:B------:R-:W-:-:S04]  /*2c20*/  IADD3 R14, PT, PT, R14, UR11, RZ ;  /* 0x0000000b0e0e7c10 */ /* 0x000fc8000fffe0ff */
[----:B------:R-:W-:-:S13]  /*2c30*/  ISETP.GE.AND P0, PT, R14, R15, PT ;  /* 0x0000000f0e00720c */ /* 0x000fda0003f06270 */
[----:B------:R-:W-:Y:S05]  /*2c40*/  @!P0 BRA `(.L_x_1030) ;  /* 0xfffffff000bc8947 */ /* 0x000fea000383ffff */
.L_x_1025:
[----:B------:R-:W-:Y:S05]  /*2c50*/  BSYNC.RECONVERGENT B0 ;  /* 0x0000000000007941 */ /* 0x000fea0003800200 */
.L_x_1024:
[----:B------:R-:W0:Y:S01]  /*2c60*/  SHFL.DOWN PT, R5, R12, 0x10, 0x1f ;  /* 0x0a001f000c057f89 */ /* 0x000e2200000e0000 */
[----:B------:R-:W-:Y:S03]  /*2c70*/  BSSY.RECONVERGENT B0, `(.L_x_1031) ;  /* 0x000007b000007945 */ /* 0x000fe60003800200 */
[----:B------:R-:W1:Y:S04]  /*2c80*/  SHFL.DOWN PT, R17, R0, 0x10, 0x1f ;  /* 0x0a001f0000117f89 */ /* 0x000e6800000e0000 */
[----:B------:R-:W2:Y:S04]  /*2c90*/  SHFL.DOWN PT, R14, R11, 0x10, 0x1f ;  /* 0x0a001f000b0e7f89 */ /* 0x000ea800000e0000 */
[----:B------:R-:W3:Y:S04]  /*2ca0*/  SHFL.DOWN PT, R15, R6, 0x10, 0x1f ;  /* 0x0a001f00060f7f89 */ /* 0x000ee800000e0000 */
[----:B------:R-:W4:Y:S04]  /*2cb0*/  SHFL.DOWN PT, R16, R7, 0x10, 0x1f ;  /* 0x0a001f0007107f89 */ /* 0x000f2800000e0000 */
[----:B------:R-:W4:Y:S04]  /*2cc0*/  SHFL.DOWN PT, R19, R8, 0x10, 0x1f ;  /* 0x0a001f0008137f89 */ /* 0x000f2800000e0000 */
[----:B------:R-:W4:Y:S01]  /*2cd0*/  SHFL.DOWN PT, R18, R13, 0x10, 0x1f ;  /* 0x0a001f000d127f89 */ /* 0x000f2200000e0000 */
[----:B0-----:R-:W-:-:S03]  /*2ce0*/  FADD R5, R5, R12 ;  /* 0x0000000c05057221 */ /* 0x001fc60000000000 */
[----:B-----5:R-:W0:Y:S01]  /*2cf0*/  SHFL.DOWN PT, R20, R9, 0x10, 0x1f ;  /* 0x0a001f0009147f89 */ /* 0x020e2200000e0000 */
[----:B-1----:R-:W-:-:S03]  /*2d00*/  FADD R17, R17, R0 ;  /* 0x0000000011117221 */ /* 0x002fc60000000000 */
[----:B------:R-:W1:Y:S01]  /*2d10*/  SHFL.DOWN PT, R21, R10, 0x10, 0x1f ;  /* 0x0a001f000a157f89 */ /* 0x000e6200000e0000 */
[----:B--2---:R-:W-:-:S03]  /*2d20*/  FADD R14, R14, R11 ;  /* 0x0000000b0e0e7221 */ /* 0x004fc60000000000 */
[----:B------:R-:W2:Y:S01]  /*2d30*/  SHFL.DOWN PT, R0, R5, 0x8, 0x1f ;  /* 0x09001f0005007f89 */ /* 0x000ea200000e0000 */
[----:B---3--:R-:W-:Y:S01]  /*2d40*/  FADD R15, R15, R6 ;  /* 0x000000060f0f7221 */ /* 0x008fe20000000000 */
[----:B----4-:R-:W-:Y:S02]  /*2d50*/  FADD R16, R16, R7 ;  /* 0x0000000710107221 */ /* 0x010fe40000000000 */
[----:B------:R-:W3:Y:S01]  /*2d60*/  SHFL.DOWN PT, R7, R14, 0x8, 0x1f ;  /* 0x09001f000e077f89 */ /* 0x000ee200000e0000 */
[----:B------:R-:W-:-:S03]  /*2d70*/  FADD R19, R19, R8 ;  /* 0x0000000813137221 */ /* 0x000fc60000000000 */
[----:B------:R-:W4:Y:S01]  /*2d80*/  SHFL.DOWN PT, R6, R15, 0x8, 0x1f ;  /* 0x09001f000f067f89 */ /* 0x000f2200000e0000 */
[----:B------:R-:W-:-:S03]  /*2d90*/  FADD R18, R18, R13 ;  /* 0x0000000d12127221 */ /* 0x000fc60000000000 */
[----:B------:R-:W4:Y:S01]  /*2da0*/  SHFL.DOWN PT, R8, R17, 0x8, 0x1f ;  /* 0x09001f0011087f89 */ /* 0x000f2200000e0000 */
        /* <DEDUP_REMOVED lines=10> */
[----:B------:R-:W4:Y:S01]  /*2e50*/  SHFL.DOWN PT, R5, R0, 0x4, 0x1f ;  /* 0x08801f0000057f89 */ /* 0x000f2200000e0000 */
[----:B------:R-:W-:Y:S01]  /*2e60*/  FADD R8, R17, R8 ;  /* 0x0000000811087221 */ /* 0x000fe20000000000 */
[----:B0-----:R-:W-:Y:S02]  /*2e70*/  FADD R9, R16, R9 ;  /* 0x0000000910097221 */ /* 0x001fe40000000000 */
[----:B------:R-:W0:Y:S01]  /*2e80*/  SHFL.DOWN PT, R14, R7, 0x4, 0x1f ;  /* 0x08801f00070e7f89 */ /* 0x000e2200000e0000 */
[----:B-1----:R-:W-:-:S03]  /*2e90*/  FADD R10, R19, R10 ;  /* 0x0000000a130a7221 */ /* 0x002fc60000000000 */
[----:B------:R-:W1:Y:S01]  /*2ea0*/  SHFL.DOWN PT, R15, R6, 0x4, 0x1f ;  /* 0x08801f00060f7f89 */ /* 0x000e6200000e0000 */
[----:B--2---:R-:W-:-:S03]  /*2eb0*/  FADD R11, R18, R11 ;  /* 0x0000000b120b7221 */ /* 0x004fc60000000000 */
[----:B------:R-:W2:Y:S01]  /*2ec0*/  SHFL.DOWN PT, R17, R8, 0x4, 0x1f ;  /* 0x08801f0008117f89 */ /* 0x000ea200000e0000 */
[----:B------:R-:W-:-:S03]  /*2ed0*/  FADD R13, R20, R13 ;  /* 0x0000000d140d7221 */ /* 0x000fc60000000000 */
[----:B------:R-:W2:Y:S01]  /*2ee0*/  SHFL.DOWN PT, R16, R9, 0x4, 0x1f ;  /* 0x08801f0009107f89 */ /* 0x000ea200000e0000 */
[----:B---3--:R-:W-:-:S03]  /*2ef0*/  FADD R12, R21, R12 ;  /* 0x0000000c150c7221 */ /* 0x008fc60000000000 */
[----:B------:R-:W3:Y:S01]  /*2f00*/  SHFL.DOWN PT, R19, R10, 0x4, 0x1f ;  /* 0x08801f000a137f89 */ /* 0x000ee200000e0000 */
[----:B----4-:R-:W-:-:S03]  /*2f10*/  FADD R5, R0, R5 ;  /* 0x0000000500057221 */ /* 0x010fc60000000000 */
[----:B------:R-:W4:Y:S04]  /*2f20*/  SHFL.DOWN PT, R18, R11, 0x4, 0x1f ;  /* 0x08801f000b127f89 */ /* 0x000f2800000e0000 */
[----:B------:R-:W4:Y:S01]  /*2f30*/  SHFL.DOWN PT, R20, R13, 0x4, 0x1f ;  /* 0x08801f000d147f89 */ /* 0x000f2200000e0000 */
[----:B0-----:R-:W-:-:S03]  /*2f40*/  FADD R14, R7, R14 ;  /* 0x0000000e070e7221 */ /* 0x001fc60000000000 */
[----:B------:R-:W0:Y:S01]  /*2f50*/  SHFL.DOWN PT, R21, R12, 0x4, 0x1f ;  /* 0x08801f000c157f89 */ /* 0x000e2200000e0000 */
[----:B-1----:R-:W-:-:S03]  /*2f60*/  FADD R15, R6, R15 ;  /* 0x0000000f060f7221 */ /* 0x002fc60000000000 */
[----:B------:R-:W1:Y:S01]  /*2f70*/  SHFL.DOWN PT, R0, R5, 0x2, 0x1f ;  /* 0x08401f0005007f89 */ /* 0x000e6200000e0000 */
[----:B--2---:R-:W-:Y:S01]  /*2f80*/  FADD R17, R8, R17 ;  /* 0x0000001108117221 */ /* 0x004fe20000000000 */
[----:B------:R-:W-:Y:S02]  /*2f90*/  FADD R16, R9, R16 ;  /* 0x0000001009107221 */ /* 0x000fe40000000000 */
[----:B------:R-:W2:Y:S01]  /*2fa0*/  SHFL.DOWN PT, R7, R14, 0x2, 0x1f ;  /* 0x08401f000e077f89 */ /* 0x000ea200000e0000 */
[----:B---3--:R-:W-:-:S03]  /*2fb0*/  FADD R19, R10, R19 ;  /* 0x000000130a137221 */ /* 0x008fc60000000000 */
[----:B------:R-:W3:Y:S01]  /*2fc0*/  SHFL.DOWN PT, R6, R15, 0x2, 0x1f ;  /* 0x08401f000f067f89 */ /* 0x000ee200000e0000 */
[----:B----4-:R-:W-:-:S03]  /*2fd0*/  FADD R18, R11, R18 ;  /* 0x000000120b127221 */ /* 0x010fc60000000000 */
[----:B------:R-:W4:Y:S01]  /*2fe0*/  SHFL.DOWN PT, R8, R17, 0x2, 0x1f ;  /* 0x08401f0011087f89 */ /* 0x000f2200000e0000 */
        /* <DEDUP_REMOVED lines=8> */
[----:B------:R-:W2:Y:S01]  /*3070*/  SHFL.DOWN PT, R12, R21, 0x2, 0x1f ;  /* 0x08401f00150c7f89 */ /* 0x000ea200000e0000 */
[----:B---3--:R-:W-:Y:S01]  /*3080*/  FADD R6, R15, R6 ;  /* 0x000000060f067221 */ /* 0x008fe20000000000 */
[----:B------:R-:W3:Y:S01]  /*3090*/  S2R R5, SR_TID.X ;  /* 0x0000000000057919 */ /* 0x000ee20000002100 */
[----:B----4-:R-:W-:Y:S01]  /*30a0*/  FADD R8, R17, R8 ;  /* 0x0000000811087221 */ /* 0x010fe20000000000 */
[----:B------:R-:W-:Y:S01]  /*30b0*/  FADD R9, R16, R9 ;  /* 0x0000000910097221 */ /* 0x000fe20000000000 */
[----:B------:R-:W4:Y:S01]  /*30c0*/  SHFL.DOWN PT, R15, R0, 0x1, 0x1f ;  /* 0x08201f00000f7f89 */ /* 0x000f2200000e0000 */
[----:B0-----:R-:W-:-:S03]  /*30d0*/  FADD R10, R19, R10 ;  /* 0x0000000a130a7221 */ /* 0x001fc60000000000 */
[----:B------:R-:W0:Y:S01]  /*30e0*/  SHFL.DOWN PT, R14, R7, 0x1, 0x1f ;  /* 0x08201f00070e7f89 */ /* 0x000e2200000e0000 */
[----:B-1----:R-:W-:-:S03]  /*30f0*/  FADD R11, R18, R11 ;  /* 0x0000000b120b7221 */ /* 0x002fc60000000000 */
[----:B------:R-:W1:Y:S01]  /*3100*/  SHFL.DOWN PT, R23, R6, 0x1, 0x1f ;  /* 0x08201f0006177f89 */ /* 0x000e6200000e0000 */
[----:B------:R-:W-:-:S03]  /*3110*/  FADD R13, R20, R13 ;  /* 0x0000000d140d7221 */ /* 0x000fc60000000000 */
        /* <DEDUP_REMOVED lines=10> */
[----:B-1----:R-:W-:Y:S01]  /*31c0*/  FADD R23, R6, R23 ;  /* 0x0000001706177221 */ /* 0x002fe20000000000 */
[----:B------:R-:W-:Y:S01]  /*31d0*/  FADD R25, R8, R25 ;  /* 0x0000001908197221 */ /* 0x000fe20000000000 */
        /* <DEDUP_REMOVED lines=36> */
.L_x_1032:
[----:B------:R-:W-:Y:S05]  /*3420*/  BSYNC.RECONVERGENT B0 ;  /* 0x0000000000007941 */ /* 0x000fea0003800200 */
.L_x_1031:
[----:B------:R-:W0:Y:S01]  /*3430*/  LDCU UR5, c[0x0][0x370] ;  /* 0x00006e00ff0577ac */ /* 0x000e220008000800 */
[----:B------:R-:W2:Y:S01]  /*3440*/  LDCU UR10, c[0x0][0x380] ;  /* 0x00007000ff0a77ac */ /* 0x000ea20008000800 */
[----:B0-----:R-:W-:-:S04]  /*3450*/  UIADD3 UR4, UPT, UPT, UR5, UR4, URZ ;  /* 0x0000000405047290 */ /* 0x001fc8000fffe0ff */
[----:B--2---:R-:W-:-:S09]  /*3460*/  UISETP.GE.AND UP0, UPT, UR4, UR10, UPT ;  /* 0x0000000a0400728c */ /* 0x004fd2000bf06270 */
[----:B------:R-:W-:Y:S05]  /*3470*/  BRA.U !UP0, `(.L_x_1033) ;  /* 0xffffffcd081c7547 */ /* 0x000fea000b83ffff */
[----:B------:R-:W-:Y:S05]  /*3480*/  EXIT ;  /* 0x000000000000794d */ /* 0x000fea0003800000 */
.L_x_1034:
        /* <DEDUP_REMOVED lines=15> */
.L_x_1903:


//--------------------- .text._Z22ant16_o0_backward_kerniiiiiiPKfS0_S0_S0_S0_S0_S0_PfS1_S1_ --------------------------
	.section	.text._Z22ant16_o0_backward_kerniiiiiiPKfS0_S0_S0_S0_S0_S0_PfS1_S1_,"ax",@progbits
	.align	128
        .global         _Z22ant16_o0_backward_kerniiiiiiPKfS0_S0_S0_S0_S0_S0_PfS1_S1_
        .type           _Z22ant16_o0_backward_kerniiiiiiPKfS0_S0_S0_S0_S0_S0_PfS1_S1_,@function
        .size           _Z22ant16_o0_backward_kerniiiiiiPKfS0_S0_S0_S0_S0_S0_PfS1_S1_,(.L_x_1904 - _Z22ant16_o0_backward_kerniiiiiiPKfS0_S0_S0_S0_S0_S0_PfS1_S1_)
        .other          _Z22ant16_o0_backward_kerniiiiiiPKfS0_S0_S0_S0_S0_S0_PfS1_S1_,@"STO_CUDA_ENTRY STV_DEFAULT"
_Z22ant16_o0_backward_kerniiiiiiPKfS0_S0_S0_S0_S0_S0_PfS1_S1_:
.text._Z22ant16_o0_backward_kerniiiiiiPKfS0_S0_S0_S0_S0_S0_PfS1_S1_:
        /* <DEDUP_REMOVED lines=9> */
[----:B------:R-:W3:Y:S01]  /*0090*/  S2R R2, SR_TID.X ;  /* 0x0000000000027919 */ /* 0x000ee20000002100 */
[----:B------:R-:W-:Y:S01]  /*00a0*/  UMOV UR4, 0x400 ;  /* 0x0000040000047882 */ /* 0x000fe20000000000 */
[----:B------:R-:W4:Y:S02]  /*00b0*/  LDCU.64 UR8, c[0x0][0x358] ;  /* 0x00006b00ff0877ac */ /* 0x000f240008000a00 */
[----:B------:R-:W5:Y:S08]  /*00c0*/  LDC R7, c[0x0][0x380] ;  /* 0x0000e000ff077b82 */ /* 0x000f700000000800 */
[----:B------:R-:W2:Y:S01]  /*00d0*/  LDC R3, c[0x0][0x360] ;  /* 0x0000d800ff037b82 */ /* 0x000ea20000000800 */
[----:B------:R-:W1:Y:S01]  /*00e0*/  LDCU UR7, c[0x0][0x364] ;  /* 0x00006c80ff0777ac */ /* 0x000e620008000800 */
[----:B0-----:R-:W-:-:S06]  /*00f0*/  ULEA UR4, UR5, UR4, 0x18 ;  /* 0x0000000405047291 */ /* 0x001fcc000f8ec0ff */
[----:B-----5:R-:W-:-:S05]  /*0100*/  LEA R0, R7, UR4, 0x2 ;  /* 0x0000000407007c11 */ /* 0x020fca000f8e10ff */
[----:B------:R-:W-:Y:S02]  /*0110*/  IMAD R6, R7, 0xc, R0 ;  /* 0x0000000c07067824 */ /* 0x000fe400078e0200 */
[----:B-1234-:R-:W-:-:S07]  /*0120*/  IMAD R5, R3, UR10, RZ ;  /* 0x0000000a03057c24 */ /* 0x01efce000f8e02ff */
.L_x_1076:
[----:B0--3--:R-:W0:Y:S01]  /*0130*/  LDC.64 R8, c[0x0][0x388] ;  /* 0x0000e200ff087b82 */ /* 0x009e220000000a00 */
[----:B------:R-:W-:Y:S01]  /*0140*/  BSSY.RECONVERGENT B0, `(.L_x_1035) ;  /* 0x0000016000007945 */ /* 0x000fe20003800200 */
[----:B0-----:R-:W-:Y:S01]  /*0150*/  ISETP.GE.AND P0, PT, R2, R9, PT ;  /* 0x000000090200720c */ /* 0x001fe20003f06270 */
[----:B------:R-:W-:-:S12]  /*0160*/  IMAD R7, R30, R8, R4 ;  /* 0x000000081e077224 */ /* 0x000fd800078e0204 */
[----:B-12---:R-:W-:Y:S05]  /*0170*/  @P0 BRA `(.L_x_1036) ;  /* 0x0000000000480947 */ /* 0x006fea0003800000 */
        /* <DEDUP_REMOVED lines=8> */
.L_x_1037:
[----:B0-----:R-:W-:-:S04]  /*0200*/  IMAD R13, R30, R9, R14 ;  /* 0x000000091e0d7224 */ /* 0x001fc800078e020e */
[----:B------:R-:W-:-:S06]  /*0210*/  IMAD.WIDE R12, R13, 0x4, R10 ;  /* 0x000000040d0c7825 */ /* 0x000fcc00078e020a */
[----:B------:R-:W2:Y:S01]  /*0220*/  LDG.E R12, desc[UR8][R12.64] ;  /* 0x000000080c0c7981 */ /* 0x000ea2000c1e1900 */
[----:B-1----:R-:W-:Y:S01]  /*0230*/  IMAD R15, R4, R9, R14 ;  /* 0x00000009040f7224 */ /* 0x002fe200078e020e */
[----:B------:R-:W-:-:S04]  /*0240*/  IADD3 R14, PT, PT, R3, R14, RZ ;  /* 0x0000000e030e7210 */ /* 0x000fc80007ffe0ff */
[----:B------:R-:W-:Y:S02]  /*0250*/  LEA R16, R15, R18, 0x2 ;  /* 0x000000120f107211 */ /* 0x000fe400078e10ff */
[----:B------:R-:W-:Y:S01]  /*0260*/  ISETP.GE.AND P1, PT, R14, R9, PT ;  /* 0x000000090e00720c */ /* 0x000fe20003f26270 */
[----:B--2--5:R-:W-:-:S05]  /*0270*/  FMUL R15, R17, R12 ;  /* 0x0000000c110f7220 */ /* 0x024fca0000400000 */
[----:B------:R1:W-:Y:S07]  /*0280*/  STS [R16], R15 ;  /* 0x0000000f10007388 */ /* 0x0003ee0000000800 */
[----:B------:R-:W-:Y:S05]  /*0290*/  @!P1 BRA `(.L_x_1037) ;  /* 0xfffffffc00d89947 */ /* 0x000fea000383ffff */
.L_x_1036:
[----:B------:R-:W-:Y:S05]  /*02a0*/  BSYNC.RECONVERGENT B0 ;  /* 0x0000000000007941 */ /* 0x000fea0003800200 */
.L_x_1035:
[----:B------:R-:W-:Y:S04]  /*02b0*/  BSSY.RECONVERGENT B0, `(.L_x_1038) ;  /* 0x000001c000007945 */ /* 0x000fe80003800200 */
[----:B------:R-:W-:Y:S05]  /*02c0*/  @P0 BRA `(.L_x_1039) ;  /* 0x0000000000680947 */ /* 0x000fea0003800000 */
[----:B------:R-:W0:Y:S01]  /*02d0*/  LDC.64 R12, c[0x0][0x3b8] ;  /* 0x0000ee00ff0c7b82 */ /* 0x000e220000000a00 */
[----:B------:R-:W-:-:S05]  /*02e0*/  IMAD R11, R7, 0x3, RZ ;  /* 0x00000003070b7824 */ /* 0x000fca00078e02ff */
[C---:B------:R-:W-:Y:S02]  /*02f0*/  IADD3 R17, PT, PT, R11.reuse, 0x2, RZ ;  /* 0x000000020b117810 */ /* 0x040fe40007ffe0ff */
[----:B-1----:R-:W-:-:S03]  /*0300*/  IADD3 R15, PT, PT, R11, 0x1, RZ ;  /* 0x000000010b0f7810 */ /* 0x002fc60007ffe0ff */
        /* <DEDUP_REMOVED lines=8> */
.L_x_1040:
[----:B0-----:R-:W-:-:S04]  /*0390*/  IMAD R11, R30, R9, R18 ;  /* 0x000000091e0b7224 */ /* 0x001fc800078e0212 */
[----:B-1----:R-:W-:-:S06]  /*03a0*/  IMAD.WIDE R10, R11, 0x4, R12 ;  /* 0x000000040b0a7825 */ /* 0x002fcc00078e020c */
[----:B--2---:R-:W2:Y:S01]  /*03b0*/  LDG.E R10, desc[UR8][R10.64] ;  /* 0x000000080a0a7981 */ /* 0x004ea2000c1e1900 */
[----:B------:R-:W-:Y:S01]  /*03c0*/  IMAD R15, R4, R9, R18 ;  /* 0x00000009040f7224 */ /* 0x000fe200078e0212 */
        /* <DEDUP_REMOVED lines=10> */
.L_x_1039:
[----:B------:R-:W-:Y:S05]  /*0470*/  BSYNC.RECONVERGENT B0 ;  /* 0x0000000000007941 */ /* 0x000fea0003800200 */
.L_x_1038:
[----:B------:R-:W-:Y:S05]  /*0480*/  @P0 BRA `(.L_x_1041) ;  /* 0x0000000000e00947 */ /* 0x000fea0003800000 */
[----:B--2---:R-:W0:Y:S01]  /*0490*/  LDC.64 R20, c[0x0][0x3c8] ;  /* 0x0000f200ff147b82 */ /* 0x004e220000000a00 */
[----:B------:R-:W-:-:S05]  /*04a0*/  IMAD R25, R7, 0x9, RZ ;  /* 0x0000000907197824 */ /* 0x000fca00078e02ff */
[C---:B-1----:R-:W-:Y:S02]  /*04b0*/  IADD3 R15, PT, PT, R25.reuse, 0x1, RZ ;  /* 0x00000001190f7810 */ /* 0x042fe40007ffe0ff */
        /* <DEDUP_REMOVED lines=12> */
[--C-:B------:R-:W-:Y:S01]  /*0580*/  IMAD.WIDE.U32 R18, R19, 0x4, R20.reuse ;  /* 0x0000000413127825 */ /* 0x100fe200078e0014 */
[----:B------:R2:W5:Y:S03]  /*0590*/  LDG.E R23, desc[UR8][R16.64] ;  /* 0x0000000810177981 */ /* 0x000566000c1e1900 */
[----:B------:R-:W-:-:S02]  /*05a0*/  IMAD.WIDE.U32 R10, R11, 0x4, R20 ;  /* 0x000000040b0a7825 */ /* 0x000fc400078e0014 */
[----:B------:R3:W5:Y:S02]  /*05b0*/  LDG.E R18, desc[UR8][R18.64] ;  /* 0x0000000812127981 */ /* 0x000764000c1e1900 */
[--C-:B0-----:R-:W-:Y:S02]  /*05c0*/  IMAD.WIDE.U32 R12, R27, 0x4, R20.reuse ;  /* 0x000000041b0c7825 */ /* 0x101fe400078e0014 */
[----:B------:R3:W5:Y:S02]  /*05d0*/  LDG.E R24, desc[UR8][R10.64] ;  /* 0x000000080a187981 */ /* 0x000764000c1e1900 */
[--C-:B-1----:R-:W-:Y:S02]  /*05e0*/  IMAD.WIDE.U32 R14, R29, 0x4, R20.reuse ;  /* 0x000000041d0e7825 */ /* 0x102fe400078e0014 */
[----:B------:R3:W5:Y:S02]  /*05f0*/  LDG.E R12, desc[UR8][R12.64] ;  /* 0x000000080c0c7981 */ /* 0x000764000c1e1900 */
[----:B--2---:R-:W-:-:S02]  /*0600*/  IMAD.WIDE.U32 R16, R31, 0x4, R20 ;  /* 0x000000041f107825 */ /* 0x004fc400078e0014 */
[----:B------:R3:W5:Y:S02]  /*0610*/  LDG.E R14, desc[UR8][R14.64] ;  /* 0x000000080e0e7981 */ /* 0x000764000c1e1900 */
[----:B------:R-:W-:Y:S02]  /*0620*/  IMAD.WIDE.U32 R20, R25, 0x4, R20 ;  /* 0x0000000419147825 */ /* 0x000fe400078e0014 */
[----:B------:R3:W5:Y:S04]  /*0630*/  LDG.E R16, desc[UR8][R16.64] ;  /* 0x0000000810107981 */ /* 0x000768000c1e1900 */
[----:B------:R3:W5:Y:S01]  /*0640*/  LDG.E R20, desc[UR8][R20.64] ;  /* 0x0000000814147981 */ /* 0x000762000c1e1900 */
[----:B------:R-:W-:-:S07]  /*0650*/  IMAD.MOV.U32 R26, RZ, RZ, R2 ;  /* 0x000000ffff1a7224 */ /* 0x000fce00078e0002 */
.L_x_1042:
[----:B0--3--:R-:W0:Y:S01]  /*0660*/  LDC.64 R10, c[0x0][0x398] ;  /* 0x0000e600ff0a7b82 */ /* 0x009e220000000a00 */
[----:B------:R-:W-:-:S04]  /*0670*/  IMAD R13, R30, R9, R26 ;  /* 0x000000091e0d7224 */ /* 0x000fc800078e021a */
[----:B0-----:R-:W-:-:S06]  /*0680*/  IMAD.WIDE R10, R13, 0x4, R10 ;  /* 0x000000040d0a7825 */ /* 0x001fcc00078e020a */
[----:B------:R-:W2:Y:S01]  /*0690*/  LDG.E R11, desc[UR8][R10.64] ;  /* 0x000000080a0b7981 */ /* 0x000ea2000c1e1900 */
[----:B------:R-:W-:Y:S01]  /*06a0*/  IMAD R13, R4, R9, R26 ;  /* 0x00000009040d7224 */ /* 0x000fe200078e021a */
[----:B------:R-:W-:-:S03]  /*06b0*/  IADD3 R26, PT, PT, R3, R26, RZ ;  /* 0x0000001a031a7210 */ /* 0x000fc60007ffe0ff */
[----:B------:R-:W-:Y:S01]  /*06c0*/  IMAD R13, R13, 0x24, R6 ;  /* 0x000000240d0d7824 */ /* 0x000fe200078e0206 */
[----:B------:R-:W-:Y:S01]  /*06d0*/  ISETP.GE.AND P0, PT, R26, R9, PT ;  /* 0x000000091a00720c */ /* 0x000fe20003f06270 */
        /* <DEDUP_REMOVED lines=19> */
.L_x_1041:
[----:B------:R-:W-:Y:S01]  /*0810*/  ISETP.GE.AND P0, PT, R4, R9, PT ;  /* 0x000000090400720c */ /* 0x000fe20003f06270 */
[----:B------:R-:W-:Y:S05]  /*0820*/  WARPSYNC.ALL ;  /* 0x0000000000007948 */ /* 0x000fea0003800000 */
[----:B------:R-:W-:Y:S06]  /*0830*/  BAR.SYNC.DEFER_BLOCKING 0x0 ;  /* 0x0000000000007b1d */ /* 0x000fec0000010000 */
[----:B------:R-:W-:Y:S04]  /*0840*/  BSSY B0, `(.L_x_1043) ;  /* 0x0000050000007945 */ /* 0x000fe80003800000 */
[----:B------:R-:W-:Y:S05]  /*0850*/  @P0 BRA `(.L_x_1044) ;  /* 0x0000000400380947 */ /* 0x000fea0003800000 */
[----:B------:R-:W-:-:S13]  /*0860*/  ISETP.GT.AND P0, PT, R8, RZ, PT ;  /* 0x000000ff0800720c */ /* 0x000fda0003f04270 */
[----:B------:R-:W-:Y:S05]  /*0870*/  @P0 BRA `(.L_x_1045) ;  /* 0x0000000000600947 */ /* 0x000fea0003800000 */
[----:B------:R-:W-:Y:S01]  /*0880*/  ISETP.NE.AND P0, PT, R2, RZ, PT ;  /* 0x000000ff0200720c */ /* 0x000fe20003f05270 */
[----:B0-----:R-:W0:Y:S01]  /*0890*/  LDC R11, c[0x0][0x38c] ;  /* 0x0000e300ff0b7b82 */ /* 0x001e220000000800 */
[----:B--2---:R-:W-:-:S11]  /*08a0*/  MOV R14, R4 ;  /* 0x00000004000e7202 */ /* 0x004fd60000000f00 */
[----:B------:R-:W2:Y:S02]  /*08b0*/  @!P0 LDC.64 R12, c[0x0][0x3d0] ;  /* 0x0000f400ff0c8b82 */ /* 0x000ea40000000a00 */
.L_x_1047:
[----:B------:R-:W-:-:S03]  /*08c0*/  UMOV UR4, 0xffffffff ;  /* 0xffffffff00047882 */ /* 0x000fc60000000000 */
[----:B-1-3--:R-:W-:Y:S05]  /*08d0*/  BRA.DIV UR4, `(.L_x_1046) ;  /* 0x0000001604ac7947 */ /* 0x00afea000b800000 */
[----:B------:R-:W-:-:S05]  /*08e0*/  HFMA2 R31, -RZ, RZ, 0, 0 ;  /* 0x00000000ff1f7431 */ /* 0x000fca00000001ff */
[----:B------:R-:W-:-:S05]  /*08f0*/  FADD R7, RZ, R31 ;  /* 0x0000001fff077221 */ /* 0x000fca0000000000 */
[----:B------:R-:W1:Y:S02]  /*0900*/  SHFL.DOWN PT, R31, R7, 0x8, 0x1f ;  /* 0x09001f00071f7f89 */ /* 0x000e6400000e0000 */
[----:B-1----:R-:W-:-:S05]  /*0910*/  FADD R15, R7, R31 ;  /* 0x0000001f070f7221 */ /* 0x002fca0000000000 */
[----:B------:R-:W1:Y:S02]  /*0920*/  SHFL.DOWN PT, R31, R15, 0x4, 0x1f ;  /* 0x08801f000f1f7f89 */ /* 0x000e6400000e0000 */
[----:B-1----:R-:W-:-:S05]  /*0930*/  FADD R16, R15, R31 ;  /* 0x0000001f0f107221 */ /* 0x002fca0000000000 */
[----:B------:R-:W1:Y:S02]  /*0940*/  SHFL.DOWN PT, R31, R16, 0x2, 0x1f ;  /* 0x08401f00101f7f89 */ /* 0x000e6400000e0000 */
[----:B-1----:R-:W-:-:S05]  /*0950*/  FADD R17, R16, R31 ;  /* 0x0000001f10117221 */ /* 0x002fca0000000000 */
[----:B------:R1:W3:Y:S02]  /*0960*/  SHFL.DOWN PT, R31, R17, 0x1, 0x1f ;  /* 0x08201f00111f7f89 */ /* 0x0002e400000e0000 */
.L_x_1083:
[----:B---3--:R-:W-:Y:S01]  /*0970*/  FADD R31, R17, R31 ;  /* 0x0000001f111f7221 */ /* 0x008fe20000000000 */
[-C--:B0-----:R-:W-:Y:S01]  /*0980*/  @!P0 IMAD R9, R30, R11.reuse, R14 ;  /* 0x0000000b1e098224 */ /* 0x081fe200078e020e */
[----:B------:R-:W-:Y:S02]  /*0990*/  IADD3 R14, PT, PT, R14, UR7, RZ ;  /* 0x000000070e0e7c10 */ /* 0x000fe4000fffe0ff */
[----:B------:R-:W-:Y:S01]  /*09a0*/  @!P0 FADD R31, RZ, R31 ;  /* 0x0000001fff1f8221 */ /* 0x000fe20000000000 */
[----:B--2---:R-:W-:Y:S01]  /*09b0*/  @!P0 IMAD.WIDE R8, R9, 0x4, R12 ;  /* 0x0000000409088825 */ /* 0x004fe200078e020c */
[----:B------:R-:W-:-:S04]  /*09c0*/  ISETP.GE.AND P1, PT, R14, R11, PT ;  /* 0x0000000b0e00720c */ /* 0x000fc80003f26270 */
[----:B------:R3:W-:Y:S09]  /*09d0*/  @!P0 STG.E desc[UR8][R8.64], R31 ;  /* 0x0000001f08008986 */ /* 0x0007f2000c101908 */
[----:B------:R-:W-:Y:S05]  /*09e0*/  @!P1 BRA `(.L_x_1047) ;  /* 0xfffffffc00b49947 */ /* 0x000fea000383ffff */
[----:B------:R-:W-:Y:S05]  /*09f0*/  BRA `(.L_x_1044) ;  /* 0x0000000000d07947 */ /* 0x000fea0003800000 */
.L_x_1045:
[----:B0-----:R-:W-:-:S07]  /*0a00*/  MOV R13, R4 ;  /* 0x00000004000d7202 */ /* 0x001fce0000000f00 */
.L_x_1053:
[----:B------:R-:W-:Y:S01]  /*0a10*/  HFMA2 R7, -RZ, RZ, 0, 0 ;  /* 0x00000000ff077431 */ /* 0x000fe200000001ff */
[----:B012---:R-:W-:-:S07]  /*0a20*/  MOV R15, RZ ;  /* 0x000000ff000f7202 */ /* 0x007fce0000000f00 */
.L_x_1051:
[----:B------:R-:W0:Y:S01]  /*0a30*/  LDC R12, c[0x0][0x38c] ;  /* 0x0000e300ff0c7b82 */ /* 0x000e220000000800 */
[----:B------:R-:W-:Y:S01]  /*0a40*/  BSSY.RECONVERGENT B1, `(.L_x_1048) ;  /* 0x0000016000017945 */ /* 0x000fe20003800200 */
[----:B0-----:R-:W-:-:S13]  /*0a50*/  ISETP.GE.AND P0, PT, R2, R12, PT ;  /* 0x0000000c0200720c */ /* 0x001fda0003f06270 */
[----:B------:R-:W-:Y:S05]  /*0a60*/  @P0 BRA `(.L_x_1049) ;  /* 0x00000000004c0947 */ /* 0x000fea0003800000 */
[----:B------:R-:W0:Y:S01]  /*0a70*/  S2UR UR5, SR_CgaCtaId ;  /* 0x00000000000579c3 */ /* 0x000e220000008800 */
[----:B------:R-:W-:Y:S01]  /*0a80*/  UMOV UR4, 0x400 ;  /* 0x0000040000047882 */ /* 0x000fe20000000000 */
[----:B------:R-:W-:Y:S01]  /*0a90*/  IMAD R10, R15, R12, R2 ;  /* 0x0000000c0f0a7224 */ /* 0x000fe200078e0202 */
[----:B------:R-:W-:-:S05]  /*0aa0*/  MOV R17, R2 ;  /* 0x0000000200117202 */ /* 0x000fca0000000f00 */
[----:B------:R-:W1:Y:S08]  /*0ab0*/  LDC R19, c[0x0][0x388] ;  /* 0x0000e200ff137b82 */ /* 0x000e700000000800 */
[----:B------:R-:W2:Y:S01]  /*0ac0*/  LDC.64 R8, c[0x0][0x3a0] ;  /* 0x0000e800ff087b82 */ /* 0x000ea20000000a00 */
[----:B0-----:R-:W-:-:S06]  /*0ad0*/  ULEA UR4, UR5, UR4, 0x18 ;  /* 0x0000000405047291 */ /* 0x001fcc000f8ec0ff */
[----:B------:R-:W-:Y:S01]  /*0ae0*/  LEA R14, R10, UR4, 0x2 ;  /* 0x000000040a0e7c11 */ /* 0x000fe2000f8e10ff */
[----:B-1----:R-:W-:-:S04]  /*0af0*/  IMAD R11, R2, R19, R15 ;  /* 0x00000013020b7224 */ /* 0x002fc800078e020f */
[----:B------:R-:W-:-:S07]  /*0b00*/  IMAD R16, R11, R12, R13 ;  /* 0x0000000c0b107224 */ /* 0x000fce00078e020d */
.L_x_1050:
[----:B--2---:R-:W-:Y:S01]  /*0b10*/  IMAD.WIDE R10, R16, 0x4, R8 ;  /* 0x00000004100a7825 */ /* 0x004fe200078e0208 */
[----:B------:R0:W1:Y:S05]  /*0b20*/  LDS R18, [R14] ;  /* 0x000000000e127984 */ /* 0x00006a0000000800 */
[----:B------:R-:W1:Y:S01]  /*0b30*/  LDG.E R10, desc[UR8][R10.64] ;  /* 0x000000080a0a7981 */ /* 0x000e62000c1e1900 */
[----:B------:R-:W-:Y:S01]  /*0b40*/  IADD3 R17, PT, PT, R3, R17, RZ ;  /* 0x0000001103117210 */ /* 0x000fe20007ffe0ff */
[----:B------:R-:W-:Y:S01]  /*0b50*/  IMAD R16, R5, R19, R16 ;  /* 0x0000001305107224 */ /* 0x000fe200078e0210 */
[----:B0-----:R-:W-:Y:S02]  /*0b60*/  LEA R14, R3, R14, 0x2 ;  /* 0x0000000e030e7211 */ /* 0x001fe400078e10ff */
[----:B------:R-:W-:Y:S01]  /*0b70*/  ISETP.GE.AND P0, PT, R17, R12, PT ;  /* 0x0000000c1100720c */ /* 0x000fe20003f06270 */
[----:B-1----:R-:W-:-:S12]  /*0b80*/  FFMA R7, R10, R18, R7 ;  /* 0x000000120a077223 */ /* 0x002fd80000000007 */
[----:B------:R-:W-:Y:S05]  /*0b90*/  @!P0 BRA `(.L_x_1050) ;  /* 0xfffffffc00dc8947 */ /* 0x000fea000383ffff */
.L_x_1049:
[----:B------:R-:W-:Y:S05]  /*0ba0*/  BSYNC.RECONVERGENT B1 ;  /* 0x0000000000017941 */ /* 0x000fea0003800200 */
.L_x_1048:
        /* <DEDUP_REMOVED lines=13> */
[----:B------:R-:W0:Y:S02]  /*0c80*/  SHFL.DOWN PT, R31, R14, 0x2, 0x1f ;  /* 0x08401f000e1f7f89 */ /* 0x000e2400000e0000 */
[----:B0-----:R-:W-:-:S05]  /*0c90*/  FADD R15, R14, R31 ;  /* 0x0000001f0e0f7221 */ /* 0x001fca0000000000 */
[----:B------:R0:W1:Y:S02]  /*0ca0*/  SHFL.DOWN PT, R31, R15, 0x1, 0x1f ;  /* 0x08201f000f1f7f89 */ /* 0x00006400000e0000 */
.L_x_1090:
[----:B------:R-:W2:Y:S01]  /*0cb0*/  @!P0 LDC.64 R8, c[0x0][0x3d0] ;  /* 0x0000f400ff088b82 */ /* 0x000ea20000000a00 */
[----:B------:R-:W-:Y:S02]  /*0cc0*/  @!P0 IMAD R7, R30, R12, R13 ;  /* 0x0000000c1e078224 */ /* 0x000fe400078e020d */
[----:B-1----:R-:W-:Y:S01]  /*0cd0*/  FADD R31, R15, R31 ;  /* 0x0000001f0f1f7221 */ /* 0x002fe20000000000 */
[----:B------:R-:W-:Y:S01]  /*0ce0*/  IADD3 R13, PT, PT, R13, UR7, RZ ;  /* 0x000000070d0d7c10 */ /* 0x000fe2000fffe0ff */
[----:B--2---:R-:W-:-:S04]  /*0cf0*/  @!P0 IMAD.WIDE R8, R7, 0x4, R8 ;  /* 0x0000000407088825 */ /* 0x004fc800078e0208 */
[----:B------:R-:W-:-:S05]  /*0d00*/  @!P0 FADD R7, RZ, R31 ;  /* 0x0000001fff078221 */ /* 0x000fca0000000000 */
[----:B------:R4:W-:Y:S01]  /*0d10*/  @!P0 STG.E desc[UR8][R8.64], R7 ;  /* 0x0000000708008986 */ /* 0x0009e2000c101908 */
[----:B------:R-:W-:-:S13]  /*0d20*/  ISETP.GE.AND P0, PT, R13, R12, PT ;  /* 0x0000000c0d00720c */ /* 0x000fda0003f06270 */
[----:B----4-:R-:W-:Y:S05]  /*0d30*/  @!P0 BRA `(.L_x_1053) ;  /* 0xfffffffc00348947 */ /* 0x010fea000383ffff */
.L_x_1044:
[----:B------:R-:W-:Y:S05]  /*0d40*/  BSYNC B0 ;  /* 0x0000000000007941 */ /* 0x000fea0003800000 */
.L_x_1043:
[----:B------:R-:W4:Y:S01]  /*0d50*/  LDCU UR4, c[0x0][0x390] ;  /* 0x00007200ff0477ac */ /* 0x000f220008000800 */
[----:B------:R-:W-:Y:S01]  /*0d60*/  BSSY B0, `(.L_x_1054) ;  /* 0x000005d000007945 */ /* 0x000fe20003800000 */
[----:B----4-:R-:W-:-:S13]  /*0d70*/  ISETP.GE.AND P0, PT, R4, UR4, PT ;  /* 0x0000000404007c0c */ /* 0x010fda000bf06270 */
[----:B------:R-:W-:Y:S05]  /*0d80*/  @P0 BRA `(.L_x_1055) ;  /* 0x0000000400680947 */ /* 0x000fea0003800000 */
[----:B0-----:R-:W-:-:S07]  /*0d90*/  MOV R13, R4 ;  /* 0x00000004000d7202 */ /* 0x001fce0000000f00 */
.L_x_1064:
[----:B0-----:R-:W0:Y:S01]  /*0da0*/  LDCU UR4, c[0x0][0x388] ;  /* 0x00007100ff0477ac */ /* 0x001e220008000800 */
[----:B------:R-:W-:Y:S01]  /*0db0*/  HFMA2 R12, -RZ, RZ, 0, 0 ;  /* 0x00000000ff0c7431 */ /* 0x000fe200000001ff */
[----:B-12---:R-:W-:Y:S01]  /*0dc0*/  CS2R R14, SRZ ;  /* 0x00000000000e7805 */ /* 0x006fe2000001ff00 */
[----:B0-----:R-:W-:-:S09]  /*0dd0*/  UISETP.GE.AND UP0, UPT, UR4, 0x1, UPT ;  /* 0x000000010400788c */ /* 0x001fd2000bf06270 */
[----:B------:R-:W-:Y:S05]  /*0de0*/  BRA.U !UP0, `(.L_x_1056) ;  /* 0x0000000108847547 */ /* 0x000fea000b800000 */
[----:B------:R-:W-:Y:S01]  /*0df0*/  BSSY.RECONVERGENT B1, `(.L_x_1056) ;  /* 0x0000020000017945 */ /* 0x000fe20003800200 */
[----:B------:R-:W-:Y:S01]  /*0e00*/  CS2R R14, SRZ ;  /* 0x00000000000e7805 */ /* 0x000fe2000001ff00 */
[----:B------:R-:W-:Y:S01]  /*0e10*/  IMAD.MOV.U32 R7, RZ, RZ, RZ ;  /* 0x000000ffff077224 */ /* 0x000fe200078e00ff */
[----:B------:R-:W-:-:S07]  /*0e20*/  MOV R12, RZ ;  /* 0x000000ff000c7202 */ /* 0x000fce0000000f00 */
.L_x_1060:
[----:B------:R-:W0:Y:S01]  /*0e30*/  LDC R21, c[0x0][0x38c] ;  /* 0x0000e300ff157b82 */ /* 0x000e220000000800 */
[----:B------:R-:W-:Y:S01]  /*0e40*/  BSSY.RECONVERGENT B2, `(.L_x_1057) ;  /* 0x0000016000027945 */ /* 0x000fe20003800200 */
[----:B0-----:R-:W-:-:S13]  /*0e50*/  ISETP.GE.AND P0, PT, R2, R21, PT ;  /* 0x000000150200720c */ /* 0x001fda0003f06270 */
[----:B------:R-:W-:Y:S05]  /*0e60*/  @P0 BRA `(.L_x_1058) ;  /* 0x00000000004c0947 */ /* 0x000fea0003800000 */
[----:B---3--:R-:W0:Y:S01]  /*0e70*/  LDC.64 R8, c[0x0][0x3b0] ;  /* 0x0000ec00ff087b82 */ /* 0x008e220000000a00 */
[----:B------:R-:W-:-:S07]  /*0e80*/  MOV R16, R2 ;  /* 0x0000000200107202 */ /* 0x000fce0000000f00 */
.L_x_1059:
[----:B------:R-:W1:Y:S01]  /*0e90*/  LDCU UR4, c[0x0][0x388] ;  /* 0x00007100ff0477ac */ /* 0x000e620008000800 */
[----:B------:R-:W2:Y:S01]  /*0ea0*/  LDCU UR5, c[0x0][0x390] ;  /* 0x00007200ff0577ac */ /* 0x000ea20008000800 */
[----:B-1----:R-:W-:-:S04]  /*0eb0*/  IMAD R10, R16, UR4, R7 ;  /* 0x00000004100a7c24 */ /* 0x002fc8000f8e0207 */
[----:B--2---:R-:W-:-:S04]  /*0ec0*/  IMAD R11, R10, UR5, R13 ;  /* 0x000000050a0b7c24 */ /* 0x004fc8000f8e020d */
        /* <DEDUP_REMOVED lines=13> */
.L_x_1058:
[----:B------:R-:W-:Y:S05]  /*0fa0*/  BSYNC.RECONVERGENT B2 ;  /* 0x0000000000027941 */ /* 0x000fea0003800200 */
.L_x_1057:
[----:B------:R-:W0:Y:S01]  /*0fb0*/  LDCU UR4, c[0x0][0x388] ;  /* 0x00007100ff0477ac */ /* 0x000e220008000800 */
[----:B------:R-:W-:-:S04]  /*0fc0*/  IADD3 R7, PT, PT, R7, 0x1, RZ ;  /* 0x0000000107077810 */ /* 0x000fc80007ffe0ff */
[----:B0-----:R-:W-:-:S13]  /*0fd0*/  ISETP.NE.AND P0, PT, R7, UR4, PT ;  /* 0x0000000407007c0c */ /* 0x001fda000bf05270 */
[----:B------:R-:W-:Y:S05]  /*0fe0*/  @P0 BRA `(.L_x_1060) ;  /* 0xfffffffc00900947 */ /* 0x000fea000383ffff */
[----:B------:R-:W-:Y:S05]  /*0ff0*/  BSYNC.RECONVERGENT B1 ;  /* 0x0000000000017941 */ /* 0x000fea0003800200 */
.L_x_1056:
        /* <DEDUP_REMOVED lines=29> */
[----:B---3--:R2:W3:Y:S01]  /*11d0*/  SHFL.DOWN PT, R31, R11, 0x1, 0x1f ;  /* 0x08201f000b1f7f89 */ /* 0x0084e200000e0000 */
[----:B0-----:R-:W-:Y:S01]  /*11e0*/  FADD R15, R14, R15 ;  /* 0x0000000f0e0f7221 */ /* 0x001fe20000000000 */
[----:B-12---:R-:W-:-:S07]  /*11f0*/  FADD R17, R22, R17 ;  /* 0x0000001116117221 */ /* 0x006fce0000000000 */
.L_x_1107:
        /* <DEDUP_REMOVED lines=14> */
.L_x_1063:
[----:B------:R-:W-:Y:S05]  /*12e0*/  BSYNC.RECONVERGENT B1 ;  /* 0x0000000000017941 */ /* 0x000fea0003800200 */
.L_x_1062:
[----:B------:R-:W1:Y:S01]  /*12f0*/  LDCU UR4, c[0x0][0x390] ;  /* 0x00007200ff0477ac */ /* 0x000e620008000800 */
[----:B------:R-:W-:-:S04]  /*1300*/  IADD3 R13, PT, PT, R13, UR7, RZ ;  /* 0x000000070d0d7c10 */ /* 0x000fc8000fffe0ff */
[----:B-1----:R-:W-:-:S13]  /*1310*/  ISETP.GE.AND P0, PT, R13, UR4, PT ;  /* 0x000000040d007c0c */ /* 0x002fda000bf06270 */
[----:B------:R-:W-:Y:S05]  /*1320*/  @!P0 BRA `(.L_x_1064) ;  /* 0xfffffff8009c8947 */ /* 0x000fea000383ffff */
.L_x_1055:
[----:B------:R-:W-:Y:S05]  /*1330*/  BSYNC B0 ;  /* 0x0000000000007941 */ /* 0x000fea0003800000 */
.L_x_1054:
[----:B------:R-:W4:Y:S01]  /*1340*/  LDCU UR4, c[0x0][0x394] ;  /* 0x00007280ff0477ac */ /* 0x000f220008000800 */
[----:B------:R-:W-:Y:S01]  /*1350*/  BSSY B0, `(.L_x_1065) ;  /* 0x00000bd000007945 */ /* 0x000fe20003800000 */
[----:B----4-:R-:W-:-:S13]  /*1360*/  ISETP.GE.AND P0, PT, R4, UR4, PT ;  /* 0x0000000404007c0c */ /* 0x010fda000bf06270 */
[----:B------:R-:W-:Y:S05]  /*1370*/  @P0 BRA `(.L_x_1066) ;  /* 0x0000000800e80947 */ /* 0x000fea0003800000 */
[----:B0-----:R-:W-:-:S07]  /*1380*/  MOV R11, R4 ;  /* 0x00000004000b7202 */ /* 0x001fce0000000f00 */
.L_x_1075:
[----:B0-----:R-:W0:Y:S01]  /*1390*/  LDCU UR4, c[0x0][0x388] ;  /* 0x00007100ff0477ac */ /* 0x001e220008000800 */
[----:B------:R-:W-:Y:S01]  /*13a0*/  HFMA2 R18, -RZ, RZ, 0, 0 ;  /* 0x00000000ff127431 */ /* 0x000fe200000001ff */
[----:B------:R-:W-:Y:S01]  /*13b0*/  CS2R R28, SRZ ;  /* 0x00000000001c7805 */ /* 0x000fe2000001ff00 */
[----:B------:R-:W-:Y:S01]  /*13c0*/  HFMA2 R26, -RZ, RZ, 0, 0 ;  /* 0x00000000ff1a7431 */ /* 0x000fe200000001ff */
[----:B-12---:R-:W-:Y:S01]  /*13d0*/  MOV R16, RZ ;  /* 0x000000ff00107202 */ /* 0x006fe20000000f00 */
[----:B------:R-:W-:Y:S01]  /*13e0*/  HFMA2 R13, -RZ, RZ, 0, 0 ;  /* 0x00000000ff0d7431 */ /* 0x000fe200000001ff */
[----:B------:R-:W-:Y:S01]  /*13f0*/  MOV R24, RZ ;  /* 0x000000ff00187202 */ /* 0x000fe20000000f00 */
[----:B------:R-:W-:Y:S01]  /*1400*/  HFMA2 R15, -RZ, RZ, 0, 0 ;  /* 0x00000000ff0f7431 */ /* 0x000fe200000001ff */
[----:B------:R-:W-:Y:S01]  /*1410*/  MOV R21, RZ ;  /* 0x000000ff00157202 */ /* 0x000fe20000000f00 */
[----:B0-----:R-:W-:-:S09]  /*1420*/  UISETP.GE.AND UP0, UPT, UR4, 0x1, UPT ;  /* 0x000000010400788c */ /* 0x001fd2000bf06270 */
[----:B------:R-:W-:Y:S05]  /*1430*/  BRA.U !UP0, `(.L_x_1067) ;  /* 0x0000000108cc7547 */ /* 0x000fea000b800000 */
[----:B------:R-:W-:Y:S01]  /*1440*/  BSSY.RECONVERGENT B1, `(.L_x_1067) ;  /* 0x0000032000017945 */ /* 0x000fe20003800200 */
[----:B------:R-:W-:Y:S01]  /*1450*/  MOV R15, RZ ;  /* 0x000000ff000f7202 */ /* 0x000fe20000000f00 */
[----:B------:R-:W-:Y:S01]  /*1460*/  IMAD.MOV.U32 R7, RZ, RZ, RZ ;  /* 0x000000ffff077224 */ /* 0x000fe200078e00ff */
[----:B------:R-:W-:Y:S02]  /*1470*/  MOV R21, RZ ;  /* 0x000000ff00157202 */ /* 0x000fe40000000f00 */
[----:B------:R-:W-:Y:S02]  /*1480*/  CS2R R28, SRZ ;  /* 0x00000000001c7805 */ /* 0x000fe4000001ff00 */
[----:B------:R-:W-:Y:S02]  /*1490*/  MOV R13, RZ ;  /* 0x000000ff000d7202 */ /* 0x000fe40000000f00 */
[----:B------:R-:W-:Y:S02]  /*14a0*/  MOV R24, RZ ;  /* 0x000000ff00187202 */ /* 0x000fe40000000f00 */
[----:B------:R-:W-:-:S02]  /*14b0*/  MOV R26, RZ ;  /* 0x000000ff001a7202 */ /* 0x000fc40000000f00 */
[----:B------:R-:W-:Y:S02]  /*14c0*/  MOV R16, RZ ;  /* 0x000000ff00107202 */ /* 0x000fe40000000f00 */
[----:B------:R-:W-:-:S07]  /*14d0*/  MOV R18, RZ ;  /* 0x000000ff00127202 */ /* 0x000fce0000000f00 */
.L_x_1071:
[----:B------:R-:W0:Y:S01]  /*14e0*/  LDC R10, c[0x0][0x38c] ;  /* 0x0000e300ff0a7b82 */ /* 0x000e220000000800 */
[----:B------:R-:W-:Y:S01]  /*14f0*/  BSSY.RECONVERGENT B2, `(.L_x_1068) ;  /* 0x0000022000027945 */ /* 0x000fe20003800200 */
[----:B0-----:R-:W-:-:S13]  /*1500*/  ISETP.GE.AND P0, PT, R2, R10, PT ;  /* 0x0000000a0200720c */ /* 0x001fda0003f06270 */
[----:B------:R-:W-:Y:S05]  /*1510*/  @P0 BRA `(.L_x_1069) ;  /* 0x00000000007c0947 */ /* 0x000fea0003800000 */
[----:B------:R-:W-:-:S07]  /*1520*/  MOV R12, R2 ;  /* 0x00000002000c7202 */ /* 0x000fce0000000f00 */
.L_x_1070:
[----:B------:R-:W0:Y:S01]  /*1530*/  LDCU UR4, c[0x0][0x388] ;  /* 0x00007100ff0477ac */ /* 0x000e220008000800 */
[----:B---3--:R-:W1:Y:S01]  /*1540*/  LDC.64 R8, c[0x0][0x3c0] ;  /* 0x0000f000ff087b82 */ /* 0x008e620000000a00 */
        /* <DEDUP_REMOVED lines=12> */
[----:B------:R-:W4:Y:S04]  /*1610*/  LDS R23, [R14+0xc] ;  /* 0x00000c000e177984 */ /* 0x000f280000000800 */
[----:B0-----:R-:W0:Y:S04]  /*1620*/  LDS R8, [R14+0x18] ;  /* 0x000018000e087984 */ /* 0x001e280000000800 */
[----:B------:R-:W5:Y:S01]  /*1630*/  LDS R22, [R14+0x20] ;  /* 0x000020000e167984 */ /* 0x000f620000000800 */
[C---:B--2---:R-:W-:Y:S01]  /*1640*/  FFMA R29, R9.reuse, R20, R29 ;  /* 0x00000014091d7223 */ /* 0x044fe2000000001d */
[C---:B-1----:R-:W-:Y:S01]  /*1650*/  FFMA R18, R9.reuse, R17, R18 ;  /* 0x0000001109127223 */ /* 0x042fe20000000012 */
[C---:B---3--:R-:W-:Y:S01]  /*1660*/  FFMA R28, R9.reuse, R19, R28 ;  /* 0x00000013091c7223 */ /* 0x048fe2000000001c */
[----:B------:R-:W1:Y:S01]  /*1670*/  LDS R17, [R14+0x10] ;  /* 0x000010000e117984 */ /* 0x000e620000000800 */
[C---:B----4-:R-:W-:Y:S01]  /*1680*/  FFMA R16, R9.reuse, R23, R16 ;  /* 0x0000001709107223 */ /* 0x050fe20000000010 */
[C---:B0-----:R-:W-:Y:S01]  /*1690*/  FFMA R13, R9.reuse, R8, R13 ;  /* 0x00000008090d7223 */ /* 0x041fe2000000000d */
[C---:B-----5:R-:W-:Y:S01]  /*16a0*/  FFMA R15, R9.reuse, R22, R15 ;  /* 0x00000016090f7223 */ /* 0x060fe2000000000f */
[----:B------:R-:W0:Y:S04]  /*16b0*/  LDS R19, [R14+0x14] ;  /* 0x000014000e137984 */ /* 0x000e280000000800 */
[----:B------:R-:W2:Y:S01]  /*16c0*/  LDS R20, [R14+0x1c] ;  /* 0x00001c000e147984 */ /* 0x000ea20000000800 */
[C---:B-1----:R-:W-:Y:S01]  /*16d0*/  FFMA R26, R9.reuse, R17, R26 ;  /* 0x00000011091a7223 */ /* 0x042fe2000000001a */
[C---:B0-----:R-:W-:Y:S01]  /*16e0*/  FFMA R24, R9.reuse, R19, R24 ;  /* 0x0000001309187223 */ /* 0x041fe20000000018 */
[----:B--2---:R-:W-:Y:S01]  /*16f0*/  FFMA R21, R9, R20, R21 ;  /* 0x0000001409157223 */ /* 0x004fe20000000015 */
[----:B------:R-:W-:Y:S06]  /*1700*/  @!P0 BRA `(.L_x_1070) ;  /* 0xfffffffc00888947 */ /* 0x000fec000383ffff */
.L_x_1069:
[----:B------:R-:W-:Y:S05]  /*1710*/  BSYNC.RECONVERGENT B2 ;  /* 0x0000000000027941 */ /* 0x000fea0003800200 */
.L_x_1068:
[----:B------:R-:W0:Y:S01]  /*1720*/  LDCU UR4, c[0x0][0x388] ;  /* 0x00007100ff0477ac */ /* 0x000e220008000800 */
[----:B------:R-:W-:-:S04]  /*1730*/  IADD3 R7, PT, PT, R7, 0x1, RZ ;  /* 0x0000000107077810 */ /* 0x000fc80007ffe0ff */
[----:B0-----:R-:W-:-:S13]  /*1740*/  ISETP.NE.AND P0, PT, R7, UR4, PT ;  /* 0x0000000407007c0c */ /* 0x001fda000bf05270 */
[----:B------:R-:W-:Y:S05]  /*1750*/  @P0 BRA `(.L_x_1071) ;  /* 0xfffffffc00600947 */ /* 0x000fea000383ffff */
[----:B------:R-:W-:Y:S05]  /*1760*/  BSYNC.RECONVERGENT B1 ;  /* 0x0000000000017941 */ /* 0x000fea0003800200 */
.L_x_1067:
[----:B------:R-:W-:Y:S01]  /*1770*/  UMOV UR4, 0xffffffff ;  /* 0xffffffff00047882 */ /* 0x000fe20000000000 */
[----:B------:R-:W-:Y:S02]  /*1780*/  ISETP.NE.AND P0, PT, R2, RZ, PT ;  /* 0x000000ff0200720c */ /* 0x000fe40003f05270 */
[----:B------:R-:W-:Y:S11]  /*1790*/  BRA.DIV UR4, `(.L_x_1072) ;  /* 0x0000001204a47947 */ /* 0x000ff6000b800000 */
[----:B------:R-:W0:Y:S04]  /*17a0*/  SHFL.DOWN PT, R23, R18, 0x10, 0x1f ;  /* 0x0a001f0012177f89 */ /* 0x000e2800000e0000 */
[----:B------:R-:W1:Y:S04]  /*17b0*/  SHFL.DOWN PT, R19, R28, 0x10, 0x1f ;  /* 0x0a001f001c137f89 */ /* 0x000e6800000e0000 */
[----:B------:R-:W2:Y:S04]  /*17c0*/  SHFL.DOWN PT, R27, R16, 0x10, 0x1f ;  /* 0x0a001f00101b7f89 */ /* 0x000ea800000e0000 */
[----:B------:R-:W4:Y:S04]  /*17d0*/  SHFL.DOWN PT, R17, R26, 0x10, 0x1f ;  /* 0x0a001f001a117f89 */ /* 0x000f2800000e0000 */
[----:B------:R-:W5:Y:S04]  /*17e0*/  SHFL.DOWN PT, R25, R24, 0x10, 0x1f ;  /* 0x0a001f0018197f89 */ /* 0x000f6800000e0000 */
[----:B------:R-:W3:Y:S04]  /*17f0*/  SHFL.DOWN PT, R14, R13, 0x10, 0x1f ;  /* 0x0a001f000d0e7f89 */ /* 0x000ee800000e0000 */
[----:B------:R-:W3:Y:S01]  /*1800*/  SHFL.DOWN PT, R20, R29, 0x10, 0x1f ;  /* 0x0a001f001d147f89 */ /* 0x000ee200000e0000 */
[----:B0-----:R-:W-:-:S03]  /*1810*/  FADD R23, R23, R18 ;  /* 0x0000001217177221 */ /* 0x001fc60000000000 */
[----:B------:R-:W0:Y:S01]  /*1820*/  SHFL.DOWN PT, R12, R21, 0x10, 0x1f ;  /* 0x0a001f00150c7f89 */ /* 0x000e2200000e0000 */
[----:B-1----:R-:W-:-:S03]  /*1830*/  FADD R19, R19, R28 ;  /* 0x0000001c13137221 */ /* 0x002fc60000000000 */
[----:B------:R-:W1:Y:S01]  /*1840*/  SHFL.DOWN PT, R22, R15, 0x10, 0x1f ;  /* 0x0a001f000f167f89 */ /* 0x000e6200000e0000 */
[----:B--2---:R-:W-:Y:S01]  /*1850*/  FADD R18, R27, R16 ;  /* 0x000000101b127221 */ /* 0x004fe20000000000 */
[----:B----4-:R-:W-:Y:S02]  /*1860*/  FADD R17, R17, R26 ;  /* 0x0000001a11117221 */ /* 0x010fe40000000000 */
[----:B------:R-:W2:Y:S01]  /*1870*/  SHFL.DOWN PT, R28, R19, 0x8, 0x1f ;  /* 0x09001f00131c7f89 */ /* 0x000ea200000e0000 */
[----:B-----5:R-:W-:-:S03]  /*1880*/  FADD R16, R25, R24 ;  /* 0x0000001819107221 */ /* 0x020fc60000000000 */
[----:B------:R-:W4:Y:S01]  /*1890*/  SHFL.DOWN PT, R27, R18, 0x8, 0x1f ;  /* 0x09001f00121b7f89 */ /* 0x000f2200000e0000 */
[----:B---3--:R-:W-:-:S03]  /*18a0*/  FADD R14, R14, R13 ;  /* 0x0000000d0e0e7221 */ /* 0x008fc60000000000 */
[----:B------:R-:W3:Y:S01]  /*18b0*/  SHFL.DOWN PT, R26, R17, 0x8, 0x1f ;  /* 0x09001f00111a7f89 */ /* 0x000ee200000e0000 */
        /* <DEDUP_REMOVED lines=12> */
[----:B-----5:R-:W-:Y:S02]  /*1980*/  FADD R25, R16, R25 ;  /* 0x0000001910197221 */ /* 0x020fe40000000000 */
[----:B------:R-:W-:Y:S01]  /*1990*/  SHFL.DOWN PT, R16, R27, 0x4, 0x1f ;  /* 0x08801f001b107f89 */ /* 0x000fe200000e0000 */
[----:B0-----:R-:W-:-:S03]  /*19a0*/  FADD R29, R20, R29 ;  /* 0x0000001d141d7221 */ /* 0x001fc60000000000 */
[----:B------:R-:W-:Y:S01]  /*19b0*/  SHFL.DOWN PT, R17, R26, 0x4, 0x1f ;  /* 0x08801f001a117f89 */ /* 0x000fe200000e0000 */
[----:B-1----:R-:W-:-:S03]  /*19c0*/  FADD R32, R23, R32 ;  /* 0x0000002017207221 */ /* 0x002fc60000000000 */
[----:B------:R-:W-:Y:S01]  /*19d0*/  SHFL.DOWN PT, R18, R25, 0x4, 0x1f ;  /* 0x08801f0019127f89 */ /* 0x000fe200000e0000 */
[----:B------:R-:W-:-:S03]  /*19e0*/  FADD R24, R14, R15 ;  /* 0x0000000f0e187221 */ /* 0x000fc60000000000 */
[----:B------:R-:W0:Y:S01]  /*19f0*/  SHFL.DOWN PT, R15, R28, 0x4, 0x1f ;  /* 0x08801f001c0f7f89 */ /* 0x000e2200000e0000 */
[----:B--2---:R-:W-:-:S03]  /*1a00*/  FADD R21, R12, R21 ;  /* 0x000000150c157221 */ /* 0x004fc60000000000 */
[----:B------:R-:W1:Y:S01]  /*1a10*/  SHFL.DOWN PT, R19, R24, 0x4, 0x1f ;  /* 0x08801f0018137f89 */ /* 0x000e6200000e0000 */
[----:B----4-:R-:W-:-:S03]  /*1a20*/  FADD R22, R13, R22 ;  /* 0x000000160d167221 */ /* 0x010fc60000000000 */
[----:B------:R-:W2:Y:S04]  /*1a30*/  SHFL.DOWN PT, R12, R29, 0x4, 0x1f ;  /* 0x08801f001d0c7f89 */ /* 0x000ea800000e0000 */
[----:B------:R-:W3:Y:S04]  /*1a40*/  SHFL.DOWN PT, R13, R32, 0x4, 0x1f ;  /* 0x08801f00200d7f89 */ /* 0x000ee800000e0000 */
[----:B------:R-:W4:Y:S04]  /*1a50*/  SHFL.DOWN PT, R20, R21, 0x4, 0x1f ;  /* 0x08801f0015147f89 */ /* 0x000f2800000e0000 */
[----:B------:R-:W5:Y:S01]  /*1a60*/  SHFL.DOWN PT, R23, R22, 0x4, 0x1f ;  /* 0x08801f0016177f89 */ /* 0x000f6200000e0000 */
[----:B0-----:R-:W-:Y:S01]  /*1a70*/  FADD R14, R28, R15 ;  /* 0x0000000f1c0e7221 */ /* 0x001fe20000000000 */
[----:B------:R-:W-:Y:S01]  /*1a80*/  FADD R15, R27, R16 ;  /* 0x000000101b0f7221 */ /* 0x000fe20000000000 */
[----:B------:R-:W-:Y:S01]  /*1a90*/  FADD R16, R26, R17 ;  /* 0x000000111a107221 */ /* 0x000fe20000000000 */
[----:B------:R-:W-:Y:S01]  /*1aa0*/  FADD R17, R25, R18 ;  /* 0x0000001219117221 */ /* 0x000fe20000000000 */
[----:B-1----:R-:W-:-:S02]  /*1ab0*/  FADD R18, R24, R19 ;  /* 0x0000001318127221 */ /* 0x002fc40000000000 */
[----:B------:R-:W0:Y:S01]  /*1ac0*/  SHFL.DOWN PT, R24, R15, 0x2, 0x1f ;  /* 0x08401f000f187f89 */ /* 0x000e2200000e0000 */
[----:B--2---:R-:W-:-:S03]  /*1ad0*/  FADD R12, R29, R12 ;  /* 0x0000000c1d0c7221 */ /* 0x004fc60000000000 */
[----:B------:R-:W1:Y:S01]  /*1ae0*/  SHFL.DOWN PT, R25, R16, 0x2, 0x1f ;  /* 0x08401f0010197f89 */ /* 0x000e6200000e0000 */
[----:B---3--:R-:W-:-:S03]  /*1af0*/  FADD R13, R32, R13 ;  /* 0x0000000d200d7221 */ /* 0x008fc60000000000 */
[----:B------:R-:W2:Y:S01]  /*1b00*/  SHFL.DOWN PT, R26, R17, 0x2, 0x1f ;  /* 0x08401f00111a7f89 */ /* 0x000ea200000e0000 */
[----:B----4-:R-:W-:-:S03]  /*1b10*/  FADD R19, R21, R20 ;  /* 0x0000001415137221 */ /* 0x010fc60000000000 */
[----:B------:R-:W3:Y:S01]  /*1b20*/  SHFL.DOWN PT, R21, R12, 0x2, 0x1f ;  /* 0x08401f000c157f89 */ /* 0x000ee200000e0000 */
[----:B-----5:R-:W-:-:S03]  /*1b30*/  FADD R20, R22, R23 ;  /* 0x0000001716147221 */ /* 0x020fc60000000000 */
        /* <DEDUP_REMOVED lines=24> */
[----:B------:R3:W3:Y:S01]  /*1cc0*/  SHFL.DOWN PT, R31, R29, 0x1, 0x1f ;  /* 0x08201f001d1f7f89 */ /* 0x0006e200000e0000 */
[----:B----4-:R-:W-:Y:S01]  /*1cd0*/  FADD R13, R22, R13 ;  /* 0x0000000d160d7221 */ /* 0x010fe20000000000 */
[----:B-----5:R-:W-:Y:S01]  /*1ce0*/  FADD R14, R23, R14 ;  /* 0x0000000e170e7221 */ /* 0x020fe20000000000 */
[----:B0-----:R-:W-:Y:S01]  /*1cf0*/  FADD R16, R25, R16 ;  /* 0x0000001019107221 */ /* 0x001fe20000000000 */
[----:B-1----:R-:W-:Y:S01]  /*1d00*/  FADD R17, R26, R17 ;  /* 0x000000111a117221 */ /* 0x002fe20000000000 */
[----:B------:R-:W-:Y:S01]  /*1d10*/  FADD R18, R27, R18 ;  /* 0x000000121b127221 */ /* 0x000fe20000000000 */
[----:B--2---:R-:W-:-:S07]  /*1d20*/  FADD R19, R28, R19 ;  /* 0x000000131c137221 */ /* 0x004fce0000000000 */
.L_x_1154:
[----:B------:R-:W-:Y:S01]  /*1d30*/  BSSY.RECONVERGENT B1, `(.L_x_1073) ;  /* 0x000001a000017945 */ /* 0x000fe20003800200 */
[----:B---3--:R-:W-:-:S03]  /*1d40*/  FADD R31, R29, R31 ;  /* 0x0000001f1d1f7221 */ /* 0x008fc60000000000 */
        /* <DEDUP_REMOVED lines=24> */
.L_x_1074:
[----:B------:R-:W-:Y:S05]  /*1ed0*/  BSYNC.RECONVERGENT B1 ;  /* 0x0000000000017941 */ /* 0x000fea0003800200 */
.L_x_1073:
[----:B------:R-:W1:Y:S01]  /*1ee0*/  LDCU UR4, c[0x0][0x394] ;  /* 0x00007280ff0477ac */ /* 0x000e620008000800 */
[----:B------:R-:W-:-:S04]  /*1ef0*/  IADD3 R11, PT, PT, R11, UR7, RZ ;  /* 0x000000070b0b7c10 */ /* 0x000fc8000fffe0ff */
[----:B-1----:R-:W-:-:S13]  /*1f00*/  ISETP.GE.AND P0, PT, R11, UR4, PT ;  /* 0x000000040b007c0c */ /* 0x002fda000bf06270 */
[----:B------:R-:W-:Y:S05]  /*1f10*/  @!P0 BRA `(.L_x_1075) ;  /* 0xfffffff4001c8947 */ /* 0x000fea000383ffff */
.L_x_1066:
[----:B------:R-:W-:Y:S05]  /*1f20*/  BSYNC B0 ;  /* 0x0000000000007941 */ /* 0x000fea0003800000 */
.L_x_1065:
[----:B------:R-:W4:Y:S01]  /*1f30*/  LDCU UR4, c[0x0][0x370] ;  /* 0x00006e00ff0477ac */ /* 0x000f220008000800 */
[----:B------:R-:W5:Y:S01]  /*1f40*/  LDCU UR5, c[0x0][0x384] ;  /* 0x00007080ff0577ac */ /* 0x000f620008000800 */
[----:B----4-:R-:W-:-:S04]  /*1f50*/  IADD3 R30, PT, PT, R30, UR4, RZ ;  /* 0x000000041e1e7c10 */ /* 0x010fc8000fffe0ff */
[----:B-----5:R-:W-:-:S13]  /*1f60*/  ISETP.GE.AND P0, PT, R30, UR5, PT ;  /* 0x000000051e007c0c */ /* 0x020fda000bf06270 */
[----:B------:R-:W-:Y:S05]  /*1f70*/  @!P0 BRA `(.L_x_1076) ;  /* 0xffffffe0006c8947 */ /* 0x000fea000383ffff */
[----:B------:R-:W-:Y:S05]  /*1f80*/  EXIT ;  /* 0x000000000000794d */ /* 0x000fea0003800000 */
.L_x_1046:
[----:B------:R-:W-:Y:S01]  /*1f90*/  HFMA2 R7, -RZ, RZ, 0, 0 ;  /* 0x00000000ff077431 */ /* 0x000fe200000001ff */
[----:B------:R-:W-:Y:S01]  /*1fa0*/  BSSY B1, `(.L_x_1077) ;  /* 0x0000007000017945 */ /* 0x000fe20003800000 */
[----:B------:R-:W-:Y:S01]  /*1fb0*/  HFMA2 R9, -RZ, RZ, 0, 1.847743988037109375e-06 ;  /* 0x0000001fff097431 */ /* 0x000fe200000001ff */
[----:B------:R-:W-:Y:S01]  /*1fc0*/  MOV R8, 0x10 ;  /* 0x0000001000087802 */ /* 0x000fe20000000f00 */
[----:B------:R-:W-:-:S07]  /*1fd0*/  IMAD.MOV.U32 R10, RZ, RZ, -0x1 ;  /* 0xffffffffff0a7424 */ /* 0x000fce00078e00ff */
[----:B012---:R-:W-:Y:S05]  /*1fe0*/  WARPSYNC.COLLECTIVE R10, `(.L_x_1078) ;  /* 0x000000000a087348 */ /* 0x007fea0003c00000 */
[----:B------:R3:W4:Y:S02]  /*1ff0*/  SHFL.DOWN P1, R31, R7, R8, R9 ;  /* 0x08000008071f7389 */ /* 0x0007240000020009 */
[----:B01234-:R-:W-:Y:S05]  /*2000*/  ENDCOLLECTIVE ;  /* 0x000000000000791b */ /* 0x01ffea0003800000 */
.L_x_1078:
[----:B------:R-:W-:Y:S05]  /*2010*/  BSYNC B1 ;  /* 0x0000000000017941 */ /* 0x000fea0003800000 */
.L_x_1077:
[----:B------:R-:W-:Y:S02]  /*2020*/  HFMA2 R9, -RZ, RZ, 0, 1.847743988037109375e-06 ;  /* 0x0000001fff097431 */ /* 0x000fe400000001ff */
[----:B------:R-:W-:Y:S01]  /*2030*/  FADD R7, RZ, R31 ;  /* 0x0000001fff077221 */ /* 0x000fe20000000000 */
[----:B------:R-:W-:Y:S02]  /*2040*/  MOV R8, 0x8 ;  /* 0x0000000800087802 */ /* 0x000fe40000000f00 */
[----:B------:R-:W-:-:S07]  /*2050*/  MOV R10, 0xffffffff ;  /* 0xffffffff000a7802 */ /* 0x000fce0000000f00 */
[----:B------:R-:W-:Y:S05]  /*2060*/  WARPSYNC.COLLECTIVE R10, `(.L_x_1079) ;  /* 0x000000000a087348 */ /* 0x000fea0003c00000 */
[----:B------:R0:W1:Y:S02]  /*2070*/  SHFL.DOWN P1, R31, R7, R8, R9 ;  /* 0x08000008071f7389 */ /* 0x0000640000020009 */
[----:B01----:R-:W-:Y:S05]  /*2080*/  ENDCOLLECTIVE ;  /* 0x000000000000791b */ /* 0x003fea0003800000 */
.L_x_1079:
[----:B------:R-:W-:Y:S02]  /*2090*/  HFMA2 R8, -RZ, RZ, 0, 2.384185791015625e-07 ;  /* 0x00000004ff087431 */ /* 0x000fe400000001ff */
[----:B------:R-:W-:-:S05]  /*20a0*/  FADD R15, R7, R31 ;  /* 0x0000001f070f7221 */ /* 0x000fca0000000000 */
[----:B------:R-:W-:-:S07]  /*20b0*/  MOV R7, R15 ;  /* 0x0000000f00077202 */ /* 0x000fce0000000f00 */
[----:B------:R-:W-:Y:S05]  /*20c0*/  WARPSYNC.COLLECTIVE R10, `(.L_x_1080) ;  /* 0x000000000a087348 */ /* 0x000fea0003c00000 */
[----:B------:R0:W1:Y:S02]  /*20d0*/  SHFL.DOWN P1, R31, R7, R8, R9 ;  /* 0x08000008071f7389 */ /* 0x0000640000020009 */
[----:B01----:R-:W-:Y:S05]  /*20e0*/  ENDCOLLECTIVE ;  /* 0x000000000000791b */ /* 0x003fea0003800000 */
.L_x_1080:
[----:B------:R-:W-:Y:S02]  /*20f0*/  HFMA2 R8, -RZ, RZ, 0, 1.1920928955078125e-07 ;  /* 0x00000002ff087431 */ /* 0x000fe400000001ff */
[----:B------:R-:W-:-:S05]  /*2100*/  FADD R16, R15, R31 ;  /* 0x0000001f0f107221 */ /* 0x000fca0000000000 */
[----:B------:R-:W-:-:S07]  /*2110*/  MOV R7, R16 ;  /* 0x0000001000077202 */ /* 0x000fce0000000f00 */
[----:B------:R-:W-:Y:S05]  /*2120*/  WARPSYNC.COLLECTIVE R10, `(.L_x_1081) ;  /* 0x000000000a087348 */ /* 0x000fea0003c00000 */
[----:B------:R0:W1:Y:S02]  /*2130*/  SHFL.DOWN P1, R31, R7, R8, R9 ;  /* 0x08000008071f7389 */ /* 0x0000640000020009 */
[----:B01----:R-:W-:Y:S05]  /*2140*/  ENDCOLLECTIVE ;  /* 0x000000000000791b */ /* 0x003fea0003800000 */
.L_x_1081:
[----:B------:R-:W-:Y:S02]  /*2150*/  HFMA2 R8, -RZ, RZ, 0, 5.9604644775390625e-08 ;  /* 0x00000001ff087431 */ /* 0x000fe400000001ff */
[----:B------:R-:W-:-:S05]  /*2160*/  FADD R17, R16, R31 ;  /* 0x0000001f10117221 */ /* 0x000fca0000000000 */
[----:B------:R-:W-:-:S07]  /*2170*/  MOV R7, R17 ;  /* 0x0000001100077202 */ /* 0x000fce0000000f00 */
[----:B------:R-:W-:Y:S05]  /*2180*/  WARPSYNC.COLLECTIVE R10, `(.L_x_1082) ;  /* 0x000000000a087348 */ /* 0x000fea0003c00000 */
[----:B------:R0:W1:Y:S02]  /*2190*/  SHFL.DOWN P1, R31, R7, R8, R9 ;  /* 0x08000008071f7389 */ /* 0x0000640000020009 */
[----:B01----:R-:W-:Y:S05]  /*21a0*/  ENDCOLLECTIVE ;  /* 0x000000000000791b */ /* 0x003fea0003800000 */
.L_x_1082:
[----:B------:R-:W-:Y:S05]  /*21b0*/  BRA `(.L_x_1083) ;  /* 0xffffffe400ec7947 */ /* 0x000fea000383ffff */
.L_x_1052:
[----:B------:R-:W-:Y:S01]  /*21c0*/  HFMA2 R9, -RZ, RZ, 0, 1.847743988037109375e-06 ;  /* 0x0000001fff097431 */ /* 0x000fe200000001ff */
[----:B------:R-:W-:Y:S01]  /*21d0*/  BSSY B1, `(.L_x_1084) ;  /* 0x0000006000017945 */ /* 0x000fe20003800000 */
[----:B------:R-:W-:Y:S02]  /*21e0*/  MOV R8, 0x10 ;  /* 0x0000001000087802 */ /* 0x000fe40000000f00 */
[----:B------:R-:W-:-:S07]  /*21f0*/  MOV R10, 0xffffffff ;  /* 0xffffffff000a7802 */ /* 0x000fce0000000f00 */
[----:B------:R-:W-:Y:S05]  /*2200*/  WARPSYNC.COLLECTIVE R10, `(.L_x_1085) ;  /* 0x000000000a087348 */ /* 0x000fea0003c00000 */
[----:B------:R0:W1:Y:S02]  /*2210*/  SHFL.DOWN P1, R31, R7, R8, R9 ;  /* 0x08000008071f7389 */ /* 0x0000640000020009 */
[----:B01----:R-:W-:Y:S05]  /*2220*/  ENDCOLLECTIVE ;  /* 0x000000000000791b */ /* 0x003fea0003800000 */
.L_x_1085:
[----:B------:R-:W-:Y:S05]  /*2230*/  BSYNC B1 ;  /* 0x0000000000017941 */ /* 0x000fea0003800000 */
.L_x_1084:
[----:B------:R-:W-:Y:S02]  /*2240*/  HFMA2 R8, -RZ, RZ, 0, 4.76837158203125e-07 ;  /* 0x00000008ff087431 */ /* 0x000fe400000001ff */
[----:B------:R-:W-:Y:S01]  /*2250*/  FADD R7, R7, R31 ;  /* 0x0000001f07077221 */ /* 0x000fe20000000000 */
[----:B------:R-:W-:Y:S02]  /*2260*/  MOV R9, 0x1f ;  /* 0x0000001f00097802 */ /* 0x000fe40000000f00 */
[----:B------:R-:W-:-:S07]  /*2270*/  MOV R10, 0xffffffff ;  /* 0xffffffff000a7802 */ /* 0x000fce0000000f00 */
[----:B------:R-:W-:Y:S05]  /*2280*/  WARPSYNC.COLLECTIVE R10, `(.L_x_1086) ;  /* 0x000000000a087348 */ /* 0x000fea0003c00000 */
[----:B------:R0:W1:Y:S02]  /*2290*/  SHFL.DOWN P1, R31, R7, R8, R9 ;  /* 0x08000008071f7389 */ /* 0x0000640000020009 */
[----:B01----:R-:W-:Y:S05]  /*22a0*/  ENDCOLLECTIVE ;  /* 0x000000000000791b */ /* 0x003fea0003800000 */
.L_x_1086:
[----:B------:R-:W-:Y:S02]  /*22b0*/  HFMA2 R8, -RZ, RZ, 0, 2.384185791015625e-07 ;  /* 0x00000004ff087431 */ /* 0x000fe400000001ff */
[----:B------:R-:W-:-:S04]  /*22c0*/  FADD R11, R7, R31 ;  /* 0x0000001f070b7221 */ /* 0x000fc80000000000 */
[----:B------:R-:W-:-:S07]  /*22d0*/  IMAD.MOV.U32 R7, RZ, RZ, R11 ;  /* 0x000000ffff077224 */ /* 0x000fce00078e000b */
[----:B------:R-:W-:Y:S05]  /*22e0*/  WARPSYNC.COLLECTIVE R10, `(.L_x_1087) ;  /* 0x000000000a087348 */ /* 0x000fea0003c00000 */
[----:B------:R0:W1:Y:S02]  /*22f0*/  SHFL.DOWN P1, R31, R7, R8, R9 ;  /* 0x08000008071f7389 */ /* 0x0000640000020009 */
[----:B01----:R-:W-:Y:S05]  /*2300*/  ENDCOLLECTIVE ;  /* 0x000000000000791b */ /* 0x003fea0003800000 */
.L_x_1087:
[----:B------:R-:W-:Y:S02]  /*2310*/  HFMA2 R8, -RZ, RZ, 0, 1.1920928955078125e-07 ;  /* 0x00000002ff087431 */ /* 0x000fe400000001ff */
[----:B------:R-:W-:-:S05]  /*2320*/  FADD R14, R11, R31 ;  /* 0x0000001f0b0e7221 */ /* 0x000fca0000000000 */
[----:B------:R-:W-:-:S07]  /*2330*/  MOV R7, R14 ;  /* 0x0000000e00077202 */ /* 0x000fce0000000f00 */
[----:B------:R-:W-:Y:S05]  /*2340*/  WARPSYNC.COLLECTIVE R10, `(.L_x_1088) ;  /* 0x000000000a087348 */ /* 0x000fea0003c00000 */
[----:B------:R0:W1:Y:S02]  /*2350*/  SHFL.DOWN P1, R31, R7, R8, R9 ;  /* 0x08000008071f7389 */ /* 0x0000640000020009 */
[----:B01----:R-:W-:Y:S05]  /*2360*/  ENDCOLLECTIVE ;  /* 0x000000000000791b */ /* 0x003fea0003800000 */
.L_x_1088:
[----:B------:R-:W-:Y:S02]  /*2370*/  HFMA2 R8, -RZ, RZ, 0, 5.9604644775390625e-08 ;  /* 0x00000001ff087431 */ /* 0x000fe400000001ff */
[----:B------:R-:W-:-:S05]  /*2380*/  FADD R15, R14, R31 ;  /* 0x0000001f0e0f7221 */ /* 0x000fca0000000000 */
[----:B------:R-:W-:-:S07]  /*2390*/  MOV R7, R15 ;  /* 0x0000000f00077202 */ /* 0x000fce0000000f00 */
[----:B------:R-:W-:Y:S05]  /*23a0*/  WARPSYNC.COLLECTIVE R10, `(.L_x_1089) ;  /* 0x000000000a087348 */ /* 0x000fea0003c00000 */
[----:B------:R0:W1:Y:S02]  /*23b0*/  SHFL.DOWN P1, R31, R7, R8, R9 ;  /* 0x08000008071f7389 */ /* 0x0000640000020009 */
[----:B01----:R-:W-:Y:S05]  /*23c0*/  ENDCOLLECTIVE ;  /* 0x000000000000791b */ /* 0x003fea0003800000 */
.L_x_1089:
[----:B------:R-:W-:Y:S05]  /*23d0*/  BRA `(.L_x_1090) ;  /* 0xffffffe800347947 */ /* 0x000fea000383ffff */
.L_x_1061:
[----:B---3--:R-:W-:Y:S01]  /*23e0*/  HFMA2 R8, -RZ, RZ, 0, 9.5367431640625e-07 ;  /* 0x00000010ff087431 */ /* 0x008fe200000001ff */
[----:B------:R-:W-:Y:S01]  /*23f0*/  BSSY B1, `(.L_x_1091) ;  /* 0x0000007000017945 */ /* 0x000fe20003800000 */
[----:B------:R-:W-:Y:S02]  /*2400*/  MOV R7, R14 ;  /* 0x0000000e00077202 */ /* 0x000fe40000000f00 */
[----:B------:R-:W-:Y:S02]  /*2410*/  MOV R9, 0x1f ;  /* 0x0000001f00097802 */ /* 0x000fe40000000f00 */
[----:B------:R-:W-:-:S07]  /*2420*/  MOV R10, 0xffffffff ;  /* 0xffffffff000a7802 */ /* 0x000fce0000000f00 */
[----:B------:R-:W-:Y:S05]  /*2430*/  WARPSYNC.COLLECTIVE R10, `(.L_x_1092) ;  /* 0x000000000a087348 */ /* 0x000fea0003c00000 */
[----:B------:R0:W1:Y:S02]  /*2440*/  SHFL.DOWN P1, R31, R7, R8, R9 ;  /* 0x08000008071f7389 */ /* 0x0000640000020009 */
[----:B01----:R-:W-:Y:S05]  /*2450*/  ENDCOLLECTIVE ;  /* 0x000000000000791b */ /* 0x003fea0003800000 */
.L_x_1092:
[----:B------:R-:W-:Y:S05]  /*2460*/  BSYNC B1 ;  /* 0x0000000000017941 */ /* 0x000fea0003800000 */
.L_x_1091:
        /* <DEDUP_REMOVED lines=8> */
.L_x_1093:
[----:B------:R-:W-:Y:S01]  /*24f0*/  FADD R11, R11, R14 ;  /* 0x0000000e0b0b7221 */ /* 0x000fe20000000000 */
[----:B------:R-:W-:Y:S01]  /*2500*/  IMAD.MOV.U32 R7, RZ, RZ, R15 ;  /* 0x000000ffff077224 */ /* 0x000fe200078e000f */
[----:B------:R-:W-:-:S07]  /*2510*/  MOV R17, R31 ;  /* 0x0000001f00117202 */ /* 0x000fce0000000f00 */
[----:B------:R-:W-:Y:S05]  /*2520*/  WARPSYNC.COLLECTIVE R10, `(.L_x_1094) ;  /* 0x000000000a087348 */ /* 0x000fea0003c00000 */
[----:B------:R0:W1:Y:S02]  /*2530*/  SHFL.DOWN P1, R31, R7, R8, R9 ;  /* 0x08000008071f7389 */ /* 0x0000640000020009 */
[----:B01----:R-:W-:Y:S05]  /*2540*/  ENDCOLLECTIVE ;  /* 0x000000000000791b */ /* 0x003fea0003800000 */
.L_x_1094:
[----:B------:R-:W-:Y:S01]  /*2550*/  FADD R17, R17, R12 ;  /* 0x0000000c11117221 */ /* 0x000fe20000000000 */
[----:B------:R-:W-:Y:S01]  /*2560*/  HFMA2 R8, -RZ, RZ, 0, 4.76837158203125e-07 ;  /* 0x00000008ff087431 */ /* 0x000fe200000001ff */
[----:B------:R-:W-:Y:S02]  /*2570*/  MOV R7, R11 ;  /* 0x0000000b00077202 */ /* 0x000fe40000000f00 */
[----:B------:R-:W-:-:S07]  /*2580*/  MOV R16, R31 ;  /* 0x0000001f00107202 */ /* 0x000fce0000000f00 */
[----:B------:R-:W-:Y:S05]  /*2590*/  WARPSYNC.COLLECTIVE R10, `(.L_x_1095) ;  /* 0x000000000a087348 */ /* 0x000fea0003c00000 */
[----:B------:R0:W1:Y:S02]  /*25a0*/  SHFL.DOWN P1, R31, R7, R8, R9 ;  /* 0x08000008071f7389 */ /* 0x0000640000020009 */
[----:B01----:R-:W-:Y:S05]  /*25b0*/  ENDCOLLECTIVE ;  /* 0x000000000000791b */ /* 0x003fea0003800000 */
.L_x_1095:
[----:B------:R-:W-:Y:S01]  /*25c0*/  FADD R16, R16, R15 ;  /* 0x0000000f10107221 */ /* 0x000fe20000000000 */
[----:B------:R-:W-:Y:S02]  /*25d0*/  MOV R7, R17 ;  /* 0x0000001100077202 */ /* 0x000fe40000000f00 */
[----:B------:R-:W-:-:S07]  /*25e0*/  MOV R18, R31 ;  /* 0x0000001f00127202 */ /* 0x000fce0000000f00 */
[----:B------:R-:W-:Y:S05]  /*25f0*/  WARPSYNC.COLLECTIVE R10, `(.L_x_1096) ;  /* 0x000000000a087348 */ /* 0x000fea0003c00000 */
[----:B------:R0:W1:Y:S02]  /*2600*/  SHFL.DOWN P1, R31, R7, R8, R9 ;  /* 0x08000008071f7389 */ /* 0x0000640000020009 */
[----:B01----:R-:W-:Y:S05]  /*2610*/  ENDCOLLECTIVE ;  /* 0x000000000000791b */ /* 0x003fea0003800000 */
.L_x_1096:
[----:B------:R-:W-:Y:S01]  /*2620*/  FADD R18, R11, R18 ;  /* 0x000000120b127221 */ /* 0x000fe20000000000 */
[----:B------:R-:W-:Y:S02]  /*2630*/  MOV R7, R16 ;  /* 0x0000001000077202 */ /* 0x000fe40000000f00 */
[----:B------:R-:W-:-:S07]  /*2640*/  MOV R20, R31 ;  /* 0x0000001f00147202 */ /* 0x000fce0000000f00 */
[----:B------:R-:W-:Y:S05]  /*2650*/  WARPSYNC.COLLECTIVE R10, `(.L_x_1097) ;  /* 0x000000000a087348 */ /* 0x000fea0003c00000 */
[----:B------:R0:W1:Y:S02]  /*2660*/  SHFL.DOWN P1, R31, R7, R8, R9 ;  /* 0x08000008071f7389 */ /* 0x0000640000020009 */
[----:B01----:R-:W-:Y:S05]  /*2670*/  ENDCOLLECTIVE ;  /* 0x000000000000791b */ /* 0x003fea0003800000 */
.L_x_1097:
[----:B------:R-:W-:Y:S01]  /*2680*/  FADD R20, R17, R20 ;  /* 0x0000001411147221 */ /* 0x000fe20000000000 */
[----:B------:R-:W-:Y:S01]  /*2690*/  HFMA2 R8, -RZ, RZ, 0, 2.384185791015625e-07 ;  /* 0x00000004ff087431 */ /* 0x000fe200000001ff */
[----:B------:R-:W-:Y:S02]  /*26a0*/  MOV R7, R18 ;  /* 0x0000001200077202 */ /* 0x000fe40000000f00 */
[----:B------:R-:W-:-:S07]  /*26b0*/  MOV R19, R31 ;  /* 0x0000001f00137202 */ /* 0x000fce0000000f00 */
[----:B------:R-:W-:Y:S05]  /*26c0*/  WARPSYNC.COLLECTIVE R10, `(.L_x_1098) ;  /* 0x000000000a087348 */ /* 0x000fea0003c00000 */
[----:B------:R0:W1:Y:S02]  /*26d0*/  SHFL.DOWN P1, R31, R7, R8, R9 ;  /* 0x08000008071f7389 */ /* 0x0000640000020009 */
[----:B01----:R-:W-:Y:S05]  /*26e0*/  ENDCOLLECTIVE ;  /* 0x000000000000791b */ /* 0x003fea0003800000 */
.L_x_1098:
[----:B------:R-:W-:Y:S01]  /*26f0*/  FADD R19, R16, R19 ;  /* 0x0000001310137221 */ /* 0x000fe20000000000 */
[----:B------:R-:W-:Y:S02]  /*2700*/  MOV R7, R20 ;  /* 0x0000001400077202 */ /* 0x000fe40000000f00 */
[----:B------:R-:W-:-:S07]  /*2710*/  MOV R21, R31 ;  /* 0x0000001f00157202 */ /* 0x000fce0000000f00 */
[----:B------:R-:W-:Y:S05]  /*2720*/  WARPSYNC.COLLECTIVE R10, `(.L_x_1099) ;  /* 0x000000000a087348 */ /* 0x000fea0003c00000 */
[----:B------:R0:W1:Y:S02]  /*2730*/  SHFL.DOWN P1, R31, R7, R8, R9 ;  /* 0x08000008071f7389 */ /* 0x0000640000020009 */
[----:B01----:R-:W-:Y:S05]  /*2740*/  ENDCOLLECTIVE ;  /* 0x000000000000791b */ /* 0x003fea0003800000 */
.L_x_1099:
[----:B------:R-:W-:Y:S01]  /*2750*/  FADD R21, R18, R21 ;  /* 0x0000001512157221 */ /* 0x000fe20000000000 */
[----:B------:R-:W-:Y:S02]  /*2760*/  MOV R7, R19 ;  /* 0x0000001300077202 */ /* 0x000fe40000000f00 */
[----:B------:R-:W-:-:S07]  /*2770*/  MOV R23, R31 ;  /* 0x0000001f00177202 */ /* 0x000fce0000000f00 */
[----:B------:R-:W-:Y:S05]  /*2780*/  WARPSYNC.COLLECTIVE R10, `(.L_x_1100) ;  /* 0x000000000a087348 */ /* 0x000fea0003c00000 */
[----:B------:R0:W1:Y:S02]  /*2790*/  SHFL.DOWN P1, R31, R7, R8, R9 ;  /* 0x08000008071f7389 */ /* 0x0000640000020009 */
[----:B01----:R-:W-:Y:S05]  /*27a0*/  ENDCOLLECTIVE ;  /* 0x000000000000791b */ /* 0x003fea0003800000 */
.L_x_1100:
[----:B------:R-:W-:Y:S01]  /*27b0*/  FADD R23, R20, R23 ;  /* 0x0000001714177221 */ /* 0x000fe20000000000 */
[----:B------:R-:W-:Y:S02]  /*27c0*/  HFMA2 R8, -RZ, RZ, 0, 1.1920928955078125e-07 ;  /* 0x00000002ff087431 */ /* 0x000fe400000001ff */
[----:B------:R-:W-:Y:S01]  /*27d0*/  IMAD.MOV.U32 R7, RZ, RZ, R21 ;  /* 0x000000ffff077224 */ /* 0x000fe200078e0015 */
[----:B------:R-:W-:-:S07]  /*27e0*/  MOV R12, R31 ;  /* 0x0000001f000c7202 */ /* 0x000fce0000000f00 */
[----:B------:R-:W-:Y:S05]  /*27f0*/  WARPSYNC.COLLECTIVE R10, `(.L_x_1101) ;  /* 0x000000000a087348 */ /* 0x000fea0003c00000 */
[----:B------:R0:W1:Y:S02]  /*2800*/  SHFL.DOWN P1, R31, R7, R8, R9 ;  /* 0x08000008071f7389 */ /* 0x0000640000020009 */
[----:B01----:R-:W-:Y:S05]  /*2810*/  ENDCOLLECTIVE ;  /* 0x000000000000791b */ /* 0x003fea0003800000 */
.L_x_1101:
[----:B------:R-:W-:Y:S01]  /*2820*/  FADD R12, R19, R12 ;  /* 0x0000000c130c7221 */ /* 0x000fe20000000000 */
[----:B------:R-:W-:Y:S02]  /*2830*/  MOV R7, R23 ;  /* 0x0000001700077202 */ /* 0x000fe40000000f00 */
[----:B------:R-:W-:-:S07]  /*2840*/  MOV R14, R31 ;  /* 0x0000001f000e7202 */ /* 0x000fce0000000f00 */
[----:B------:R-:W-:Y:S05]  /*2850*/  WARPSYNC.COLLECTIVE R10, `(.L_x_1102) ;  /* 0x000000000a087348 */ /* 0x000fea0003c00000 */
[----:B------:R0:W1:Y:S02]  /*2860*/  SHFL.DOWN P1, R31, R7, R8, R9 ;  /* 0x08000008071f7389 */ /* 0x0000640000020009 */
[----:B01----:R-:W-:Y:S05]  /*2870*/  ENDCOLLECTIVE ;  /* 0x000000000000791b */ /* 0x003fea0003800000 */
.L_x_1102:
[----:B------:R-:W-:Y:S01]  /*2880*/  FADD R14, R21, R14 ;  /* 0x0000000e150e7221 */ /* 0x000fe20000000000 */
[----:B------:R-:W-:Y:S02]  /*2890*/  MOV R7, R12 ;  /* 0x0000000c00077202 */ /* 0x000fe40000000f00 */
[----:B------:R-:W-:-:S07]  /*28a0*/  MOV R22, R31 ;  /* 0x0000001f00167202 */ /* 0x000fce0000000f00 */
[----:B------:R-:W-:Y:S05]  /*28b0*/  WARPSYNC.COLLECTIVE R10, `(.L_x_1103) ;  /* 0x000000000a087348 */ /* 0x000fea0003c00000 */
[----:B------:R0:W1:Y:S02]  /*28c0*/  SHFL.DOWN P1, R31, R7, R8, R9 ;  /* 0x08000008071f7389 */ /* 0x0000640000020009 */
[----:B01----:R-:W-:Y:S05]  /*28d0*/  ENDCOLLECTIVE ;  /* 0x000000000000791b */ /* 0x003fea0003800000 */
.L_x_1103:
[----:B------:R-:W-:Y:S01]  /*28e0*/  FADD R22, R23, R22 ;  /* 0x0000001617167221 */ /* 0x000fe20000000000 */
[----:B------:R-:W-:Y:S01]  /*28f0*/  HFMA2 R8, -RZ, RZ, 0, 5.9604644775390625e-08 ;  /* 0x00000001ff087431 */ /* 0x000fe200000001ff */
[----:B------:R-:W-:Y:S02]  /*2900*/  MOV R7, R14 ;  /* 0x0000000e00077202 */ /* 0x000fe40000000f00 */
[----:B------:R-:W-:-:S07]  /*2910*/  MOV R11, R31 ;  /* 0x0000001f000b7202 */ /* 0x000fce0000000f00 */
[----:B------:R-:W-:Y:S05]  /*2920*/  WARPSYNC.COLLECTIVE R10, `(.L_x_1104) ;  /* 0x000000000a087348 */ /* 0x000fea0003c00000 */
[----:B------:R0:W1:Y:S02]  /*2930*/  SHFL.DOWN P1, R31, R7, R8, R9 ;  /* 0x08000008071f7389 */ /* 0x0000640000020009 */
[----:B01----:R-:W-:Y:S05]  /*2940*/  ENDCOLLECTIVE ;  /* 0x000000000000791b */ /* 0x003fea0003800000 */
.L_x_1104:
[----:B------:R-:W-:Y:S01]  /*2950*/  FADD R11, R12, R11 ;  /* 0x0000000b0c0b7221 */ /* 0x000fe20000000000 */
[----:B------:R-:W-:Y:S02]  /*2960*/  MOV R7, R22 ;  /* 0x0000001600077202 */ /* 0x000fe40000000f00 */
[----:B------:R-:W-:-:S07]  /*2970*/  MOV R15, R31 ;  /* 0x0000001f000f7202 */ /* 0x000fce0000000f00 */
[----:B------:R-:W-:Y:S05]  /*2980*/  WARPSYNC.COLLECTIVE R10, `(.L_x_1105) ;  /* 0x000000000a087348 */ /* 0x000fea0003c00000 */
[----:B------:R0:W1:Y:S02]  /*2990*/  SHFL.DOWN P1, R31, R7, R8, R9 ;  /* 0x08000008071f7389 */ /* 0x0000640000020009 */
[----:B01----:R-:W-:Y:S05]  /*29a0*/  ENDCOLLECTIVE ;  /* 0x000000000000791b */ /* 0x003fea0003800000 */
.L_x_1105:
[----:B------:R-:W-:Y:S01]  /*29b0*/  FADD R15, R14, R15 ;  /* 0x0000000f0e0f7221 */ /* 0x000fe20000000000 */
[----:B------:R-:W-:Y:S02]  /*29c0*/  MOV R7, R11 ;  /* 0x0000000b00077202 */ /* 0x000fe40000000f00 */
[----:B------:R-:W-:-:S07]  /*29d0*/  MOV R17, R31 ;  /* 0x0000001f00117202 */ /* 0x000fce0000000f00 */
[----:B------:R-:W-:Y:S05]  /*29e0*/  WARPSYNC.COLLECTIVE R10, `(.L_x_1106) ;  /* 0x000000000a087348 */ /* 0x000fea0003c00000 */
[----:B------:R0:W1:Y:S02]  /*29f0*/  SHFL.DOWN P1, R31, R7, R8, R9 ;  /* 0x08000008071f7389 */ /* 0x0000640000020009 */
[----:B01----:R-:W-:Y:S05]  /*2a00*/  ENDCOLLECTIVE ;  /* 0x000000000000791b */ /* 0x003fea0003800000 */
.L_x_1106:
[----:B------:R-:W-:Y:S01]  /*2a10*/  FADD R17, R22, R17 ;  /* 0x0000001116117221 */ /* 0x000fe20000000000 */
[----:B------:R-:W-:Y:S06]  /*2a20*/  BRA `(.L_x_1107) ;  /* 0xffffffe400f47947 */ /* 0x000fec000383ffff */
.L_x_1072:
[----:B---3--:R-:W-:Y:S01]  /*2a30*/  HFMA2 R8, -RZ, RZ, 0, 9.5367431640625e-07 ;  /* 0x00000010ff087431 */ /* 0x008fe200000001ff */
[----:B------:R-:W-:Y:S01]  /*2a40*/  BSSY B1, `(.L_x_1108) ;  /* 0x0000007000017945 */ /* 0x000fe20003800000 */
[----:B------:R-:W-:Y:S01]  /*2a50*/  MOV R7, R29 ;  /* 0x0000001d00077202 */ /* 0x000fe20000000f00 */
[----:B------:R-:W-:Y:S01]  /*2a60*/  IMAD.MOV.U32 R10, RZ, RZ, -0x1 ;  /* 0xffffffffff0a7424 */ /* 0x000fe200078e00ff */
[----:B------:R-:W-:-:S07]  /*2a70*/  MOV R9, 0x1f ;  /* 0x0000001f00097802 */ /* 0x000fce0000000f00 */
[----:B------:R-:W-:Y:S05]  /*2a80*/  WARPSYNC.COLLECTIVE R10, `(.L_x_1109) ;  /* 0x000000000a087348 */ /* 0x000fea0003c00000 */
[----:B------:R0:W1:Y:S02]  /*2a90*/  SHFL.DOWN P1, R31, R7, R8, R9 ;  /* 0x08000008071f7389 */ /* 0x0000640000020009 */
[----:B01----:R-:W-:Y:S05]  /*2aa0*/  ENDCOLLECTIVE ;  /* 0x000000000000791b */ /* 0x003fea0003800000 */
.L_x_1109:
[----:B------:R-:W-:Y:S05]  /*2ab0*/  BSYNC B1 ;  /* 0x0000000000017941 */ /* 0x000fea0003800000 */
.L_x_1108:
        /* <DEDUP_REMOVED lines=8> */
.L_x_1110:
[----:B------:R-:W-:Y:S01]  /*2b40*/  FADD R20, R20, R29 ;  /* 0x0000001d14147221 */ /* 0x000fe20000000000 */
[----:B------:R-:W-:Y:S02]  /*2b50*/  MOV R7, R28 ;  /* 0x0000001c00077202 */ /* 0x000fe40000000f00 */
[----:B------:R-:W-:-:S07]  /*2b60*/  MOV R23, R31 ;  /* 0x0000001f00177202 */ /* 0x000fce0000000f00 */
[----:B------:R-:W-:Y:S05]  /*2b70*/  WARPSYNC.COLLECTIVE R10, `(.L_x_1111) ;  /* 0x000000000a087348 */ /* 0x000fea0003c00000 */
[----:B------:R0:W1:Y:S02]  /*2b80*/  SHFL.DOWN P1, R31, R7, R8, R9 ;  /* 0x08000008071f7389 */ /* 0x0000640000020009 */
[----:B01----:R-:W-:Y:S05]  /*2b90*/  ENDCOLLECTIVE ;  /* 0x000000000000791b */ /* 0x003fea0003800000 */
.L_x_1111:
[----:B------:R-:W-:Y:S01]  /*2ba0*/  FADD R23, R23, R18 ;  /* 0x0000001217177221 */ /* 0x000fe20000000000 */
[----:B------:R-:W-:Y:S02]  /*2bb0*/  MOV R7, R16 ;  /* 0x0000001000077202 */ /* 0x000fe40000000f00 */
[----:B------:R-:W-:-:S07]  /*2bc0*/  MOV R19, R31 ;  /* 0x0000001f00137202 */ /* 0x000fce0000000f00 */
[----:B------:R-:W-:Y:S05]  /*2bd0*/  WARPSYNC.COLLECTIVE R10, `(.L_x_1112) ;  /* 0x000000000a087348 */ /* 0x000fea0003c00000 */
[----:B------:R0:W1:Y:S02]  /*2be0*/  SHFL.DOWN P1, R31, R7, R8, R9 ;  /* 0x08000008071f7389 */ /* 0x0000640000020009 */
[----:B01----:R-:W-:Y:S05]  /*2bf0*/  ENDCOLLECTIVE ;  /* 0x000000000000791b */ /* 0x003fea0003800000 */
.L_x_1112:
[----:B------:R-:W-:Y:S01]  /*2c00*/  FADD R19, R19, R28 ;  /* 0x0000001c13137221 */ /* 0x000fe20000000000 */
[----:B------:R-:W-:Y:S02]  /*2c10*/  MOV R7, R26 ;  /* 0x0000001a00077202 */ /* 0x000fe40000000f00 */
[----:B------:R-:W-:-:S07]  /*2c20*/  MOV R27, R31 ;  /* 0x0000001f001b7202 */ /* 0x000fce0000000f00 */
[----:B------:R-:W-:Y:S05]  /*2c30*/  WARPSYNC.COLLECTIVE R10, `(.L_x_1113) ;  /* 0x000000000a087348 */ /* 0x000fea0003c00000 */
[----:B------:R0:W1:Y:S02]  /*2c40*/  SHFL.DOWN P1, R31, R7, R8, R9 ;  /* 0x08000008071f7389 */ /* 0x0000640000020009 */
[----:B01----:R-:W-:Y:S05]  /*2c50*/  ENDCOLLECTIVE ;  /* 0x000000000000791b */ /* 0x003fea0003800000 */
.L_x_1113:
[----:B------:R-:W-:Y:S01]  /*2c60*/  FADD R18, R27, R16 ;  /* 0x000000101b127221 */ /* 0x000fe20000000000 */
[----:B------:R-:W-:Y:S02]  /*2c70*/  MOV R7, R24 ;  /* 0x0000001800077202 */ /* 0x000fe40000000f00 */
[----:B------:R-:W-:-:S07]  /*2c80*/  MOV R17, R31 ;  /* 0x0000001f00117202 */ /* 0x000fce0000000f00 */
[----:B------:R-:W-:Y:S05]  /*2c90*/  WARPSYNC.COLLECTIVE R10, `(.L_x_1114) ;  /* 0x000000000a087348 */ /* 0x000fea0003c00000 */
[----:B------:R0:W1:Y:S02]  /*2ca0*/  SHFL.DOWN P1, R31, R7, R8, R9 ;  /* 0x08000008071f7389 */ /* 0x0000640000020009 */
[----:B01----:R-:W-:Y:S05]  /*2cb0*/  ENDCOLLECTIVE ;  /* 0x000000000000791b */ /* 0x003fea0003800000 */
.L_x_1114:
[----:B------:R-:W-:Y:S01]  /*2cc0*/  FADD R17, R17, R26 ;  /* 0x0000001a11117221 */ /* 0x000fe20000000000 */
[----:B------:R-:W-:Y:S02]  /*2cd0*/  MOV R7, R13 ;  /* 0x0000000d00077202 */ /* 0x000fe40000000f00 */
[----:B------:R-:W-:-:S07]  /*2ce0*/  MOV R25, R31 ;  /* 0x0000001f00197202 */ /* 0x000fce0000000f00 */
[----:B------:R-:W-:Y:S05]  /*2cf0*/  WARPSYNC.COLLECTIVE R10, `(.L_x_1115) ;  /* 0x000000000a087348 */ /* 0x000fea0003c00000 */
[----:B------:R0:W1:Y:S02]  /*2d00*/  SHFL.DOWN P1, R31, R7, R8, R9 ;  /* 0x08000008071f7389 */ /* 0x0000640000020009 */
[----:B01----:R-:W-:Y:S05]  /*2d10*/  ENDCOLLECTIVE ;  /* 0x000000000000791b */ /* 0x003fea0003800000 */
.L_x_1115:
[----:B------:R-:W-:Y:S01]  /*2d20*/  FADD R16, R25, R24 ;  /* 0x0000001819107221 */ /* 0x000fe20000000000 */
[----:B------:R-:W-:Y:S01]  /*2d30*/  MOV R7, R21 ;  /* 0x0000001500077202 */ /* 0x000fe20000000f00 */
[----:B------:R-:W-:-:S07]  /*2d40*/  IMAD.MOV.U32 R14, RZ, RZ, R31 ;  /* 0x000000ffff0e7224 */ /* 0x000fce00078e001f */
[----:B------:R-:W-:Y:S05]  /*2d50*/  WARPSYNC.COLLECTIVE R10, `(.L_x_1116) ;  /* 0x000000000a087348 */ /* 0x000fea0003c00000 */
[----:B------:R0:W1:Y:S02]  /*2d60*/  SHFL.DOWN P1, R31, R7, R8, R9 ;  /* 0x08000008071f7389 */ /* 0x0000640000020009 */
[----:B01----:R-:W-:Y:S05]  /*2d70*/  ENDCOLLECTIVE ;  /* 0x000000000000791b */ /* 0x003fea0003800000 */
.L_x_1116:
[----:B------:R-:W-:Y:S01]  /*2d80*/  FADD R14, R14, R13 ;  /* 0x0000000d0e0e7221 */ /* 0x000fe20000000000 */
[----:B------:R-:W-:Y:S02]  /*2d90*/  MOV R7, R15 ;  /* 0x0000000f00077202 */ /* 0x000fe40000000f00 */
[----:B------:R-:W-:-:S07]  /*2da0*/  MOV R12, R31 ;  /* 0x0000001f000c7202 */ /* 0x000fce0000000f00 */
[----:B------:R-:W-:Y:S05]  /*2db0*/  WARPSYNC.COLLECTIVE R10, `(.L_x_1117) ;  /* 0x000000000a087348 */ /* 0x000fea0003c00000 */
[----:B------:R0:W1:Y:S02]  /*2dc0*/  SHFL.DOWN P1, R31, R7, R8, R9 ;  /* 0x08000008071f7389 */ /* 0x0000640000020009 */
[----:B01----:R-:W-:Y:S05]  /*2dd0*/  ENDCOLLECTIVE ;  /* 0x000000000000791b */ /* 0x003fea0003800000 */
.L_x_1117:
[----:B------:R-:W-:Y:S01]  /*2de0*/  FADD R12, R12, R21 ;  /* 0x000000150c0c7221 */ /* 0x000fe20000000000 */
[----:B------:R-:W-:Y:S01]  /*2df0*/  HFMA2 R8, -RZ, RZ, 0, 4.76837158203125e-07 ;  /* 0x00000008ff087431 */ /* 0x000fe200000001ff */
[----:B------:R-:W-:Y:S02]  /*2e00*/  MOV R7, R20 ;  /* 0x0000001400077202 */ /* 0x000fe40000000f00 */
[----:B------:R-:W-:-:S07]  /*2e10*/  MOV R22, R31 ;  /* 0x0000001f00167202 */ /* 0x000fce0000000f00 */
[----:B------:R-:W-:Y:S05]  /*2e20*/  WARPSYNC.COLLECTIVE R10, `(.L_x_1118) ;  /* 0x000000000a087348 */ /* 0x000fea0003c00000 */
[----:B------:R0:W1:Y:S02]  /*2e30*/  SHFL.DOWN P1, R31, R7, R8, R9 ;  /* 0x08000008071f7389 */ /* 0x0000640000020009 */
[----:B01----:R-:W-:Y:S05]  /*2e40*/  ENDCOLLECTIVE ;  /* 0x000000000000791b */ /* 0x003fea0003800000 */
.L_x_1118:
[----:B------:R-:W-:Y:S01]  /*2e50*/  FADD R13, R22, R15 ;  /* 0x0000000f160d7221 */ /* 0x000fe20000000000 */
[----:B------:R-:W-:Y:S02]  /*2e60*/  MOV R7, R23 ;  /* 0x0000001700077202 */ /* 0x000fe40000000f00 */
[----:B------:R-:W-:-:S07]  /*2e70*/  MOV R29, R31 ;  /* 0x0000001f001d7202 */ /* 0x000fce0000000f00 */
[----:B------:R-:W-:Y:S05]  /*2e80*/  WARPSYNC.COLLECTIVE R10, `(.L_x_1119) ;  /* 0x000000000a087348 */ /* 0x000fea0003c00000 */
[----:B------:R0:W1:Y:S02]  /*2e90*/  SHFL.DOWN P1, R31, R7, R8, R9 ;  /* 0x08000008071f7389 */ /* 0x0000640000020009 */
[----:B01----:R-:W-:Y:S05]  /*2ea0*/  ENDCOLLECTIVE ;  /* 0x000000000000791b */ /* 0x003fea0003800000 */
.L_x_1119:
[----:B------:R-:W-:Y:S01]  /*2eb0*/  FADD R29, R20, R29 ;  /* 0x0000001d141d7221 */ /* 0x000fe20000000000 */
[----:B------:R-:W-:Y:S02]  /*2ec0*/  MOV R7, R19 ;  /* 0x0000001300077202 */ /* 0x000fe40000000f00 */
[----:B------:R-:W-:-:S07]  /*2ed0*/  MOV R32, R31 ;  /* 0x0000001f00207202 */ /* 0x000fce0000000f00 */
[----:B------:R-:W-:Y:S05]  /*2ee0*/  WARPSYNC.COLLECTIVE R10, `(.L_x_1120) ;  /* 0x000000000a087348 */ /* 0x000fea0003c00000 */
[----:B------:R0:W1:Y:S02]  /*2ef0*/  SHFL.DOWN P1, R31, R7, R8, R9 ;  /* 0x08000008071f7389 */ /* 0x0000640000020009 */
[----:B01----:R-:W-:Y:S05]  /*2f00*/  ENDCOLLECTIVE ;  /* 0x000000000000791b */ /* 0x003fea0003800000 */
.L_x_1120:
[----:B------:R-:W-:Y:S01]  /*2f10*/  FADD R32, R23, R32 ;  /* 0x0000002017207221 */ /* 0x000fe20000000000 */
[----:B------:R-:W-:Y:S02]  /*2f20*/  MOV R7, R18 ;  /* 0x0000001200077202 */ /* 0x000fe40000000f00 */
[----:B------:R-:W-:-:S07]  /*2f30*/  MOV R28, R31 ;  /* 0x0000001f001c7202 */ /* 0x000fce0000000f00 */
[----:B------:R-:W-:Y:S05]  /*2f40*/  WARPSYNC.COLLECTIVE R10, `(.L_x_1121) ;  /* 0x000000000a087348 */ /* 0x000fea0003c00000 */
[----:B------:R0:W1:Y:S02]  /*2f50*/  SHFL.DOWN P1, R31, R7, R8, R9 ;  /* 0x08000008071f7389 */ /* 0x0000640000020009 */
[----:B01----:R-:W-:Y:S05]  /*2f60*/  ENDCOLLECTIVE ;  /* 0x000000000000791b */ /* 0x003fea0003800000 */
.L_x_1121:
[----:B------:R-:W-:Y:S01]  /*2f70*/  FADD R28, R19, R28 ;  /* 0x0000001c131c7221 */ /* 0x000fe20000000000 */
[----:B------:R-:W-:Y:S02]  /*2f80*/  MOV R7, R17 ;  /* 0x0000001100077202 */ /* 0x000fe40000000f00 */
[----:B------:R-:W-:-:S07]  /*2f90*/  MOV R27, R31 ;  /* 0x0000001f001b7202 */ /* 0x000fce0000000f00 */
[----:B------:R-:W-:Y:S05]  /*2fa0*/  WARPSYNC.COLLECTIVE R10, `(.L_x_1122) ;  /* 0x000000000a087348 */ /* 0x000fea0003c00000 */
[----:B------:R0:W1:Y:S02]  /*2fb0*/  SHFL.DOWN P1, R31, R7, R8, R9 ;  /* 0x08000008071f7389 */ /* 0x0000640000020009 */
[----:B01----:R-:W-:Y:S05]  /*2fc0*/  ENDCOLLECTIVE ;  /* 0x000000000000791b */ /* 0x003fea0003800000 */
.L_x_1122:
[----:B------:R-:W-:Y:S01]  /*2fd0*/  FADD R27, R18, R27 ;  /* 0x0000001b121b7221 */ /* 0x000fe20000000000 */
[----:B------:R-:W-:Y:S01]  /*2fe0*/  IMAD.MOV.U32 R7, RZ, RZ, R16 ;  /* 0x000000ffff077224 */ /* 0x000fe200078e0010 */
[----:B------:R-:W-:-:S07]  /*2ff0*/  MOV R26, R31 ;  /* 0x0000001f001a7202 */ /* 0x000fce0000000f00 */
[----:B------:R-:W-:Y:S05]  /*3000*/  WARPSYNC.COLLECTIVE R10, `(.L_x_1123) ;  /* 0x000000000a087348 */ /* 0x000fea0003c00000 */
[----:B------:R0:W1:Y:S02]  /*3010*/  SHFL.DOWN P1, R31, R7, R8, R9 ;  /* 0x08000008071f7389 */ /* 0x0000640000020009 */
[----:B01----:R-:W-:Y:S05]  /*3020*/  ENDCOLLECTIVE ;  /* 0x000000000000791b */ /* 0x003fea0003800000 */
.L_x_1123:
[----:B------:R-:W-:Y:S01]  /*3030*/  FADD R26, R17, R26 ;  /* 0x0000001a111a7221 */ /* 0x000fe20000000000 */
[----:B------:R-:W-:Y:S02]  /*3040*/  MOV R7, R14 ;  /* 0x0000000e00077202 */ /* 0x000fe40000000f00 */
[----:B------:R-:W-:-:S07]  /*3050*/  MOV R25, R31 ;  /* 0x0000001f00197202 */ /* 0x000fce0000000f00 */
[----:B------:R-:W-:Y:S05]  /*3060*/  WARPSYNC.COLLECTIVE R10, `(.L_x_1124) ;  /* 0x000000000a087348 */ /* 0x000fea0003c00000 */
[----:B------:R0:W1:Y:S02]  /*3070*/  SHFL.DOWN P1, R31, R7, R8, R9 ;  /* 0x08000008071f7389 */ /* 0x0000640000020009 */
[----:B01----:R-:W-:Y:S05]  /*3080*/  ENDCOLLECTIVE ;  /* 0x000000000000791b */ /* 0x003fea0003800000 */
.L_x_1124:
[----:B------:R-:W-:Y:S01]  /*3090*/  FADD R25, R16, R25 ;  /* 0x0000001910197221 */ /* 0x000fe20000000000 */
[----:B------:R-:W-:Y:S02]  /*30a0*/  MOV R7, R12 ;  /* 0x0000000c00077202 */ /* 0x000fe40000000f00 */
[----:B------:R-:W-:-:S07]  /*30b0*/  MOV R15, R31 ;  /* 0x0000001f000f7202 */ /* 0x000fce0000000f00 */
[----:B------:R-:W-:Y:S05]  /*30c0*/  WARPSYNC.COLLECTIVE R10, `(.L_x_1125) ;  /* 0x000000000a087348 */ /* 0x000fea0003c00000 */
[----:B------:R0:W1:Y:S02]  /*30d0*/  SHFL.DOWN P1, R31, R7, R8, R9 ;  /* 0x08000008071f7389 */ /* 0x0000640000020009 */
[----:B01----:R-:W-:Y:S05]  /*30e0*/  ENDCOLLECTIVE ;  /* 0x000000000000791b */ /* 0x003fea0003800000 */
.L_x_1125:
[----:B------:R-:W-:Y:S01]  /*30f0*/  FADD R24, R14, R15 ;  /* 0x0000000f0e187221 */ /* 0x000fe20000000000 */
[----:B------:R-:W-:Y:S02]  /*3100*/  MOV R7, R13 ;  /* 0x0000000d00077202 */ /* 0x000fe40000000f00 */
[----:B------:R-:W-:-:S07]  /*3110*/  MOV R21, R31 ;  /* 0x0000001f00157202 */ /* 0x000fce0000000f00 */
[----:B------:R-:W-:Y:S05]  /*3120*/  WARPSYNC.COLLECTIVE R10, `(.L_x_1126) ;  /* 0x000000000a087348 */ /* 0x000fea0003c00000 */
[----:B------:R0:W1:Y:S02]  /*3130*/  SHFL.DOWN P1, R31, R7, R8, R9 ;  /* 0x08000008071f7389 */ /* 0x0000640000020009 */
[----:B01----:R-:W-:Y:S05]  /*3140*/  ENDCOLLECTIVE ;  /* 0x000000000000791b */ /* 0x003fea0003800000 */
.L_x_1126:
[----:B------:R-:W-:Y:S01]  /*3150*/  FADD R21, R12, R21 ;  /* 0x000000150c157221 */ /* 0x000fe20000000000 */
[----:B------:R-:W-:Y:S01]  /*3160*/  HFMA2 R8, -RZ, RZ, 0, 2.384185791015625e-07 ;  /* 0x00000004ff087431 */ /* 0x000fe200000001ff */
[----:B------:R-:W-:Y:S02]  /*3170*/  MOV R7, R29 ;  /* 0x0000001d00077202 */ /* 0x000fe40000000f00 */
[----:B------:R-:W-:-:S07]  /*3180*/  MOV R22, R31 ;  /* 0x0000001f00167202 */ /* 0x000fce0000000f00 */
[----:B------:R-:W-:Y:S05]  /*3190*/  WARPSYNC.COLLECTIVE R10, `(.L_x_1127) ;  /* 0x000000000a087348 */ /* 0x000fea0003c00000 */
[----:B------:R0:W1:Y:S02]  /*31a0*/  SHFL.DOWN P1, R31, R7, R8, R9 ;  /* 0x08000008071f7389 */ /* 0x0000640000020009 */
[----:B01----:R-:W-:Y:S05]  /*31b0*/  ENDCOLLECTIVE ;  /* 0x000000000000791b */ /* 0x003fea0003800000 */
.L_x_1127:
[----:B------:R-:W-:Y:S01]  /*31c0*/  FADD R22, R13, R22 ;  /* 0x000000160d167221 */ /* 0x000fe20000000000 */
[----:B------:R-:W-:Y:S02]  /*31d0*/  MOV R7, R32 ;  /* 0x0000002000077202 */ /* 0x000fe40000000f00 */
[----:B------:R-:W-:-:S07]  /*31e0*/  MOV R12, R31 ;  /* 0x0000001f000c7202 */ /* 0x000fce0000000f00 */
[----:B------:R-:W-:Y:S05]  /*31f0*/  WARPSYNC.COLLECTIVE R10, `(.L_x_1128) ;  /* 0x000000000a087348 */ /* 0x000fea0003c00000 */
[----:B------:R0:W1:Y:S02]  /*3200*/  SHFL.DOWN P1, R31, R7, R8, R9 ;  /* 0x08000008071f7389 */ /* 0x0000640000020009 */
[----:B01----:R-:W-:Y:S05]  /*3210*/  ENDCOLLECTIVE ;  /* 0x000000000000791b */ /* 0x003fea0003800000 */
.L_x_1128:
[----:B------:R-:W-:Y:S01]  /*3220*/  FADD R12, R29, R12 ;  /* 0x0000000c1d0c7221 */ /* 0x000fe20000000000 */
[----:B------:R-:W-:Y:S02]  /*3230*/  MOV R7, R28 ;  /* 0x0000001c00077202 */ /* 0x000fe40000000f00 */
[----:B------:R-:W-:-:S07]  /*3240*/  MOV R13, R31 ;  /* 0x0000001f000d7202 */ /* 0x000fce0000000f00 */
[----:B------:R-:W-:Y:S05]  /*3250*/  WARPSYNC.COLLECTIVE R10, `(.L_x_1129) ;  /* 0x000000000a087348 */ /* 0x000fea0003c00000 */
[----:B------:R0:W1:Y:S02]  /*3260*/  SHFL.DOWN P1, R31, R7, R8, R9 ;  /* 0x08000008071f7389 */ /* 0x0000640000020009 */
[----:B01----:R-:W-:Y:S05]  /*3270*/  ENDCOLLECTIVE ;  /* 0x000000000000791b */ /* 0x003fea0003800000 */
.L_x_1129:
[----:B------:R-:W-:Y:S01]  /*3280*/  FADD R13, R32, R13 ;  /* 0x0000000d200d7221 */ /* 0x000fe20000000000 */
[----:B------:R-:W-:Y:S02]  /*3290*/  MOV R7, R27 ;  /* 0x0000001b00077202 */ /* 0x000fe40000000f00 */
[----:B------:R-:W-:-:S07]  /*32a0*/  MOV R15, R31 ;  /* 0x0000001f000f7202 */ /* 0x000fce0000000f00 */
[----:B------:R-:W-:Y:S05]  /*32b0*/  WARPSYNC.COLLECTIVE R10, `(.L_x_1130) ;  /* 0x000000000a087348 */ /* 0x000fea0003c00000 */
[----:B------:R0:W1:Y:S02]  /*32c0*/  SHFL.DOWN P1, R31, R7, R8, R9 ;  /* 0x08000008071f7389 */ /* 0x0000640000020009 */
[----:B01----:R-:W-:Y:S05]  /*32d0*/  ENDCOLLECTIVE ;  /* 0x000000000000791b */ /* 0x003fea0003800000 */
.L_x_1130:
[----:B------:R-:W-:Y:S01]  /*32e0*/  FADD R14, R28, R15 ;  /* 0x0000000f1c0e7221 */ /* 0x000fe20000000000 */
[----:B------:R-:W-:Y:S01]  /*32f0*/  MOV R7, R26 ;  /* 0x0000001a00077202 */ /* 0x000fe20000000f00 */
[----:B------:R-:W-:-:S07]  /*3300*/  IMAD.MOV.U32 R16, RZ, RZ, R31 ;  /* 0x000000ffff107224 */ /* 0x000fce00078e001f */
[----:B------:R-:W-:Y:S05]  /*3310*/  WARPSYNC.COLLECTIVE R10, `(.L_x_1131) ;  /* 0x000000000a087348 */ /* 0x000fea0003c00000 */
[----:B------:R0:W1:Y:S02]  /*3320*/  SHFL.DOWN P1, R31, R7, R8, R9 ;  /* 0x08000008071f7389 */ /* 0x0000640000020009 */
[----:B01----:R-:W-:Y:S05]  /*3330*/  ENDCOLLECTIVE ;  /* 0x000000000000791b */ /* 0x003fea0003800000 */
.L_x_1131:
[----:B------:R-:W-:Y:S01]  /*3340*/  FADD R15, R27, R16 ;  /* 0x000000101b0f7221 */ /* 0x000fe20000000000 */
[----:B------:R-:W-:Y:S02]  /*3350*/  MOV R7, R25 ;  /* 0x0000001900077202 */ /* 0x000fe40000000f00 */
[----:B------:R-:W-:-:S07]  /*3360*/  MOV R17, R31 ;  /* 0x0000001f00117202 */ /* 0x000fce0000000f00 */
[----:B------:R-:W-:Y:S05]  /*3370*/  WARPSYNC.COLLECTIVE R10, `(.L_x_1132) ;  /* 0x000000000a087348 */ /* 0x000fea0003c00000 */
[----:B------:R0:W1:Y:S02]  /*3380*/  SHFL.DOWN P1, R31, R7, R8, R9 ;  /* 0x08000008071f7389 */ /* 0x0000640000020009 */
[----:B01----:R-:W-:Y:S05]  /*3390*/  ENDCOLLECTIVE ;  /* 0x000000000000791b */ /* 0x003fea0003800000 */
.L_x_1132:
[----:B------:R-:W-:Y:S01]  /*33a0*/  FADD R16, R26, R17 ;  /* 0x000000111a107221 */ /* 0x000fe20000000000 */
[----:B------:R-:W-:Y:S02]  /*33b0*/  MOV R7, R24 ;  /* 0x0000001800077202 */ /* 0x000fe40000000f00 */
[----:B------:R-:W-:-:S07]  /*33c0*/  MOV R18, R31 ;  /* 0x0000001f00127202 */ /* 0x000fce0000000f00 */
[----:B------:R-:W-:Y:S05]  /*33d0*/  WARPSYNC.COLLECTIVE R10, `(.L_x_1133) ;  /* 0x000000000a087348 */ /* 0x000fea0003c00000 */
[----:B------:R0:W1:Y:S02]  /*33e0*/  SHFL.DOWN P1, R31, R7, R8, R9 ;  /* 0x08000008071f7389 */ /* 0x0000640000020009 */
[----:B01----:R-:W-:Y:S05]  /*33f0*/  ENDCOLLECTIVE ;  /* 0x000000000000791b */ /* 0x003fea0003800000 */
.L_x_1133:
[----:B------:R-:W-:Y:S01]  /*3400*/  FADD R17, R25, R18 ;  /* 0x0000001219117221 */ /* 0x000fe20000000000 */
[----:B------:R-:W-:Y:S02]  /*3410*/  MOV R7, R21 ;  /* 0x0000001500077202 */ /* 0x000fe40000000f00 */
[----:B------:R-:W-:-:S07]  /*3420*/  MOV R19, R31 ;  /* 0x0000001f00137202 */ /* 0x000fce0000000f00 */
[----:B------:R-:W-:Y:S05]  /*3430*/  WARPSYNC.COLLECTIVE R10, `(.L_x_1134) ;  /* 0x000000000a087348 */ /* 0x000fea0003c00000 */
[----:B------:R0:W1:Y:S02]  /*3440*/  SHFL.DOWN P1, R31, R7, R8, R9 ;  /* 0x08000008071f7389 */ /* 0x0000640000020009 */
[----:B01----:R-:W-:Y:S05]  /*3450*/  ENDCOLLECTIVE ;  /* 0x000000000000791b */ /* 0x003fea0003800000 */
.L_x_1134:
[----:B------:R-:W-:Y:S01]  /*3460*/  FADD R18, R24, R19 ;  /* 0x0000001318127221 */ /* 0x000fe20000000000 */
[----:B------:R-:W-:Y:S02]  /*3470*/  MOV R7, R22 ;  /* 0x0000001600077202 */ /* 0x000fe40000000f00 */
[----:B------:R-:W-:-:S07]  /*3480*/  MOV R20, R31 ;  /* 0x0000001f00147202 */ /* 0x000fce0000000f00 */
[----:B------:R-:W-:Y:S05]  /*3490*/  WARPSYNC.COLLECTIVE R10, `(.L_x_1135) ;  /* 0x000000000a087348 */ /* 0x000fea0003c00000 */
[----:B------:R0:W1:Y:S02]  /*34a0*/  SHFL.DOWN P1, R31, R7, R8, R9 ;  /* 0x08000008071f7389 */ /* 0x0000640000020009 */
[----:B01----:R-:W-:Y:S05]  /*34b0*/  ENDCOLLECTIVE ;  /* 0x000000000000791b */ /* 0x003fea0003800000 */
.L_x_1135:
[----:B------:R-:W-:Y:S01]  /*34c0*/  FADD R19, R21, R20 ;  /* 0x0000001415137221 */ /* 0x000fe20000000000 */
[----:B------:R-:W-:Y:S01]  /*34d0*/  HFMA2 R8, -RZ, RZ, 0, 1.1920928955078125e-07 ;  /* 0x00000002ff087431 */ /* 0x000fe200000001ff */
[----:B------:R-:W-:Y:S02]  /*34e0*/  MOV R7, R12 ;  /* 0x0000000c00077202 */ /* 0x000fe40000000f00 */
[----:B------:R-:W-:-:S07]  /*34f0*/  MOV R23, R31 ;  /* 0x0000001f00177202 */ /* 0x000fce0000000f00 */
[----:B------:R-:W-:Y:S05]  /*3500*/  WARPSYNC.COLLECTIVE R10, `(.L_x_1136) ;  /* 0x000000000a087348 */ /* 0x000fea0003c00000 */
[----:B------:R0:W1:Y:S02]  /*3510*/  SHFL.DOWN P1, R31, R7, R8, R9 ;  /* 0x08000008071f7389 */ /* 0x0000640000020009 */
[----:B01----:R-:W-:Y:S05]  /*3520*/  ENDCOLLECTIVE ;  /* 0x000000000000791b */ /* 0x003fea0003800000 */
.L_x_1136:
[----:B------:R-:W-:Y:S01]  /*3530*/  FADD R20, R22, R23 ;  /* 0x0000001716147221 */ /* 0x000fe20000000000 */
[----:B------:R-:W-:Y:S02]  /*3540*/  MOV R7, R13 ;  /* 0x0000000d00077202 */ /* 0x000fe40000000f00 */
[----:B------:R-:W-:-:S07]  /*3550*/  MOV R21, R31 ;  /* 0x0000001f00157202 */ /* 0x000fce0000000f00 */
[----:B------:R-:W-:Y:S05]  /*3560*/  WARPSYNC.COLLECTIVE R10, `(.L_x_1137) ;  /* 0x000000000a087348 */ /* 0x000fea0003c00000 */
[----:B------:R0:W1:Y:S02]  /*3570*/  SHFL.DOWN P1, R31, R7, R8, R9 ;  /* 0x08000008071f7389 */ /* 0x0000640000020009 */
[----:B01----:R-:W-:Y:S05]  /*3580*/  ENDCOLLECTIVE ;  /* 0x000000000000791b */ /* 0x003fea0003800000 */
.L_x_1137:
[----:B------:R-:W-:Y:S01]  /*3590*/  FADD R21, R12, R21 ;  /* 0x000000150c157221 */ /* 0x000fe20000000000 */
[----:B------:R-:W-:Y:S01]  /*35a0*/  IMAD.MOV.U32 R7, RZ, RZ, R14 ;  /* 0x000000ffff077224 */ /* 0x000fe200078e000e */
[----:B------:R-:W-:-:S07]  /*35b0*/  MOV R22, R31 ;  /* 0x0000001f00167202 */ /* 0x000fce0000000f00 */
[----:B------:R-:W-:Y:S05]  /*35c0*/  WARPSYNC.COLLECTIVE R10, `(.L_x_1138) ;  /* 0x000000000a087348 */ /* 0x000fea0003c00000 */
[----:B------:R0:W1:Y:S02]  /*35d0*/  SHFL.DOWN P1, R31, R7, R8, R9 ;  /* 0x08000008071f7389 */ /* 0x0000640000020009 */
[----:B01----:R-:W-:Y:S05]  /*35e0*/  ENDCOLLECTIVE ;  /* 0x000000000000791b */ /* 0x003fea0003800000 */
.L_x_1138:
[----:B------:R-:W-:Y:S01]  /*35f0*/  FADD R22, R13, R22 ;  /* 0x000000160d167221 */ /* 0x000fe20000000000 */
[----:B------:R-:W-:Y:S02]  /*3600*/  MOV R7, R15 ;  /* 0x0000000f00077202 */ /* 0x000fe40000000f00 */
[----:B------:R-:W-:-:S07]  /*3610*/  MOV R23, R31 ;  /* 0x0000001f00177202 */ /* 0x000fce0000000f00 */
[----:B------:R-:W-:Y:S05]  /*3620*/  WARPSYNC.COLLECTIVE R10, `(.L_x_1139) ;  /* 0x000000000a087348 */ /* 0x000fea0003c00000 */
[----:B------:R0:W1:Y:S02]  /*3630*/  SHFL.DOWN P1, R31, R7, R8, R9 ;  /* 0x08000008071f7389 */ /* 0x0000640000020009 */
[----:B01----:R-:W-:Y:S05]  /*3640*/  ENDCOLLECTIVE ;  /* 0x000000000000791b */ /* 0x003fea0003800000 */
.L_x_1139:
[----:B------:R-:W-:Y:S01]  /*3650*/  FADD R23, R14, R23 ;  /* 0x000000170e177221 */ /* 0x000fe20000000000 */
[----:B------:R-:W-:Y:S02]  /*3660*/  MOV R7, R16 ;  /* 0x0000001000077202 */ /* 0x000fe40000000f00 */
[----:B------:R-:W-:-:S07]  /*3670*/  MOV R24, R31 ;  /* 0x0000001f00187202 */ /* 0x000fce0000000f00 */
[----:B------:R-:W-:Y:S05]  /*3680*/  WARPSYNC.COLLECTIVE R10, `(.L_x_1140) ;  /* 0x000000000a087348 */ /* 0x000fea0003c00000 */
[----:B------:R0:W1:Y:S02]  /*3690*/  SHFL.DOWN P1, R31, R7, R8, R9 ;  /* 0x08000008071f7389 */ /* 0x0000640000020009 */
[----:B01----:R-:W-:Y:S05]  /*36a0*/  ENDCOLLECTIVE ;  /* 0x000000000000791b */ /* 0x003fea0003800000 */
.L_x_1140:
[----:B------:R-:W-:Y:S01]  /*36b0*/  FADD R24, R15, R24 ;  /* 0x000000180f187221 */ /* 0x000fe20000000000 */
[----:B------:R-:W-:Y:S02]  /*36c0*/  MOV R7, R17 ;  /* 0x0000001100077202 */ /* 0x000fe40000000f00 */
[----:B------:R-:W-:-:S07]  /*36d0*/  MOV R25, R31 ;  /* 0x0000001f00197202 */ /* 0x000fce0000000f00 */
[----:B------:R-:W-:Y:S05]  /*36e0*/  WARPSYNC.COLLECTIVE R10, `(.L_x_1141) ;  /* 0x000000000a087348 */ /* 0x000fea0003c00000 */
[----:B------:R0:W1:Y:S02]  /*36f0*/  SHFL.DOWN P1, R31, R7, R8, R9 ;  /* 0x08000008071f7389 */ /* 0x0000640000020009 */
[----:B01----:R-:W-:Y:S05]  /*3700*/  ENDCOLLECTIVE ;  /* 0x000000000000791b */ /* 0x003fea0003800000 */
.L_x_1141:
[----:B------:R-:W-:Y:S01]  /*3710*/  FADD R25, R16, R25 ;  /* 0x0000001910197221 */ /* 0x000fe20000000000 */
[----:B------:R-:W-:Y:S02]  /*3720*/  MOV R7, R18 ;  /* 0x0000001200077202 */ /* 0x000fe40000000f00 */
[----:B------:R-:W-:-:S07]  /*3730*/  MOV R26, R31 ;  /* 0x0000001f001a7202 */ /* 0x000fce0000000f00 */
[----:B------:R-:W-:Y:S05]  /*3740*/  WARPSYNC.COLLECTIVE R10, `(.L_x_1142) ;  /* 0x000000000a087348 */ /* 0x000fea0003c00000 */
[----:B------:R0:W1:Y:S02]  /*3750*/  SHFL.DOWN P1, R31, R7, R8, R9 ;  /* 0x08000008071f7389 */ /* 0x0000640000020009 */
[----:B01----:R-:W-:Y:S05]  /*3760*/  ENDCOLLECTIVE ;  /* 0x000000000000791b */ /* 0x003fea0003800000 */
.L_x_1142:
[----:B------:R-:W-:Y:S01]  /*3770*/  FADD R26, R17, R26 ;  /* 0x0000001a111a7221 */ /* 0x000fe20000000000 */
[----:B------:R-:W-:Y:S02]  /*3780*/  MOV R7, R19 ;  /* 0x0000001300077202 */ /* 0x000fe40000000f00 */
[----:B------:R-:W-:-:S07]  /*3790*/  MOV R27, R31 ;  /* 0x0000001f001b7202 */ /* 0x000fce0000000f00 */
[----:B------:R-:W-:Y:S05]  /*37a0*/  WARPSYNC.COLLECTIVE R10, `(.L_x_1143) ;  /* 0x000000000a087348 */ /* 0x000fea0003c00000 */
[----:B------:R0:W1:Y:S02]  /*37b0*/  SHFL.DOWN P1, R31, R7, R8, R9 ;  /* 0x08000008071f7389 */ /* 0x0000640000020009 */
[----:B01----:R-:W-:Y:S05]  /*37c0*/  ENDCOLLECTIVE ;  /* 0x000000000000791b */ /* 0x003fea0003800000 */
.L_x_1143:
[----:B------:R-:W-:Y:S01]  /*37d0*/  FADD R27, R18, R27 ;  /* 0x0000001b121b7221 */ /* 0x000fe20000000000 */
[----:B------:R-:W-:Y:S02]  /*37e0*/  MOV R7, R20 ;  /* 0x0000001400077202 */ /* 0x000fe40000000f00 */
[----:B------:R-:W-:-:S07]  /*37f0*/  MOV R28, R31 ;  /* 0x0000001f001c7202 */ /* 0x000fce0000000f00 */
[----:B------:R-:W-:Y:S05]  /*3800*/  WARPSYNC.COLLECTIVE R10, `(.L_x_1144) ;  /* 0x000000000a087348 */ /* 0x000fea0003c00000 */
[----:B------:R0:W1:Y:S02]  /*3810*/  SHFL.DOWN P1, R31, R7, R8, R9 ;  /* 0x08000008071f7389 */ /* 0x0000640000020009 */
[----:B01----:R-:W-:Y:S05]  /*3820*/  ENDCOLLECTIVE ;  /* 0x000000000000791b */ /* 0x003fea0003800000 */
.L_x_1144:
[----:B------:R-:W-:Y:S01]  /*3830*/  FADD R28, R19, R28 ;  /* 0x0000001c131c7221 */ /* 0x000fe20000000000 */
[----:B------:R-:W-:Y:S01]  /*3840*/  HFMA2 R8, -RZ, RZ, 0, 5.9604644775390625e-08 ;  /* 0x00000001ff087431 */ /* 0x000fe200000001ff */
[----:B------:R-:W-:Y:S02]  /*3850*/  MOV R7, R21 ;  /* 0x0000001500077202 */ /* 0x000fe40000000f00 */
[----:B------:R-:W-:-:S07]  /*3860*/  MOV R29, R31 ;  /* 0x0000001f001d7202 */ /* 0x000fce0000000f00 */
[----:B------:R-:W-:Y:S05]  /*3870*/  WARPSYNC.COLLECTIVE R10, `(.L_x_1145) ;  /* 0x000000000a087348 */ /* 0x000fea0003c00000 */
[----:B------:R0:W1:Y:S02]  /*3880*/  SHFL.DOWN P1, R31, R7, R8, R9 ;  /* 0x08000008071f7389 */ /* 0x0000640000020009 */
[----:B01----:R-:W-:Y:S05]  /*3890*/  ENDCOLLECTIVE ;  /* 0x000000000000791b */ /* 0x003fea0003800000 */
.L_x_1145:
[----:B------:R-:W-:Y:S01]  /*38a0*/  FADD R29, R20, R29 ;  /* 0x0000001d141d7221 */ /* 0x000fe20000000000 */
[----:B------:R-:W-:Y:S01]  /*38b0*/  MOV R7, R22 ;  /* 0x0000001600077202 */ /* 0x000fe20000000f00 */
[----:B------:R-:W-:-:S07]  /*38c0*/  IMAD.MOV.U32 R12, RZ, RZ, R31 ;  /* 0x000000ffff0c7224 */ /* 0x000fce00078e001f */
[----:B------:R-:W-:Y:S05]  /*38d0*/  WARPSYNC.COLLECTIVE R10, `(.L_x_1146) ;  /* 0x000000000a087348 */ /* 0x000fea0003c00000 */
[----:B------:R0:W1:Y:S02]  /*38e0*/  SHFL.DOWN P1, R31, R7, R8, R9 ;  /* 0x08000008071f7389 */ /* 0x0000640000020009 */
[----:B01----:R-:W-:Y:S05]  /*38f0*/  ENDCOLLECTIVE ;  /* 0x000000000000791b */ /* 0x003fea0003800000 */
.L_x_1146:
[----:B------:R-:W-:Y:S01]  /*3900*/  FADD R12, R21, R12 ;  /* 0x0000000c150c7221 */ /* 0x000fe20000000000 */
[----:B------:R-:W-:Y:S02]  /*3910*/  MOV R7, R23 ;  /* 0x0000001700077202 */ /* 0x000fe40000000f00 */
[----:B------:R-:W-:-:S07]  /*3920*/  MOV R13, R31 ;  /* 0x0000001f000d7202 */ /* 0x000fce0000000f00 */
[----:B------:R-:W-:Y:S05]  /*3930*/  WARPSYNC.COLLECTIVE R10, `(.L_x_1147) ;  /* 0x000000000a087348 */ /* 0x000fea0003c00000 */
[----:B------:R0:W1:Y:S02]  /*3940*/  SHFL.DOWN P1, R31, R7, R8, R9 ;  /* 0x08000008071f7389 */ /* 0x0000640000020009 */
[----:B01----:R-:W-:Y:S05]  /*3950*/  ENDCOLLECTIVE ;  /* 0x000000000000791b */ /* 0x003fea0003800000 */
.L_x_1147:
[----:B------:R-:W-:Y:S01]  /*3960*/  FADD R13, R22, R13 ;  /* 0x0000000d160d7221 */ /* 0x000fe20000000000 */
[----:B------:R-:W-:Y:S02]  /*3970*/  MOV R7, R24 ;  /* 0x0000001800077202 */ /* 0x000fe40000000f00 */
[----:B------:R-:W-:-:S07]  /*3980*/  MOV R14, R31 ;  /* 0x0000001f000e7202 */ /* 0x000fce0000000f00 */
[----:B------:R-:W-:Y:S05]  /*3990*/  WARPSYNC.COLLECTIVE R10, `(.L_x_1148) ;  /* 0x000000000a087348 */ /* 0x000fea0003c00000 */
[----:B------:R0:W1:Y:S02]  /*39a0*/  SHFL.DOWN P1, R31, R7, R8, R9 ;  /* 0x08000008071f7389 */ /* 0x0000640000020009 */
[----:B01----:R-:W-:Y:S05]  /*39b0*/  ENDCOLLECTIVE ;  /* 0x000000000000791b */ /* 0x003fea0003800000 */
.L_x_1148:
[----:B------:R-:W-:Y:S01]  /*39c0*/  FADD R14, R23, R14 ;  /* 0x0000000e170e7221 */ /* 0x000fe20000000000 */
[----:B------:R-:W-:Y:S02]  /*39d0*/  MOV R7, R25 ;  /* 0x0000001900077202 */ /* 0x000fe40000000f00 */
[----:B------:R-:W-:-:S07]  /*39e0*/  MOV R15, R31 ;  /* 0x0000001f000f7202 */ /* 0x000fce0000000f00 */
[----:B------:R-:W-:Y:S05]  /*39f0*/  WARPSYNC.COLLECTIVE R10, `(.L_x_1149) ;  /* 0x000000000a087348 */ /* 0x000fea0003c00000 */
[----:B------:R0:W1:Y:S02]  /*3a00*/  SHFL.DOWN P1, R31, R7, R8, R9 ;  /* 0x08000008071f7389 */ /* 0x0000640000020009 */
[----:B01----:R-:W-:Y:S05]  /*3a10*/  ENDCOLLECTIVE ;  /* 0x000000000000791b */ /* 0x003fea0003800000 */
.L_x_1149:
[----:B------:R-:W-:Y:S01]  /*3a20*/  FADD R15, R24, R15 ;  /* 0x0000000f180f7221 */ /* 0x000fe20000000000 */
[----:B------:R-:W-:Y:S02]  /*3a30*/  MOV R7, R26 ;  /* 0x0000001a00077202 */ /* 0x000fe40000000f00 */
[----:B------:R-:W-:-:S07]  /*3a40*/  MOV R16, R31 ;  /* 0x0000001f00107202 */ /* 0x000fce0000000f00 */
[----:B------:R-:W-:Y:S05]  /*3a50*/  WARPSYNC.COLLECTIVE R10, `(.L_x_1150) ;  /* 0x000000000a087348 */ /* 0x000fea0003c00000 */
[----:B------:R0:W1:Y:S02]  /*3a60*/  SHFL.DOWN P1, R31, R7, R8, R9 ;  /* 0x08000008071f7389 */ /* 0x0000640000020009 */
[----:B01----:R-:W-:Y:S05]  /*3a70*/  ENDCOLLECTIVE ;  /* 0x000000000000791b */ /* 0x003fea0003800000 */
.L_x_1150:
[----:B------:R-:W-:Y:S01]  /*3a80*/  FADD R16, R25, R16 ;  /* 0x0000001019107221 */ /* 0x000fe20000000000 */
[----:B------:R-:W-:Y:S02]  /*3a90*/  MOV R7, R27 ;  /* 0x0000001b00077202 */ /* 0x000fe40000000f00 */
[----:B------:R-:W-:-:S07]  /*3aa0*/  MOV R17, R31 ;  /* 0x0000001f00117202 */ /* 0x000fce0000000f00 */
[----:B------:R-:W-:Y:S05]  /*3ab0*/  WARPSYNC.COLLECTIVE R10, `(.L_x_1151) ;  /* 0x000000000a087348 */ /* 0x000fea0003c00000 */
[----:B------:R0:W1:Y:S02]  /*3ac0*/  SHFL.DOWN P1, R31, R7, R8, R9 ;  /* 0x08000008071f7389 */ /* 0x0000640000020009 */
[----:B01----:R-:W-:Y:S05]  /*3ad0*/  ENDCOLLECTIVE ;  /* 0x000000000000791b */ /* 0x003fea0003800000 */
.L_x_1151:
[----:B------:R-:W-:Y:S01]  /*3ae0*/  FADD R17, R26, R17 ;  /* 0x000000111a117221 */ /* 0x000fe20000000000 */
[----:B------:R-:W-:Y:S02]  /*3af0*/  MOV R7, R28 ;  /* 0x0000001c00077202 */ /* 0x000fe40000000f00 */
[----:B------:R-:W-:-:S07]  /*3b00*/  MOV R18, R31 ;  /* 0x0000001f00127202 */ /* 0x000fce0000000f00 */
[----:B------:R-:W-:Y:S05]  /*3b10*/  WARPSYNC.COLLECTIVE R10, `(.L_x_1152) ;  /* 0x000000000a087348 */ /* 0x000fea0003c00000 */
[----:B------:R0:W1:Y:S02]  /*3b20*/  SHFL.DOWN P1, R31, R7, R8, R9 ;  /* 0x08000008071f7389 */ /* 0x0000640000020009 */
[----:B01----:R-:W-:Y:S05]  /*3b30*/  ENDCOLLECTIVE ;  /* 0x000000000000791b */ /* 0x003fea0003800000 */
.L_x_1152:
[----:B------:R-:W-:Y:S01]  /*3b40*/  FADD R18, R27, R18 ;  /* 0x000000121b127221 */ /* 0x000fe20000000000 */
[----:B------:R-:W-:Y:S02]  /*3b50*/  MOV R7, R29 ;  /* 0x0000001d00077202 */ /* 0x000fe40000000f00 */
[----:B------:R-:W-:-:S07]  /*3b60*/  MOV R19, R31 ;  /* 0x0000001f00137202 */ /* 0x000fce0000000f00 */
[----:B------:R-:W-:Y:S05]  /*3b70*/  WARPSYNC.COLLECTIVE R10, `(.L_x_1153) ;  /* 0x000000000a087348 */ /* 0x000fea0003c00000 */
[----:B------:R0:W1:Y:S02]  /*3b80*/  SHFL.DOWN P1, R31, R7, R8, R9 ;  /* 0x08000008071f7389 */ /* 0x0000640000020009 */
[----:B01----:R-:W-:Y:S05]  /*3b90*/  ENDCOLLECTIVE ;  /* 0x000000000000791b */ /* 0x003fea0003800000 */
.L_x_1153:
[----:B------:R-:W-:Y:S01]  /*3ba0*/  FADD R19, R28, R19 ;  /* 0x000000131c137221 */ /* 0x000fe20000000000 */
[----:B------:R-:W-:Y:S06]  /*3bb0*/  BRA `(.L_x_1154) ;  /* 0xffffffe0005c7947 */ /* 0x000fec000383ffff */
.L_x_1155:
        /* <DEDUP_REMOVED lines=12> */
.L_x_1904:


//--------------------- .text._Z13ant16_o0_kerniiiiiiiiiiPKfS0_S0_S0_S0_S0_S0_S0_S0_Pf --------------------------
	.section	.text._Z13ant16_o0_kerniiiiiiiiiiPKfS0_S0_S0_S0_S0_S0_S0_S0_Pf,"ax",@progbits
	.align	128
        .global         _Z13ant16_o0_kerniiiiiiiiiiPKfS0_S0_S0_S0_S0_S0_S0_S0_Pf
        .type           _Z13ant16_o0_kerniiiiiiiiiiPKfS0_S0_S0_S0_S0_S0_S0_S0_Pf,@function
        .size           _Z13ant16_o0_kerniiiiiiiiiiPKfS0_S0_S0_S0_S0_S0_S0_S0_Pf,(.L_x_1905 - _Z13ant16_o0_kerniiiiiiiiiiPKfS0_S0_S0_S0_S0_S0_S0_S0_Pf)
        .other          _Z13ant16_o0_kerniiiiiiiiiiPKfS0_S0_S0_S0_S0_S0_S0_S0_Pf,@"STO_CUDA_ENTRY STV_DEFAULT"
_Z13ant16_o0_kerniiiiiiiiiiPKfS0_S0_S0_S0_S0_S0_S0_S0_Pf:
.text._Z13ant16_o0_kerniiiiiiiiiiPKfS0_S0_S0_S0_S0_S0_S0_S0_Pf:
        /* <DEDUP_REMOVED lines=10> */
[----:B------:R-:W4:Y:S03]  /*00a0*/  LDCU.64 UR12, c[0x0][0x398] ;  /* 0x00007300ff0c77ac */ /* 0x000f260008000a00 */
[----:B------:R-:W1:Y:S01]  /*00b0*/  LDC R22, c[0x0][0x360] ;  /* 0x0000d800ff167b82 */ /* 0x000e620000000800 */
[----:B------:R-:W5:Y:S01]  /*00c0*/  LDCU.64 UR14, c[0x0][0x3a0] ;  /* 0x00007400ff0e77ac */ /* 0x000f620008000a00 */
[----:B------:R-:W5:Y:S01]  /*00d0*/  LDCU UR10, c[0x0][0x38c] ;  /* 0x00007180ff0a77ac */ /* 0x000f620008000800 */
[----:B------:R-:W-:Y:S01]  /*00e0*/  UMOV UR4, 0x400 ;  /* 0x0000040000047882 */ /* 0x000fe20000000000 */
[----:B------:R-:W1:Y:S01]  /*00f0*/  LDCU.64 UR16, c[0x0][0x358] ;  /* 0x00006b00ff1077ac */ /* 0x000e620008000a00 */
[----:B0-----:R-:W-:-:S02]  /*0100*/  ULEA UR4, UR5, UR4, 0x18 ;  /* 0x0000000405047291 */ /* 0x001fc4000f8ec0ff */
[----:B----4-:R-:W-:Y:S02]  /*0110*/  UIMAD UR6, UR13, UR12, URZ ;  /* 0x0000000c0d0672a4 */ /* 0x010fe4000f8e02ff */
[----:B--2---:R-:W-:Y:S02]  /*0120*/  ULEA UR5, UR9, UR4, 0x2 ;  /* 0x0000000409057291 */ /* 0x004fe4000f8e10ff */
[----:B-----5:R-:W-:Y:S02]  /*0130*/  UIMAD UR7, UR12, UR14, URZ ;  /* 0x0000000e0c0772a4 */ /* 0x020fe4000f8e02ff */
[----:B------:R-:W-:Y:S02]  /*0140*/  UIMAD UR8, UR12, UR15, URZ ;  /* 0x0000000f0c0872a4 */ /* 0x000fe4000f8e02ff */
[----:B------:R-:W-:-:S12]  /*0150*/  ULEA UR4, UR10, UR4, 0x2 ;  /* 0x000000040a047291 */ /* 0x000fd8000f8e10ff */
.L_x_1179:
[----:B---34-:R-:W3:Y:S01]  /*0160*/  LDC.64 R2, c[0x0][0x398] ;  /* 0x0000e600ff027b82 */ /* 0x018ee20000000a00 */
[----:B------:R-:W-:Y:S07]  /*0170*/  BSSY.RECONVERGENT B0, `(.L_x_1156) ;  /* 0x000001b000007945 */ /* 0x000fee0003800200 */
[----:B------:R-:W0:Y:S08]  /*0180*/  LDC R5, c[0x0][0x3a0] ;  /* 0x0000e800ff057b82 */ /* 0x000e300000000800 */
[----:B--2---:R-:W2:Y:S01]  /*0190*/  LDC R0, c[0x0][0x3a4] ;  /* 0x0000e900ff007b82 */ /* 0x004ea20000000800 */
[----:B---3--:R-:W-:Y:S01]  /*01a0*/  ISETP.GE.AND P2, PT, R24, R3, PT ;  /* 0x000000031800720c */ /* 0x008fe20003f46270 */
[----:B-1----:R-:W-:-:S05]  /*01b0*/  IMAD R8, R23, R2, R26 ;  /* 0x0000000217087224 */ /* 0x002fca00078e021a */
[----:B------:R-:W-:Y:S02]  /*01c0*/  LEA R4, R8, R8, 0x1 ;  /* 0x0000000808047211 */ /* 0x000fe400078e08ff */
[C---:B0-----:R-:W-:Y:S02]  /*01d0*/  ISETP.GE.AND P0, PT, R24.reuse, R5, PT ;  /* 0x000000051800720c */ /* 0x041fe40003f06270 */
[----:B--2---:R-:W-:-:S03]  /*01e0*/  ISETP.GE.AND P1, PT, R24, R0, PT ;  /* 0x000000001800720c */ /* 0x004fc60003f26270 */
[----:B------:R-:W-:Y:S10]  /*01f0*/  @P2 BRA `(.L_x_1157) ;  /* 0x0000000000482947 */ /* 0x000ff40003800000 */
        /* <DEDUP_REMOVED lines=8> */
.L_x_1158:
[----:B0-----:R-:W-:-:S04]  /*0280*/  IMAD R11, R23, R3, R12 ;  /* 0x00000003170b7224 */ /* 0x001fc800078e020c */
[----:B------:R-:W-:-:S06]  /*0290*/  IMAD.WIDE R10, R11, 0x4, R6 ;  /* 0x000000040b0a7825 */ /* 0x000fcc00078e0206 */
[----:B------:R-:W2:Y:S01]  /*02a0*/  LDG.E R10, desc[UR16][R10.64] ;  /* 0x000000100a0a7981 */ /* 0x000ea2000c1e1900 */
[--C-:B-1----:R-:W-:Y:S02]  /*02b0*/  IMAD R9, R26, R3, R12.reuse ;  /* 0x000000031a097224 */ /* 0x102fe400078e020c */
[----:B------:R-:W-:-:S03]  /*02c0*/  IMAD.IADD R12, R22, 0x1, R12 ;  /* 0x00000001160c7824 */ /* 0x000fc600078e020c */
[----:B------:R-:W-:Y:S02]  /*02d0*/  LEA R14, R9, R16, 0x2 ;  /* 0x00000010090e7211 */ /* 0x000fe400078e10ff */
[----:B------:R-:W-:Y:S01]  /*02e0*/  ISETP.GE.AND P2, PT, R12, R3, PT ;  /* 0x000000030c00720c */ /* 0x000fe20003f46270 */
[----:B--2--5:R-:W-:-:S05]  /*02f0*/  FMUL R9, R13, R10 ;  /* 0x0000000a0d097220 */ /* 0x024fca0000400000 */
[----:B------:R1:W-:Y:S07]  /*0300*/  STS [R14], R9 ;  /* 0x000000090e007388 */ /* 0x0003ee0000000800 */
[----:B------:R-:W-:Y:S05]  /*0310*/  @!P2 BRA `(.L_x_1158) ;  /* 0xfffffffc00d8a947 */ /* 0x000fea000383ffff */
.L_x_1157:
[----:B------:R-:W-:Y:S05]  /*0320*/  BSYNC.RECONVERGENT B0 ;  /* 0x0000000000007941 */ /* 0x000fea0003800200 */
.L_x_1156:
[----:B------:R-:W-:Y:S04]  /*0330*/  BSSY.RECONVERGENT B0, `(.L_x_1159) ;  /* 0x000001d000007945 */ /* 0x000fe80003800200 */
[----:B------:R-:W-:Y:S05]  /*0340*/  @P0 BRA `(.L_x_1160) ;  /* 0x00000000006c0947 */ /* 0x000fea0003800000 */
[----:B------:R-:W0:Y:S01]  /*0350*/  LDC.64 R6, c[0x0][0x3d8] ;  /* 0x0000f600ff067b82 */ /* 0x000e220000000a00 */
[----:B-1----:R-:W-:-:S05]  /*0360*/  IMAD R9, R8, 0x3, RZ ;  /* 0x0000000308097824 */ /* 0x002fca00078e02ff */
        /* <DEDUP_REMOVED lines=10> */
.L_x_1161:
[----:B0-2---:R-:W-:-:S04]  /*0410*/  IMAD R9, R23, R5, R14 ;  /* 0x0000000517097224 */ /* 0x005fc800078e020e */
[----:B------:R-:W-:-:S04]  /*0420*/  IMAD R9, R9, 0x3, RZ ;  /* 0x0000000309097824 */ /* 0x000fc800078e02ff */
[----:B-1----:R-:W-:-:S05]  /*0430*/  IMAD.WIDE R10, R9, 0x4, R6 ;  /* 0x00000004090a7825 */ /* 0x002fca00078e0206 */
[----:B------:R-:W2:Y:S04]  /*0440*/  LDG.E R12, desc[UR16][R10.64+0x4] ;  /* 0x000004100a0c7981 */ /* 0x000ea8000c1e1900 */
[----:B------:R-:W3:Y:S04]  /*0450*/  LDG.E R9, desc[UR16][R10.64] ;  /* 0x000000100a097981 */ /* 0x000ee8000c1e1900 */
[----:B------:R-:W4:Y:S01]  /*0460*/  LDG.E R16, desc[UR16][R10.64+0x8] ;  /* 0x000008100a107981 */ /* 0x000f22000c1e1900 */
[----:B--2--5:R-:W-:Y:S01]  /*0470*/  FMUL R13, R15, R12 ;  /* 0x0000000c0f0d7220 */ /* 0x024fe20000400000 */
[----:B------:R-:W-:Y:S01]  /*0480*/  IMAD R12, R26, R5, R14 ;  /* 0x000000051a0c7224 */ /* 0x000fe200078e020e */
[----:B------:R-:W-:-:S02]  /*0490*/  IADD3 R14, PT, PT, R22, R14, RZ ;  /* 0x0000000e160e7210 */ /* 0x000fc40007ffe0ff */
[----:B---3--:R-:W-:Y:S02]  /*04a0*/  FFMA R9, R8, R9, R13 ;  /* 0x0000000908097223 */ /* 0x008fe4000000000d */
[----:B------:R-:W-:Y:S02]  /*04b0*/  LEA R12, R12, UR5, 0x2 ;  /* 0x000000050c0c7c11 */ /* 0x000fe4000f8e10ff */
[----:B----4-:R-:W-:Y:S01]  /*04c0*/  FFMA R9, R18, R16, R9 ;  /* 0x0000001012097223 */ /* 0x010fe20000000009 */
[----:B------:R-:W-:-:S04]  /*04d0*/  ISETP.GE.AND P0, PT, R14, R5, PT ;  /* 0x000000050e00720c */ /* 0x000fc80003f06270 */
[----:B------:R2:W-:Y:S09]  /*04e0*/  STS [R12], R9 ;  /* 0x000000090c007388 */ /* 0x0005f20000000800 */
[----:B------:R-:W-:Y:S05]  /*04f0*/  @!P0 BRA `(.L_x_1161) ;  /* 0xfffffffc00c48947 */ /* 0x000fea000383ffff */
.L_x_1160:
[----:B------:R-:W-:Y:S05]  /*0500*/  BSYNC.RECONVERGENT B0 ;  /* 0x0000000000007941 */ /* 0x000fea0003800200 */
.L_x_1159:
[----:B------:R-:W-:Y:S05]  /*0510*/  @P1 BRA `(.L_x_1162) ;  /* 0x0000000000ec1947 */ /* 0x000fea0003800000 */
[----:B------:R-:W0:Y:S01]  /*0520*/  LDC.64 R20, c[0x0][0x3e8] ;  /* 0x0000fa00ff147b82 */ /* 0x000e220000000a00 */
[----:B------:R-:W-:Y:S02]  /*0530*/  IMAD R4, R4, 0x3, RZ ;  /* 0x0000000304047824 */ /* 0x000fe400078e02ff */
[----:B------:R-:W-:Y:S02]  /*0540*/  IMAD R7, R23, R2, R26 ;  /* 0x0000000217077224 */ /* 0x000fe400078e021a */
[C---:B------:R-:W-:Y:S01]  /*0550*/  VIADD R5, R4.reuse, 0x1 ;  /* 0x0000000104057836 */ /* 0x040fe20000000000 */
[C---:B-12---:R-:W-:Y:S01]  /*0560*/  IADD3 R9, PT, PT, R4.reuse, 0x2, RZ ;  /* 0x0000000204097810 */ /* 0x046fe20007ffe0ff */
[----:B------:R-:W-:Y:S01]  /*0570*/  IMAD R7, R7, 0x9, RZ ;  /* 0x0000000907077824 */ /* 0x000fe200078e02ff */
[C---:B------:R-:W-:Y:S01]  /*0580*/  IADD3 R11, PT, PT, R4.reuse, 0x3, RZ ;  /* 0x00000003040b7810 */ /* 0x040fe20007ffe0ff */
[C---:B------:R-:W-:Y:S01]  /*0590*/  VIADD R17, R4.reuse, 0x6 ;  /* 0x0000000604117836 */ /* 0x040fe20000000000 */
[----:B------:R-:W-:-:S02]  /*05a0*/  IADD3 R13, PT, PT, R4, 0x4, RZ ;  /* 0x00000004040d7810 */ /* 0x000fc40007ffe0ff */
[C---:B------:R-:W-:Y:S02]  /*05b0*/  IADD3 R15, PT, PT, R4.reuse, 0x5, RZ ;  /* 0x00000005040f7810 */ /* 0x040fe40007ffe0ff */
        /* <DEDUP_REMOVED lines=21> */
.L_x_1163:
[----:B0-----:R-:W0:Y:S01]  /*0710*/  LDC.64 R10, c[0x0][0x3b8] ;  /* 0x0000ee00ff0a7b82 */ /* 0x001e220000000a00 */
[----:B---3--:R-:W-:-:S04]  /*0720*/  IMAD R5, R23, R0, R25 ;  /* 0x0000000017057224 */ /* 0x008fc800078e0219 */
        /* <DEDUP_REMOVED lines=17> */
[----:B------:R-:W-:Y:S01]  /*0840*/  FFMA R7, R16, R7, R9 ;  /* 0x0000000710077223 */ /* 0x000fe20000000009 */
[-C--:B------:R-:W-:Y:S01]  /*0850*/  IMAD R9, R26, R0.reuse, R25 ;  /* 0x000000001a097224 */ /* 0x080fe200078e0219 */
[----:B------:R-:W-:Y:S02]  /*0860*/  IADD3 R25, PT, PT, R22, R25, RZ ;  /* 0x0000001916197210 */ /* 0x000fe40007ffe0ff */
[----:B------:R-:W-:Y:S02]  /*0870*/  FFMA R5, R18, R5, R7 ;  /* 0x0000000512057223 */ /* 0x000fe40000000007 */
[----:B------:R-:W-:Y:S02]  /*0880*/  LEA R28, R9, UR4, 0x2 ;  /* 0x00000004091c7c11 */ /* 0x000fe4000f8e10ff */
[----:B------:R-:W-:Y:S01]  /*0890*/  FFMA R5, R20, R17, R5 ;  /* 0x0000001114057223 */ /* 0x000fe20000000005 */
[----:B------:R-:W-:-:S04]  /*08a0*/  ISETP.GE.AND P0, PT, R25, R0, PT ;  /* 0x000000001900720c */ /* 0x000fc80003f06270 */
[----:B------:R3:W-:Y:S09]  /*08b0*/  STS [R28], R5 ;  /* 0x000000051c007388 */ /* 0x0007f20000000800 */
[----:B------:R-:W-:Y:S05]  /*08c0*/  @!P0 BRA `(.L_x_1163) ;  /* 0xfffffffc00908947 */ /* 0x000fea000383ffff */
.L_x_1162:
[----:B------:R-:W-:Y:S01]  /*08d0*/  ISETP.GE.AND P0, PT, R26, R3, PT ;  /* 0x000000031a00720c */ /* 0x000fe20003f06270 */
[----:B------:R-:W-:Y:S05]  /*08e0*/  WARPSYNC.ALL ;  /* 0x0000000000007948 */ /* 0x000fea0003800000 */
[----:B------:R-:W-:Y:S06]  /*08f0*/  BAR.SYNC.DEFER_BLOCKING 0x0 ;  /* 0x0000000000007b1d */ /* 0x000fec0000010000 */
[----:B------:R-:W-:Y:S04]  /*0900*/  BSSY B0, `(.L_x_1164) ;  /* 0x000006e000007945 */ /* 0x000fe80003800000 */
[----:B------:R-:W-:Y:S05]  /*0910*/  @P0 BRA `(.L_x_1165) ;  /* 0x0000000400b00947 */ /* 0x000fea0003800000 */
[----:B------:R-:W-:-:S07]  /*0920*/  IMAD.MOV.U32 R0, RZ, RZ, R26 ;  /* 0x000000ffff007224 */ /* 0x000fce00078e001a */
.L_x_1178:
[C---:B------:R-:W-:Y:S01]  /*0930*/  ISETP.GE.AND P0, PT, R24.reuse, UR6, PT ;  /* 0x0000000618007c0c */ /* 0x040fe2000bf06270 */
[----:B------:R-:W-:Y:S01]  /*0940*/  BSSY.RECONVERGENT B1, `(.L_x_1166) ;  /* 0x0000015000017945 */ /* 0x000fe20003800200 */
[----:B------:R-:W-:Y:S01]  /*0950*/  HFMA2 R6, -RZ, RZ, 0, 0 ;  /* 0x00000000ff067431 */ /* 0x000fe200000001ff */
[----:B------:R-:W-:-:S10]  /*0960*/  ISETP.GE.AND P2, PT, R24, UR7, PT ;  /* 0x0000000718007c0c */ /* 0x000fd4000bf46270 */
[----:B0---4-:R-:W-:Y:S05]  /*0970*/  @P0 BRA `(.L_x_1167) ;  /* 0x0000000000440947 */ /* 0x011fea0003800000 */
[----:B------:R-:W0:Y:S01]  /*0980*/  S2UR UR10, SR_CgaCtaId ;  /* 0x00000000000a79c3 */ /* 0x000e220000008800 */
[----:B------:R-:W-:Y:S01]  /*0990*/  UMOV UR9, 0x400 ;  /* 0x0000040000097882 */ /* 0x000fe20000000000 */
[----:B-12---:R-:W-:Y:S01]  /*09a0*/  IMAD R9, R0, UR6, R24 ;  /* 0x0000000600097c24 */ /* 0x006fe2000f8e0218 */
[----:B------:R-:W-:Y:S02]  /*09b0*/  MOV R6, RZ ;  /* 0x000000ff00067202 */ /* 0x000fe40000000f00 */
[----:B------:R-:W-:-:S03]  /*09c0*/  MOV R11, R24 ;  /* 0x00000018000b7202 */ /* 0x000fc60000000f00 */
[----:B---3--:R-:W1:Y:S01]  /*09d0*/  LDC.64 R4, c[0x0][0x3c0] ;  /* 0x0000f000ff047b82 */ /* 0x008e620000000a00 */
[----:B0-----:R-:W-:-:S06]  /*09e0*/  ULEA UR9, UR10, UR9, 0x18 ;  /* 0x000000090a097291 */ /* 0x001fcc000f8ec0ff */
[----:B------:R-:W-:-:S07]  /*09f0*/  LEA R7, R24, UR9, 0x2 ;  /* 0x0000000918077c11 */ /* 0x000fce000f8e10ff */
.L_x_1168:
[----:B-1----:R-:W-:Y:S01]  /*0a00*/  IMAD.WIDE R2, R9, 0x4, R4 ;  /* 0x0000000409027825 */ /* 0x002fe200078e0204 */
[----:B------:R0:W1:Y:S05]  /*0a10*/  LDS R8, [R7] ;  /* 0x0000000007087984 */ /* 0x00006a0000000800 */
[----:B------:R-:W1:Y:S01]  /*0a20*/  LDG.E R3, desc[UR16][R2.64] ;  /* 0x0000001002037981 */ /* 0x000e62000c1e1900 */
[C---:B------:R-:W-:Y:S01]  /*0a30*/  IADD3 R11, PT, PT, R22.reuse, R11, RZ ;  /* 0x0000000b160b7210 */ /* 0x040fe20007ffe0ff */
[C---:B------:R-:W-:Y:S01]  /*0a40*/  IMAD.IADD R9, R22.reuse, 0x1, R9 ;  /* 0x0000000116097824 */ /* 0x040fe200078e0209 */
[----:B0-----:R-:W-:Y:S02]  /*0a50*/  LEA R7, R22, R7, 0x2 ;  /* 0x0000000716077211 */ /* 0x001fe400078e10ff */
[----:B------:R-:W-:Y:S01]  /*0a60*/  ISETP.GE.AND P0, PT, R11, UR6, PT ;  /* 0x000000060b007c0c */ /* 0x000fe2000bf06270 */
[----:B-1----:R-:W-:-:S12]  /*0a70*/  FFMA R6, R3, R8, R6 ;  /* 0x0000000803067223 */ /* 0x002fd80000000006 */
[----:B------:R-:W-:Y:S05]  /*0a80*/  @!P0 BRA `(.L_x_1168) ;  /* 0xfffffffc00dc8947 */ /* 0x000fea000383ffff */
.L_x_1167:
[----:B------:R-:W-:Y:S05]  /*0a90*/  BSYNC.RECONVERGENT B1 ;  /* 0x0000000000017941 */ /* 0x000fea0003800200 */
.L_x_1166:
[----:B------:R-:W-:-:S03]  /*0aa0*/  UMOV UR9, 0xffffffff ;  /* 0xffffffff00097882 */ /* 0x000fc60000000000 */
[----:B------:R-:W-:Y:S05]  /*0ab0*/  BRA.DIV UR9, `(.L_x_1169) ;  /* 0x0000000609647947 */ /* 0x000fea000b800000 */
[----:B------:R-:W0:Y:S02]  /*0ac0*/  SHFL.DOWN PT, R3, R6, 0x10, 0x1f ;  /* 0x0a001f0006037f89 */ /* 0x000e2400000e0000 */
[----:B0-----:R-:W-:-:S05]  /*0ad0*/  FADD R3, R3, R6 ;  /* 0x0000000603037221 */ /* 0x001fca0000000000 */
[----:B------:R-:W0:Y:S02]  /*0ae0*/  SHFL.DOWN PT, R2, R3, 0x8, 0x1f ;  /* 0x09001f0003027f89 */ /* 0x000e2400000e0000 */
[----:B0-----:R-:W-:-:S05]  /*0af0*/  FADD R2, R3, R2 ;  /* 0x0000000203027221 */ /* 0x001fca0000000000 */
[----:B---3--:R-:W0:Y:S02]  /*0b00*/  SHFL.DOWN PT, R5, R2, 0x4, 0x1f ;  /* 0x08801f0002057f89 */ /* 0x008e2400000e0000 */
[----:B0-----:R-:W-:-:S05]  /*0b10*/  FADD R5, R2, R5 ;  /* 0x0000000502057221 */ /* 0x001fca0000000000 */
[----:B------:R-:W0:Y:S02]  /*0b20*/  SHFL.DOWN PT, R4, R5, 0x2, 0x1f ;  /* 0x08401f0005047f89 */ /* 0x000e2400000e0000 */
[----:B0-----:R-:W-:-:S05]  /*0b30*/  FADD R7, R5, R4 ;  /* 0x0000000405077221 */ /* 0x001fca0000000000 */
[----:B------:R0:W3:Y:S02]  /*0b40*/  SHFL.DOWN PT, R8, R7, 0x1, 0x1f ;  /* 0x08201f0007087f89 */ /* 0x0000e400000e0000 */
.L_x_1186:
[----:B------:R-:W-:Y:S01]  /*0b50*/  BSSY.RECONVERGENT B1, `(.L_x_1170) ;  /* 0x0000011000017945 */ /* 0x000fe20003800200 */
[----:B------:R-:W-:Y:S01]  /*0b60*/  HFMA2 R6, -RZ, RZ, 0, 0 ;  /* 0x00000000ff067431 */ /* 0x000fe200000001ff */
[----:B------:R-:W-:Y:S02]  /*0b70*/  ISETP.GE.AND P0, PT, R24, UR8, PT ;  /* 0x0000000818007c0c */ /* 0x000fe4000bf06270 */
[----:B------:R-:W-:Y:S11]  /*0b80*/  @P2 BRA `(.L_x_1171) ;  /* 0x0000000000342947 */ /* 0x000ff60003800000 */
[----:B------:R-:W4:Y:S01]  /*0b90*/  LDC.64 R2, c[0x0][0x3d0] ;  /* 0x0000f400ff027b82 */ /* 0x000f220000000a00 */
[----:B--2---:R-:W-:Y:S01]  /*0ba0*/  IMAD R12, R0, UR7, RZ ;  /* 0x00000007000c7c24 */ /* 0x004fe2000f8e02ff */
[----:B------:R-:W-:Y:S02]  /*0bb0*/  MOV R6, RZ ;  /* 0x000000ff00067202 */ /* 0x000fe40000000f00 */
[----:B-1----:R-:W-:-:S07]  /*0bc0*/  MOV R9, R24 ;  /* 0x0000001800097202 */ /* 0x002fce0000000f00 */
.L_x_1172:
[----:B------:R-:W-:-:S04]  /*0bd0*/  IMAD.IADD R5, R12, 0x1, R9 ;  /* 0x000000010c057824 */ /* 0x000fc800078e0209 */
[----:B----4-:R-:W-:-:S06]  /*0be0*/  IMAD.WIDE R4, R5, 0x4, R2 ;  /* 0x0000000405047825 */ /* 0x010fcc00078e0202 */
[----:B------:R-:W2:Y:S01]  /*0bf0*/  LDG.E R5, desc[UR16][R4.64] ;  /* 0x0000001004057981 */ /* 0x000ea2000c1e1900 */
[----:B------:R-:W-:Y:S02]  /*0c00*/  LEA R10, R9, UR5, 0x2 ;  /* 0x00000005090a7c11 */ /* 0x000fe4000f8e10ff */
[----:B------:R-:W-:-:S04]  /*0c10*/  IADD3 R9, PT, PT, R22, R9, RZ ;  /* 0x0000000916097210 */ /* 0x000fc80007ffe0ff */
[----:B------:R-:W2:Y:S01]  /*0c20*/  LDS R10, [R10] ;  /* 0x000000000a0a7984 */ /* 0x000ea20000000800 */
[----:B------:R-:W-:Y:S01]  /*0c30*/  ISETP.GE.AND P1, PT, R9, UR7, PT ;  /* 0x0000000709007c0c */ /* 0x000fe2000bf26270 */
[----:B--2---:R-:W-:-:S12]  /*0c40*/  FFMA R6, R5, R10, R6 ;  /* 0x0000000a05067223 */ /* 0x004fd80000000006 */
[----:B------:R-:W-:Y:S05]  /*0c50*/  @!P1 BRA `(.L_x_1172) ;  /* 0xfffffffc00dc9947 */ /* 0x000fea000383ffff */
.L_x_1171:
[----:B------:R-:W-:Y:S05]  /*0c60*/  BSYNC.RECONVERGENT B1 ;  /* 0x0000000000017941 */ /* 0x000fea0003800200 */
.L_x_1170:
[----:B------:R-:W-:Y:S01]  /*0c70*/  UMOV UR9, 0xffffffff ;  /* 0xffffffff00097882 */ /* 0x000fe20000000000 */
[----:B---3--:R-:W-:Y:S02]  /*0c80*/  FADD R8, R7, R8 ;  /* 0x0000000807087221 */ /* 0x008fe40000000000 */
[----:B------:R-:W-:Y:S05]  /*0c90*/  BRA.DIV UR9, `(.L_x_1173) ;  /* 0x00000006098c7947 */ /* 0x000fea000b800000 */
[----:B------:R-:W3:Y:S02]  /*0ca0*/  SHFL.DOWN PT, R3, R6, 0x10, 0x1f ;  /* 0x0a001f0006037f89 */ /* 0x000ee400000e0000 */
[----:B---3--:R-:W-:-:S05]  /*0cb0*/  FADD R3, R3, R6 ;  /* 0x0000000603037221 */ /* 0x008fca0000000000 */
[----:B------:R-:W3:Y:S02]  /*0cc0*/  SHFL.DOWN PT, R2, R3, 0x8, 0x1f ;  /* 0x09001f0003027f89 */ /* 0x000ee400000e0000 */
[----:B---3--:R-:W-:-:S05]  /*0cd0*/  FADD R2, R3, R2 ;  /* 0x0000000203027221 */ /* 0x008fca0000000000 */
[----:B------:R-:W3:Y:S02]  /*0ce0*/  SHFL.DOWN PT, R5, R2, 0x4, 0x1f ;  /* 0x08801f0002057f89 */ /* 0x000ee400000e0000 */
[----:B---3--:R-:W-:-:S05]  /*0cf0*/  FADD R5, R2, R5 ;  /* 0x0000000502057221 */ /* 0x008fca0000000000 */
[----:B------:R-:W3:Y:S02]  /*0d00*/  SHFL.DOWN PT, R4, R5, 0x2, 0x1f ;  /* 0x08401f0005047f89 */ /* 0x000ee400000e0000 */
[----:B---3--:R-:W-:-:S05]  /*0d10*/  FADD R4, R5, R4 ;  /* 0x0000000405047221 */ /* 0x008fca0000000000 */
[----:B0-----:R0:W3:Y:S02]  /*0d20*/  SHFL.DOWN PT, R7, R4, 0x1, 0x1f ;  /* 0x08201f0004077f89 */ /* 0x0010e400000e0000 */
.L_x_1193:
[----:B------:R-:W-:Y:S01]  /*0d30*/  FADD R6, RZ, R8 ;  /* 0x00000008ff067221 */ /* 0x000fe20000000000 */
[----:B------:R-:W-:Y:S01]  /*0d40*/  BSSY.RECONVERGENT B1, `(.L_x_1174) ;  /* 0x0000012000017945 */ /* 0x000fe20003800200 */
[----:B------:R-:W-:Y:S01]  /*0d50*/  HFMA2 R8, -RZ, RZ, 0, 0 ;  /* 0x00000000ff087431 */ /* 0x000fe200000001ff */
[----:B------:R-:W-:Y:S01]  /*0d60*/  ISETP.NE.AND P2, PT, R24, RZ, PT ;  /* 0x000000ff1800720c */ /* 0x000fe20003f45270 */
[----:B---3--:R-:W-:Y:S01]  /*0d70*/  FADD R7, R4, R7 ;  /* 0x0000000704077221 */ /* 0x008fe20000000000 */
[----:B------:R-:W-:Y:S11]  /*0d80*/  @P0 BRA `(.L_x_1175) ;  /* 0x0000000000340947 */ /* 0x000ff60003800000 */
[----:B------:R-:W3:Y:S01]  /*0d90*/  LDC.64 R2, c[0x0][0x3e0] ;  /* 0x0000f800ff027b82 */ /* 0x000ee20000000a00 */
[----:B--2---:R-:W-:Y:S01]  /*0da0*/  IMAD R12, R0, UR8, RZ ;  /* 0x00000008000c7c24 */ /* 0x004fe2000f8e02ff */
[----:B------:R-:W-:Y:S02]  /*0db0*/  MOV R8, RZ ;  /* 0x000000ff00087202 */ /* 0x000fe40000000f00 */
[----:B-1----:R-:W-:-:S07]  /*0dc0*/  MOV R9, R24 ;  /* 0x0000001800097202 */ /* 0x002fce0000000f00 */
.L_x_1176:
[----:B------:R-:W-:-:S04]  /*0dd0*/  IMAD.IADD R5, R12, 0x1, R9 ;  /* 0x000000010c057824 */ /* 0x000fc800078e0209 */
[----:B0--3--:R-:W-:-:S06]  /*0de0*/  IMAD.WIDE R4, R5, 0x4, R2 ;  /* 0x0000000405047825 */ /* 0x009fcc00078e0202 */
[----:B------:R-:W2:Y:S01]  /*0df0*/  LDG.E R5, desc[UR16][R4.64] ;  /* 0x0000001004057981 */ /* 0x000ea2000c1e1900 */
[----:B------:R-:W-:Y:S02]  /*0e00*/  LEA R10, R9, UR4, 0x2 ;  /* 0x00000004090a7c11 */ /* 0x000fe4000f8e10ff */
[----:B------:R-:W-:-:S04]  /*0e10*/  IADD3 R9, PT, PT, R22, R9, RZ ;  /* 0x0000000916097210 */ /* 0x000fc80007ffe0ff */
[----:B------:R-:W2:Y:S01]  /*0e20*/  LDS R10, [R10] ;  /* 0x000000000a0a7984 */ /* 0x000ea20000000800 */
[----:B------:R-:W-:Y:S01]  /*0e30*/  ISETP.GE.AND P0, PT, R9, UR8, PT ;  /* 0x0000000809007c0c */ /* 0x000fe2000bf06270 */
[----:B--2---:R-:W-:-:S12]  /*0e40*/  FFMA R8, R5, R10, R8 ;  /* 0x0000000a05087223 */ /* 0x004fd80000000008 */
[----:B------:R-:W-:Y:S05]  /*0e50*/  @!P0 BRA `(.L_x_1176) ;  /* 0xfffffffc00dc8947 */ /* 0x000fea000383ffff */
.L_x_1175:
[----:B------:R-:W-:Y:S05]  /*0e60*/  BSYNC.RECONVERGENT B1 ;  /* 0x0000000000017941 */ /* 0x000fea0003800200 */
.L_x_1174:
[----:B------:R-:W-:Y:S01]  /*0e70*/  UMOV UR9, 0xffffffff ;  /* 0xffffffff00097882 */ /* 0x000fe20000000000 */
[----:B------:R-:W-:Y:S02]  /*0e80*/  FADD R6, R7, R6 ;  /* 0x0000000607067221 */ /* 0x000fe40000000000 */
[----:B------:R-:W-:Y:S05]  /*0e90*/  BRA.DIV UR9, `(.L_x_1177) ;  /* 0x0000000609ac7947 */ /* 0x000fea000b800000 */
[----:B------:R-:W3:Y:S02]  /*0ea0*/  SHFL.DOWN PT, R3, R8, 0x10, 0x1f ;  /* 0x0a001f0008037f89 */ /* 0x000ee400000e0000 */
[----:B---3--:R-:W-:-:S05]  /*0eb0*/  FADD R3, R3, R8 ;  /* 0x0000000803037221 */ /* 0x008fca0000000000 */
[----:B------:R-:W3:Y:S02]  /*0ec0*/  SHFL.DOWN PT, R2, R3, 0x8, 0x1f ;  /* 0x09001f0003027f89 */ /* 0x000ee400000e0000 */
[----:B---3--:R-:W-:-:S05]  /*0ed0*/  FADD R2, R3, R2 ;  /* 0x0000000203027221 */ /* 0x008fca0000000000 */
[----:B------:R-:W3:Y:S02]  /*0ee0*/  SHFL.DOWN PT, R5, R2, 0x4, 0x1f ;  /* 0x08801f0002057f89 */ /* 0x000ee400000e0000 */
[----:B---3--:R-:W-:-:S05]  /*0ef0*/  FADD R5, R2, R5 ;  /* 0x0000000502057221 */ /* 0x008fca0000000000 */
[----:B0-----:R-:W0:Y:S02]  /*0f00*/  SHFL.DOWN PT, R4, R5, 0x2, 0x1f ;  /* 0x08401f0005047f89 */ /* 0x001e2400000e0000 */
[----:B0-----:R-:W-:-:S05]  /*0f10*/  FADD R4, R5, R4 ;  /* 0x0000000405047221 */ /* 0x001fca0000000000 */
[----:B------:R0:W3:Y:S02]  /*0f20*/  SHFL.DOWN PT, R7, R4, 0x1, 0x1f ;  /* 0x08201f0004077f89 */ /* 0x0000e400000e0000 */
.L_x_1200:
[----:B------:R-:W4:Y:S01]  /*0f30*/  @!P2 LDC.64 R2, c[0x0][0x3f0] ;  /* 0x0000fc00ff02ab82 */ /* 0x000f220000000a00 */
[----:B------:R-:W5:Y:S01]  /*0f40*/  LDCU UR10, c[0x0][0x39c] ;  /* 0x00007380ff0a77ac */ /* 0x000f620008000800 */
[----:B---3--:R-:W-:Y:S01]  /*0f50*/  FADD R7, R4, R7 ;  /* 0x0000000704077221 */ /* 0x008fe20000000000 */
[----:B------:R-:W3:Y:S03]  /*0f60*/  LDCU UR9, c[0x0][0x364] ;  /* 0x00006c80ff0977ac */ /* 0x000ee60008000800 */
[----:B------:R-:W-:Y:S01]  /*0f70*/  FADD R7, R6, R7 ;  /* 0x0000000706077221 */ /* 0x000fe20000000000 */
[----:B-----5:R-:W-:Y:S01]  /*0f80*/  @!P2 IMAD R5, R23, UR10, R0 ;  /* 0x0000000a1705ac24 */ /* 0x020fe2000f8e0200 */
[----:B---3--:R-:W-:-:S03]  /*0f90*/  IADD3 R0, PT, PT, R0, UR9, RZ ;  /* 0x0000000900007c10 */ /* 0x008fc6000fffe0ff */
[----:B----4-:R-:W-:Y:S01]  /*0fa0*/  @!P2 IMAD.WIDE R2, R5, 0x4, R2 ;  /* 0x000000040502a825 */ /* 0x010fe200078e0202 */
[----:B------:R-:W-:-:S04]  /*0fb0*/  ISETP.GE.AND P0, PT, R0, UR10, PT ;  /* 0x0000000a00007c0c */ /* 0x000fc8000bf06270 */
[----:B------:R4:W-:Y:S09]  /*0fc0*/  @!P2 STG.E desc[UR16][R2.64], R7 ;  /* 0x000000070200a986 */ /* 0x0009f2000c101910 */
[----:B------:R-:W-:Y:S05]  /*0fd0*/  @!P0 BRA `(.L_x_1178) ;  /* 0xfffffff800548947 */ /* 0x000fea000383ffff */
.L_x_1165:
[----:B------:R-:W-:Y:S05]  /*0fe0*/  BSYNC B0 ;  /* 0x0000000000007941 */ /* 0x000fea0003800000 */
.L_x_1164:
[----:B------:R-:W5:Y:S01]  /*0ff0*/  LDCU UR9, c[0x0][0x370] ;  /* 0x00006e00ff0977ac */ /* 0x000f620008000800 */
[----:B------:R-:W0:Y:S01]  /*1000*/  LDCU UR10, c[0x0][0x394] ;  /* 0x00007280ff0a77ac */ /* 0x000e220008000800 */
[----:B-----5:R-:W-:-:S04]  /*1010*/  IADD3 R23, PT, PT, R23, UR9, RZ ;  /* 0x0000000917177c10 */ /* 0x020fc8000fffe0ff */
[----:B0-----:R-:W-:-:S13]  /*1020*/  ISETP.GE.AND P0, PT, R23, UR10, PT ;  /* 0x0000000a17007c0c */ /* 0x001fda000bf06270 */
[----:B------:R-:W-:Y:S05]  /*1030*/  @!P0 BRA `(.L_x_1179) ;  /* 0xfffffff000488947 */ /* 0x000fea000383ffff */
[----:B------:R-:W-:Y:S05]  /*1040*/  EXIT ;  /* 0x000000000000794d */ /* 0x000fea0003800000 */
.L_x_1169:
[----:B-1----:R-:W-:Y:S01]  /*1050*/  HFMA2 R14, -RZ, RZ, 0, 1.847743988037109375e-06 ;  /* 0x0000001fff0e7431 */ /* 0x002fe200000001ff */
[----:B------:R-:W-:Y:S01]  /*1060*/  BSSY B1, `(.L_x_1180) ;  /* 0x0000007000017945 */ /* 0x000fe20003800000 */
[----:B------:R-:W-:Y:S01]  /*1070*/  MOV R3, R6 ;  /* 0x0000000600037202 */ /* 0x000fe20000000f00 */
[----:B--2---:R-:W-:Y:S01]  /*1080*/  IMAD.MOV.U32 R12, RZ, RZ, 0x10 ;  /* 0x00000010ff0c7424 */ /* 0x004fe200078e00ff */
[----:B------:R-:W-:-:S07]  /*1090*/  MOV R9, 0xffffffff ;  /* 0xffffffff00097802 */ /* 0x000fce0000000f00 */
[----:B---3--:R-:W-:Y:S05]  /*10a0*/  WARPSYNC.COLLECTIVE R9, `(.L_x_1181) ;  /* 0x0000000009087348 */ /* 0x008fea0003c00000 */
[----:B------:R0:W1:Y:S02]  /*10b0*/  SHFL.DOWN P1, R10, R3, R12, R14 ;  /* 0x0800000c030a7389 */ /* 0x000064000002000e */
[----:B01-3--:R-:W-:Y:S05]  /*10c0*/  ENDCOLLECTIVE ;  /* 0x000000000000791b */ /* 0x00bfea0003800000 */
.L_x_1181:
[----:B------:R-:W-:Y:S05]  /*10d0*/  BSYNC B1 ;  /* 0x0000000000017941 */ /* 0x000fea0003800000 */
.L_x_1180:
[----:B------:R-:W-:Y:S01]  /*10e0*/  MOV R3, R10 ;  /* 0x0000000a00037202 */ /* 0x000fe20000000f00 */
[----:B------:R-:W-:Y:S02]  /*10f0*/  HFMA2 R12, -RZ, RZ, 0, 4.76837158203125e-07 ;  /* 0x00000008ff0c7431 */ /* 0x000fe400000001ff */
[----:B------:R-:W-:Y:S01]  /*1100*/  IMAD.MOV.U32 R14, RZ, RZ, 0x1f ;  /* 0x0000001fff0e7424 */ /* 0x000fe200078e00ff */
[----:B------:R-:W-:Y:S01]  /*1110*/  MOV R9, 0xffffffff ;  /* 0xffffffff00097802 */ /* 0x000fe20000000f00 */
[----:B------:R-:W-:-:S07]  /*1120*/  FADD R3, R3, R6 ;  /* 0x0000000603037221 */ /* 0x000fce0000000000 */
[----:B------:R-:W-:Y:S05]  /*1130*/  WARPSYNC.COLLECTIVE R9, `(.L_x_1182) ;  /* 0x0000000009087348 */ /* 0x000fea0003c00000 */
[----:B------:R0:W1:Y:S02]  /*1140*/  SHFL.DOWN P1, R10, R3, R12, R14 ;  /* 0x0800000c030a7389 */ /* 0x000064000002000e */
[----:B01----:R-:W-:Y:S05]  /*1150*/  ENDCOLLECTIVE ;  /* 0x000000000000791b */ /* 0x003fea0003800000 */
.L_x_1182:
[----:B------:R-:W-:Y:S01]  /*1160*/  HFMA2 R12, -RZ, RZ, 0, 2.384185791015625e-07 ;  /* 0x00000004ff0c7431 */ /* 0x000fe200000001ff */
[----:B------:R-:W-:-:S05]  /*1170*/  MOV R2, R10 ;  /* 0x0000000a00027202 */ /* 0x000fca0000000f00 */
[----:B------:R-:W-:-:S05]  /*1180*/  FADD R2, R3, R2 ;  /* 0x0000000203027221 */ /* 0x000fca0000000000 */
[----:B------:R-:W-:-:S07]  /*1190*/  MOV R3, R2 ;  /* 0x0000000200037202 */ /* 0x000fce0000000f00 */
[----:B------:R-:W-:Y:S05]  /*11a0*/  WARPSYNC.COLLECTIVE R9, `(.L_x_1183) ;  /* 0x0000000009087348 */ /* 0x000fea0003c00000 */
[----:B------:R0:W1:Y:S02]  /*11b0*/  SHFL.DOWN P1, R10, R3, R12, R14 ;  /* 0x0800000c030a7389 */ /* 0x000064000002000e */
[----:B01----:R-:W-:Y:S05]  /*11c0*/  ENDCOLLECTIVE ;  /* 0x000000000000791b */ /* 0x003fea0003800000 */
.L_x_1183:
[----:B------:R-:W-:Y:S01]  /*11d0*/  HFMA2 R12, -RZ, RZ, 0, 1.1920928955078125e-07 ;  /* 0x00000002ff0c7431 */ /* 0x000fe200000001ff */
[----:B------:R-:W-:-:S05]  /*11e0*/  MOV R5, R10 ;  /* 0x0000000a00057202 */ /* 0x000fca0000000f00 */
[----:B------:R-:W-:-:S04]  /*11f0*/  FADD R5, R2, R5 ;  /* 0x0000000502057221 */ /* 0x000fc80000000000 */
[----:B------:R-:W-:-:S07]  /*1200*/  IMAD.MOV.U32 R3, RZ, RZ, R5 ;  /* 0x000000ffff037224 */ /* 0x000fce00078e0005 */
[----:B------:R-:W-:Y:S05]  /*1210*/  WARPSYNC.COLLECTIVE R9, `(.L_x_1184) ;  /* 0x0000000009087348 */ /* 0x000fea0003c00000 */
[----:B------:R0:W1:Y:S02]  /*1220*/  SHFL.DOWN P1, R10, R3, R12, R14 ;  /* 0x0800000c030a7389 */ /* 0x000064000002000e */
[----:B01----:R-:W-:Y:S05]  /*1230*/  ENDCOLLECTIVE ;  /* 0x000000000000791b */ /* 0x003fea0003800000 */
.L_x_1184:
[----:B------:R-:W-:Y:S01]  /*1240*/  HFMA2 R12, -RZ, RZ, 0, 5.9604644775390625e-08 ;  /* 0x00000001ff0c7431 */ /* 0x000fe200000001ff */
[----:B------:R-:W-:-:S05]  /*1250*/  MOV R4, R10 ;  /* 0x0000000a00047202 */ /* 0x000fca0000000f00 */
[----:B------:R-:W-:-:S05]  /*1260*/  FADD R7, R5, R4 ;  /* 0x0000000405077221 */ /* 0x000fca0000000000 */
[----:B------:R-:W-:-:S07]  /*1270*/  MOV R3, R7 ;  /* 0x0000000700037202 */ /* 0x000fce0000000f00 */
[----:B------:R-:W-:Y:S05]  /*1280*/  WARPSYNC.COLLECTIVE R9, `(.L_x_1185) ;  /* 0x0000000009087348 */ /* 0x000fea0003c00000 */
[----:B------:R0:W1:Y:S02]  /*1290*/  SHFL.DOWN P1, R10, R3, R12, R14 ;  /* 0x0800000c030a7389 */ /* 0x000064000002000e */
[----:B01----:R-:W-:Y:S05]  /*12a0*/  ENDCOLLECTIVE ;  /* 0x000000000000791b */ /* 0x003fea0003800000 */
.L_x_1185:
[----:B------:R-:W-:Y:S01]  /*12b0*/  MOV R8, R10 ;  /* 0x0000000a00087202 */ /* 0x000fe20000000f00 */
[----:B------:R-:W-:Y:S06]  /*12c0*/  BRA `(.L_x_1186) ;  /* 0xfffffff800207947 */ /* 0x000fec000383ffff */
.L_x_1173:
[----:B--2---:R-:W-:Y:S01]  /*12d0*/  HFMA2 R12, -RZ, RZ, 0, 9.5367431640625e-07 ;  /* 0x00000010ff0c7431 */ /* 0x004fe200000001ff */
[----:B------:R-:W-:Y:S01]  /*12e0*/  BSSY B1, `(.L_x_1187) ;  /* 0x0000007000017945 */ /* 0x000fe20003800000 */
[----:B------:R-:W-:Y:S01]  /*12f0*/  IMAD.MOV.U32 R3, RZ, RZ, R6 ;  /* 0x000000ffff037224 */ /* 0x000fe200078e0006 */
[----:B-1----:R-:W-:Y:S02]  /*1300*/  MOV R14, 0x1f ;  /* 0x0000001f000e7802 */ /* 0x002fe40000000f00 */
[----:B------:R-:W-:-:S07]  /*1310*/  MOV R9, 0xffffffff ;  /* 0xffffffff00097802 */ /* 0x000fce0000000f00 */
[----:B0-----:R-:W-:Y:S05]  /*1320*/  WARPSYNC.COLLECTIVE R9, `(.L_x_1188) ;  /* 0x0000000009087348 */ /* 0x001fea0003c00000 */
[----:B------:R1:W2:Y:S02]  /*1330*/  SHFL.DOWN P1, R10, R3, R12, R14 ;  /* 0x0800000c030a7389 */ /* 0x0002a4000002000e */
[----:B012---:R-:W-:Y:S05]  /*1340*/  ENDCOLLECTIVE ;  /* 0x000000000000791b */ /* 0x007fea0003800000 */
.L_x_1188:
[----:B------:R-:W-:Y:S05]  /*1350*/  BSYNC B1 ;  /* 0x0000000000017941 */ /* 0x000fea0003800000 */
.L_x_1187:
        /* <DEDUP_REMOVED lines=8> */
.L_x_1189:
[----:B------:R-:W-:Y:S01]  /*13e0*/  HFMA2 R12, -RZ, RZ, 0, 2.384185791015625e-07 ;  /* 0x00000004ff0c7431 */ /* 0x000fe200000001ff */
[----:B------:R-:W-:-:S05]  /*13f0*/  MOV R2, R10 ;  /* 0x0000000a00027202 */ /* 0x000fca0000000f00 */
[----:B------:R-:W-:-:S05]  /*1400*/  FADD R2, R3, R2 ;  /* 0x0000000203027221 */ /* 0x000fca0000000000 */
[----:B------:R-:W-:-:S07]  /*1410*/  MOV R3, R2 ;  /* 0x0000000200037202 */ /* 0x000fce0000000f00 */
[----:B------:R-:W-:Y:S05]  /*1420*/  WARPSYNC.COLLECTIVE R9, `(.L_x_1190) ;  /* 0x0000000009087348 */ /* 0x000fea0003c00000 */
[----:B------:R0:W1:Y:S02]  /*1430*/  SHFL.DOWN P1, R10, R3, R12, R14 ;  /* 0x0800000c030a7389 */ /* 0x000064000002000e */
[----:B01----:R-:W-:Y:S05]  /*1440*/  ENDCOLLECTIVE ;  /* 0x000000000000791b */ /* 0x003fea0003800000 */
.L_x_1190:
[----:B------:R-:W-:Y:S01]  /*1450*/  HFMA2 R12, -RZ, RZ, 0, 1.1920928955078125e-07 ;  /* 0x00000002ff0c7431 */ /* 0x000fe200000001ff */
[----:B------:R-:W-:-:S05]  /*1460*/  MOV R5, R10 ;  /* 0x0000000a00057202 */ /* 0x000fca0000000f00 */
[----:B------:R-:W-:-:S04]  /*1470*/  FADD R5, R2, R5 ;  /* 0x0000000502057221 */ /* 0x000fc80000000000 */
[----:B------:R-:W-:-:S07]  /*1480*/  IMAD.MOV.U32 R3, RZ, RZ, R5 ;  /* 0x000000ffff037224 */ /* 0x000fce00078e0005 */
[----:B------:R-:W-:Y:S05]  /*1490*/  WARPSYNC.COLLECTIVE R9, `(.L_x_1191) ;  /* 0x0000000009087348 */ /* 0x000fea0003c00000 */
[----:B------:R0:W1:Y:S02]  /*14a0*/  SHFL.DOWN P1, R10, R3, R12, R14 ;  /* 0x0800000c030a7389 */ /* 0x000064000002000e */
[----:B01----:R-:W-:Y:S05]  /*14b0*/  ENDCOLLECTIVE ;  /* 0x000000000000791b */ /* 0x003fea0003800000 */
.L_x_1191:
[----:B------:R-:W-:Y:S01]  /*14c0*/  HFMA2 R12, -RZ, RZ, 0, 5.9604644775390625e-08 ;  /* 0x00000001ff0c7431 */ /* 0x000fe200000001ff */
[----:B------:R-:W-:-:S05]  /*14d0*/  MOV R4, R10 ;  /* 0x0000000a00047202 */ /* 0x000fca0000000f00 */
[----:B------:R-:W-:-:S05]  /*14e0*/  FADD R4, R5, R4 ;  /* 0x0000000405047221 */ /* 0x000fca0000000000 */
[----:B------:R-:W-:-:S07]  /*14f0*/  MOV R3, R4 ;  /* 0x0000000400037202 */ /* 0x000fce0000000f00 */
[----:B------:R-:W-:Y:S05]  /*1500*/  WARPSYNC.COLLECTIVE R9, `(.L_x_1192) ;  /* 0x0000000009087348 */ /* 0x000fea0003c00000 */
[----:B------:R0:W1:Y:S02]  /*1510*/  SHFL.DOWN P1, R10, R3, R12, R14 ;  /* 0x0800000c030a7389 */ /* 0x000064000002000e */
[----:B01----:R-:W-:Y:S05]  /*1520*/  ENDCOLLECTIVE ;  /* 0x000000000000791b */ /* 0x003fea0003800000 */
.L_x_1192:
[----:B------:R-:W-:Y:S01]  /*1530*/  MOV R7, R10 ;  /* 0x0000000a00077202 */ /* 0x000fe20000000f00 */
[----:B------:R-:W-:Y:S06]  /*1540*/  BRA `(.L_x_1193) ;  /* 0xfffffff400f87947 */ /* 0x000fec000383ffff */
.L_x_1177:
        /* <DEDUP_REMOVED lines=8> */
.L_x_1195:
[----:B------:R-:W-:Y:S05]  /*15d0*/  BSYNC B1 ;  /* 0x0000000000017941 */ /* 0x000fea0003800000 */
.L_x_1194:
        /* <DEDUP_REMOVED lines=8> */
.L_x_1196:
[----:B------:R-:W-:Y:S01]  /*1660*/  HFMA2 R12, -RZ, RZ, 0, 2.384185791015625e-07 ;  /* 0x00000004ff0c7431 */ /* 0x000fe200000001ff */
[----:B------:R-:W-:-:S05]  /*1670*/  MOV R2, R10 ;  /* 0x0000000a00027202 */ /* 0x000fca0000000f00 */
[----:B------:R-:W-:-:S05]  /*1680*/  FADD R2, R3, R2 ;  /* 0x0000000203027221 */ /* 0x000fca0000000000 */
[----:B------:R-:W-:-:S07]  /*1690*/  MOV R3, R2 ;  /* 0x0000000200037202 */ /* 0x000fce0000000f00 */
[----:B------:R-:W-:Y:S05]  /*16a0*/  WARPSYNC.COLLECTIVE R9, `(.L_x_1197) ;  /* 0x0000000009087348 */ /* 0x000fea0003c00000 */
[----:B------:R0:W1:Y:S02]  /*16b0*/  SHFL.DOWN P1, R10, R3, R12, R14 ;  /* 0x0800000c030a7389 */ /* 0x000064000002000e */
[----:B01----:R-:W-:Y:S05]  /*16c0*/  ENDCOLLECTIVE ;  /* 0x000000000000791b */ /* 0x003fea0003800000 */
.L_x_1197:
[----:B------:R-:W-:Y:S01]  /*16d0*/  HFMA2 R12, -RZ, RZ, 0, 1.1920928955078125e-07 ;  /* 0x00000002ff0c7431 */ /* 0x000fe200000001ff */
[----:B------:R-:W-:-:S05]  /*16e0*/  MOV R5, R10 ;  /* 0x0000000a00057202 */ /* 0x000fca0000000f00 */
[----:B------:R-:W-:-:S04]  /*16f0*/  FADD R5, R2, R5 ;  /* 0x0000000502057221 */ /* 0x000fc80000000000 */
[----:B------:R-:W-:-:S07]  /*1700*/  IMAD.MOV.U32 R3, RZ, RZ, R5 ;  /* 0x000000ffff037224 */ /* 0x000fce00078e0005 */
[----:B------:R-:W-:Y:S05]  /*1710*/  WARPSYNC.COLLECTIVE R9, `(.L_x_1198) ;  /* 0x0000000009087348 */ /* 0x000fea0003c00000 */
[----:B------:R0:W1:Y:S02]  /*1720*/  SHFL.DOWN P1, R10, R3, R12, R14 ;  /* 0x0800000c030a7389 */ /* 0x000064000002000e */
[----:B01----:R-:W-:Y:S05]  /*1730*/  ENDCOLLECTIVE ;  /* 0x000000000000791b */ /* 0x003fea0003800000 */
.L_x_1198:
[----:B------:R-:W-:Y:S01]  /*1740*/  HFMA2 R12, -RZ, RZ, 0, 5.9604644775390625e-08 ;  /* 0x00000001ff0c7431 */ /* 0x000fe200000001ff */
[----:B------:R-:W-:-:S05]  /*1750*/  MOV R4, R10 ;  /* 0x0000000a00047202 */ /* 0x000fca0000000f00 */
[----:B------:R-:W-:-:S05]  /*1760*/  FADD R4, R5, R4 ;  /* 0x0000000405047221 */ /* 0x000fca0000000000 */
[----:B------:R-:W-:-:S07]  /*1770*/  MOV R3, R4 ;  /* 0x0000000400037202 */ /* 0x000fce0000000f00 */
[----:B------:R-:W-:Y:S05]  /*1780*/  WARPSYNC.COLLECTIVE R9, `(.L_x_1199) ;  /* 0x0000000009087348 */ /* 0x000fea0003c00000 */
[----:B------:R0:W1:Y:S02]  /*1790*/  SHFL.DOWN P1, R10, R3, R12, R14 ;  /* 0x0800000c030a7389 */ /* 0x000064000002000e */
[----:B01----:R-:W-:Y:S05]  /*17a0*/  ENDCOLLECTIVE ;  /* 0x000000000000791b */ /* 0x003fea0003800000 */
.L_x_1199:
[----:B------:R-:W-:Y:S01]  /*17b0*/  MOV R7, R10 ;  /* 0x0000000a00077202 */ /* 0x000fe20000000f00 */
[----:B------:R-:W-:Y:S06]  /*17c0*/  BRA `(.L_x_1200) ;  /* 0xfffffff400d87947 */ /* 0x000fec000383ffff */
.L_x_1201:
        /* <DEDUP_REMOVED lines=11> */
.L_x_1905:


//--------------------- .text._Z39fused_tensor_prods_example_wtsback_kerniiiiiPKfS0_S0_S0_S0_S0_S0_S0_S0_S0_S0_S0_S0_S0_S0_PfS1_S1_S1_S1_S1_S1_S1_S1_ --------------------------
	.section	.text._Z39fused_tensor_prods_example_wtsback_kerniiiiiPKfS0_S0_S0_S0_S0_S0_S0_S0_S0_S0_S0_S0_S0_S0_PfS1_S1_S1_S1_S1_S1_S1_S1_,"ax",@progbits
	.align	128
        .global         _Z39fused_tensor_prods_example_wtsback_kerniiiiiPKfS0_S0_S0_S0_S0_S0_S0_S0_S0_S0_S0_S0_S0_S0_PfS1_S1_S1_S1_S1_S1_S1_S1_
        .type           _Z39fused_tensor_prods_example_wtsback_kerniiiiiPKfS0_S0_S0_S0_S0_S0_S0_S0_S0_S0_S0_S0_S0_S0_PfS1_S1_S1_S1_S1_S1_S1_S1_,@function
        .size           _Z39fused_tensor_prods_example_wtsback_kerniiiiiPKfS0_S0_S0_S0_S0_S0_S0_S0_S0_S0_S0_S0_S0_S0_PfS1_S1_S1_S1_S1_S1_S1_S1_,(.L_x_1906 - _Z39fused_tensor_prods_example_wtsback_kerniiiiiPKfS0_S0_S0_S0_S0_S0_S0_S0_S0_S0_S0_S0_S0_S0_PfS1_S1_S1_S1_S1_S1_S1_S1_)
        .other          _Z39fused_tensor_prods_example_wtsback_kerniiiiiPKfS0_S0_S0_S0_S0_S0_S0_S0_S0_S0_S0_S0_S0_S0_PfS1_S1_S1_S1_S1_S1_S1_S1_,@"STO_CUDA_ENTRY STV_DEFAULT"
_Z39fused_tensor_prods_example_wtsback_kerniiiiiPKfS0_S0_S0_S0_S0_S0_S0_S0_S0_S0_S0_S0_S0_S0_PfS1_S1_S1_S1_S1_S1_S1_S1_:
.text._Z39fused_tensor_prods_example_wtsback_kerniiiiiPKfS0_S0_S0_S0_S0_S0_S0_S0_S0_S0_S0_S0_S0_S0_PfS1_S1_S1_S1_S1_S1_S1_S1_:
        /* <DEDUP_REMOVED lines=14> */
.L_x_1208:
[----:B------:R-:W5:Y:S02]  /*00e0*/  LDCU UR13, c[0x0][0x388] ;  /* 0x00007100ff0d77ac */ /* 0x000f640008000800 */
[----:B-----5:R-:W-:-:S04]  /*00f0*/  MOV R12, UR13 ;  /* 0x0000000d000c7c02 */ /* 0x020fc80008000f00 */
[----:B-1----:R-:W-:-:S13]  /*0100*/  ISETP.LE.U32.AND P0, PT, R12, UR8, PT ;  /* 0x000000080c007c0c */ /* 0x002fda000bf03070 */
[----:B------:R-:W-:Y:S05]  /*0110*/  @P0 BRA `(.L_x_1203) ;  /* 0x0000000000c00947 */ /* 0x000fea0003800000 */
[----:B------:R-:W-:-:S07]  /*0120*/  MOV R9, UR8 ;  /* 0x0000000800097c02 */ /* 0x000fce0008000f00 */
.L_x_1207:
        /* <DEDUP_REMOVED lines=12> */
.L_x_1206:
[C---:B---3--:R-:W-:Y:S02]  /*01f0*/  IMAD R11, R17.reuse, UR14, R8 ;  /* 0x0000000e110b7c24 */ /* 0x048fe4000f8e0208 */
[CC--:B0-----:R-:W-:Y:S02]  /*0200*/  IMAD R13, R17.reuse, R18.reuse, UR5 ;  /* 0x00000005110d7e24 */ /* 0x0c1fe4000f8e0212 */
[----:B------:R-:W-:Y:S02]  /*0210*/  IMAD R15, R17, R18, R9 ;  /* 0x00000012110f7224 */ /* 0x000fe400078e0209 */
[----:B------:R-:W-:-:S04]  /*0220*/  IMAD.WIDE.U32 R10, R11, 0x4, R6 ;  /* 0x000000040b0a7825 */ /* 0x000fc800078e0006 */
[----:B------:R-:W-:Y:S02]  /*0230*/  IMAD.WIDE R12, R13, 0x4, R4 ;  /* 0x000000040d0c7825 */ /* 0x000fe400078e0204 */
[----:B------:R-:W3:Y:S02]  /*0240*/  LDG.E R10, desc[UR6][R10.64] ;  /* 0x000000060a0a7981 */ /* 0x000ee4000c1e1900 */
[----:B-1----:R-:W-:Y:S02]  /*0250*/  IMAD.WIDE R14, R15, 0x4, R2 ;  /* 0x000000040f0e7825 */ /* 0x002fe400078e0202 */
[----:B------:R-:W3:Y:S04]  /*0260*/  LDG.E R13, desc[UR6][R12.64] ;  /* 0x000000060c0d7981 */ /* 0x000ee8000c1e1900 */
[----:B------:R-:W5:Y:S01]  /*0270*/  LDG.E R14, desc[UR6][R14.64] ;  /* 0x000000060e0e7981 */ /* 0x000f62000c1e1900 */
[----:B--2---:R-:W-:-:S04]  /*0280*/  IADD3 R17, PT, PT, R17, UR9, RZ ;  /* 0x0000000911117c10 */ /* 0x004fc8000fffe0ff */
[----:B------:R-:W-:Y:S01]  /*0290*/  ISETP.GE.AND P0, PT, R17, UR13, PT ;  /* 0x0000000d11007c0c */ /* 0x000fe2000bf06270 */
[----:B---3--:R-:W-:-:S04]  /*02a0*/  FMUL R19, R10, R13 ;  /* 0x0000000d0a137220 */ /* 0x008fc80000400000 */
[----:B-----5:R-:W-:-:S08]  /*02b0*/  FFMA R16, R19, R14, R16 ;  /* 0x0000000e13107223 */ /* 0x020fd00000000010 */
[----:B------:R-:W-:Y:S05]  /*02c0*/  @!P0 BRA `(.L_x_1206) ;  /* 0xfffffffc00c88947 */ /* 0x000fea000383ffff */
.L_x_1205:
[----:B--2-4-:R-:W-:Y:S05]  /*02d0*/  BSYNC.RECONVERGENT B0 ;  /* 0x0000000000007941 */ /* 0x014fea0003800200 */
.L_x_1204:
        /* <DEDUP_REMOVED lines=20> */
.L_x_1203:
[----:B0-----:R-:W-:-:S06]  /*0420*/  UIADD3 UR5, UPT, UPT, UR12, UR5, URZ ;  /* 0x000000050c057290 */ /* 0x001fcc000fffe0ff */
[----:B------:R-:W-:-:S13]  /*0430*/  ISETP.LE.AND P0, PT, R12, UR5, PT ;  /* 0x000000050c007c0c */ /* 0x000fda000bf03270 */
[----:B------:R-:W-:Y:S05]  /*0440*/  @!P0 BRA `(.L_x_1208) ;  /* 0xfffffffc00248947 */ /* 0x000fea000383ffff */
.L_x_1202:
        /* <DEDUP_REMOVED lines=8> */
[----:B------:R-:W0:Y:S01]  /*04d0*/  LDCU UR8, c[0x0][0x364] ;  /* 0x00006c80ff0877ac */ /* 0x000e220008000800 */
[----:B--2---:R-:W2:Y:S01]  /*04e0*/  LDCU UR9, c[0x0][0x374] ;  /* 0x00006e80ff0977ac */ /* 0x004ea20008000800 */
[----:B----4-:R-:W4:Y:S03]  /*04f0*/  LDCU UR10, c[0x0][0x370] ;  /* 0x00006e00ff0a77ac */ /* 0x010f260008000800 */
.L_x_1215:
[----:B------:R-:W1:Y:S02]  /*0500*/  LDCU UR12, c[0x0][0x38c] ;  /* 0x00007180ff0c77ac */ /* 0x000e640008000800 */
[----:B-1----:R-:W-:-:S09]  /*0510*/  UISETP.GE.AND UP0, UPT, UR11, UR12, UPT ;  /* 0x0000000c0b00728c */ /* 0x002fd2000bf06270 */
[----:B------:R-:W-:Y:S05]  /*0520*/  BRA.U UP0, `(.L_x_1210) ;  /* 0x0000000100ec7547 */ /* 0x000fea000b800000 */
[----:B------:R-:W-:-:S07]  /*0530*/  MOV R7, UR11 ;  /* 0x0000000b00077c02 */ /* 0x000fce0008000f00 */
.L_x_1214:
[----:B------:R-:W0:Y:S01]  /*0540*/  LDCU UR12, c[0x0][0x380] ;  /* 0x00007000ff0c77ac */ /* 0x000e220008000800 */
[----:B------:R-:W-:Y:S01]  /*0550*/  BSSY.RECONVERGENT B0, `(.L_x_1211) ;  /* 0x0000024000007945 */ /* 0x000fe20003800200 */
[----:B------:R-:W-:Y:S01]  /*0560*/  MOV R6, RZ ;  /* 0x000000ff00067202 */ /* 0x000fe20000000f00 */
[----:B------:R-:W1:Y:S01]  /*0570*/  LDCU UR14, c[0x0][0x38c] ;  /* 0x00007180ff0e77ac */ /* 0x000e620008000800 */
[----:B------:R-:W1:Y:S01]  /*0580*/  LDCU UR13, c[0x0][0x384] ;  /* 0x00007080ff0d77ac */ /* 0x000e620008000800 */
[----:B0-----:R-:W-:-:S13]  /*0590*/  ISETP.GE.AND P0, PT, R0, UR12, PT ;  /* 0x0000000c00007c0c */ /* 0x001fda000bf06270 */
[----:B-1----:R-:W-:Y:S05]  /*05a0*/  @P0 BRA `(.L_x_1212) ;  /* 0x0000000000780947 */ /* 0x002fea0003800000 */
[----:B------:R-:W-:Y:S01]  /*05b0*/  HFMA2 R6, -RZ, RZ, 0, 0 ;  /* 0x00000000ff067431 */ /* 0x000fe200000001ff */
[----:B------:R-:W-:-:S07]  /*05c0*/  MOV R10, R0 ;  /* 0x00000000000a7202 */ /* 0x000fce0000000f00 */
.L_x_1213:
[----:B------:R-:W0:Y:S01]  /*05d0*/  LDC.64 R12, c[0x0][0x3d0] ;  /* 0x0000f400ff0c7b82 */ /* 0x000e220000000a00 */
[C---:B------:R-:W-:Y:S02]  /*05e0*/  IMAD R14, R10.reuse, UR14, R5 ;  /* 0x0000000e0a0e7c24 */ /* 0x040fe4000f8e0205 */
[----:B------:R-:W-:-:S03]  /*05f0*/  IMAD R11, R10, UR13, R4 ;  /* 0x0000000d0a0b7c24 */ /* 0x000fc6000f8e0204 */
[----:B------:R-:W-:Y:S01]  /*0600*/  LEA R15, R14, R14, 0x1 ;  /* 0x0000000e0e0f7211 */ /* 0x000fe200078e08ff */
[----:B------:R-:W-:Y:S01]  /*0610*/  IMAD R14, R10, UR14, R7 ;  /* 0x0000000e0a0e7c24 */ /* 0x000fe2000f8e0207 */
[----:B---3--:R-:W1:Y:S08]  /*0620*/  LDC.64 R8, c[0x0][0x3a0] ;  /* 0x0000e800ff087b82 */ /* 0x008e700000000a00 */
        /* <DEDUP_REMOVED lines=8> */
[----:B------:R-:W2:Y:S04]  /*06b0*/  LDG.E R16, desc[UR6][R2.64+0x4] ;  /* 0x0000040602107981 */ /* 0x000ea8000c1e1900 */
[----:B------:R-:W4:Y:S04]  /*06c0*/  LDG.E R11, desc[UR6][R8.64] ;  /* 0x00000006080b7981 */ /* 0x000f28000c1e1900 */
[----:B------:R-:W3:Y:S04]  /*06d0*/  LDG.E R14, desc[UR6][R2.64] ;  /* 0x00000006020e7981 */ /* 0x000ee8000c1e1900 */
[----:B------:R-:W3:Y:S01]  /*06e0*/  LDG.E R18, desc[UR6][R2.64+0x8] ;  /* 0x0000080602127981 */ /* 0x000ee2000c1e1900 */
[----:B------:R-:W-:-:S04]  /*06f0*/  IADD3 R10, PT, PT, R10, UR5, RZ ;  /* 0x000000050a0a7c10 */ /* 0x000fc8000fffe0ff */
[----:B------:R-:W-:Y:S01]  /*0700*/  ISETP.GE.AND P0, PT, R10, UR12, PT ;  /* 0x0000000c0a007c0c */ /* 0x000fe2000bf06270 */
[----:B-----5:R-:W-:-:S04]  /*0710*/  FMUL R15, R12, R15 ;  /* 0x0000000f0c0f7220 */ /* 0x020fc80000400000 */
[----:B--2---:R-:W-:Y:S01]  /*0720*/  FMUL R16, R15, R16 ;  /* 0x000000100f107220 */ /* 0x004fe20000400000 */
[C---:B----4-:R-:W-:Y:S01]  /*0730*/  FMUL R11, R12.reuse, R11 ;  /* 0x0000000b0c0b7220 */ /* 0x050fe20000400000 */
[----:B---3--:R-:W-:-:S03]  /*0740*/  FMUL R12, R12, R17 ;  /* 0x000000110c0c7220 */ /* 0x008fc60000400000 */
[----:B------:R-:W-:-:S04]  /*0750*/  FFMA R11, R11, R14, R16 ;  /* 0x0000000e0b0b7223 */ /* 0x000fc80000000010 */
[----:B------:R-:W-:-:S04]  /*0760*/  FFMA R11, R12, R18, R11 ;  /* 0x000000120c0b7223 */ /* 0x000fc8000000000b */
[----:B------:R-:W-:Y:S01]  /*0770*/  FADD R6, R11, R6 ;  /* 0x000000060b067221 */ /* 0x000fe20000000000 */
[----:B------:R-:W-:Y:S06]  /*0780*/  @!P0 BRA `(.L_x_1213) ;  /* 0xfffffffc00908947 */ /* 0x000fec000383ffff */
.L_x_1212:
[----:B--2-4-:R-:W-:Y:S05]  /*0790*/  BSYNC.RECONVERGENT B0 ;  /* 0x0000000000007941 */ /* 0x014fea0003800200 */
.L_x_1211:
[----:B------:R-:W3:Y:S01]  /*07a0*/  SHFL.DOWN PT, R3, R6, 0x10, 0x1f ;  /* 0x0a001f0006037f89 */ /* 0x000ee200000e0000 */
[----:B------:R-:W-:Y:S01]  /*07b0*/  ISETP.NE.AND P0, PT, R0, RZ, PT ;  /* 0x000000ff0000720c */ /* 0x000fe20003f05270 */
[----:B------:R-:W0:Y:S01]  /*07c0*/  LDCU UR12, c[0x0][0x38c] ;  /* 0x00007180ff0c77ac */ /* 0x000e220008000800 */
[----:B---3--:R-:W-:-:S11]  /*07d0*/  FADD R8, R3, R6 ;  /* 0x0000000603087221 */ /* 0x008fd60000000000 */
[C---:B------:R-:W-:Y:S01]  /*07e0*/  @!P0 IMAD R6, R7.reuse, UR8, R4 ;  /* 0x0000000807068c24 */ /* 0x040fe2000f8e0204 */
[----:B------:R-:W-:Y:S01]  /*07f0*/  IADD3 R7, PT, PT, R7, UR9, RZ ;  /* 0x0000000907077c10 */ /* 0x000fe2000fffe0ff */
[----:B------:R-:W1:Y:S02]  /*0800*/  SHFL.DOWN PT, R3, R8, 0x8, 0x1f ;  /* 0x09001f0008037f89 */ /* 0x000e6400000e0000 */
[----:B0-----:R-:W-:Y:S02]  /*0810*/  @!P0 IMAD R13, R6, UR12, R5 ;  /* 0x0000000c060d8c24 */ /* 0x001fe4000f8e0205 */
[----:B-1----:R-:W-:-:S05]  /*0820*/  FADD R9, R8, R3 ;  /* 0x0000000308097221 */ /* 0x002fca0000000000 */
        /* <DEDUP_REMOVED lines=11> */
.L_x_1210:
[----:B----4-:R-:W-:-:S04]  /*08e0*/  IADD3 R5, PT, PT, R5, UR10, RZ ;  /* 0x0000000a05057c10 */ /* 0x010fc8000fffe0ff */
[----:B------:R-:W-:-:S13]  /*08f0*/  ISETP.GE.AND P0, PT, R5, UR12, PT ;  /* 0x0000000c05007c0c */ /* 0x000fda000bf06270 */
[----:B------:R-:W-:Y:S05]  /*0900*/  @!P0 BRA `(.L_x_1215) ;  /* 0xfffffff800fc8947 */ /* 0x000fea000383ffff */
.L_x_1209:
[----:B0-----:R-:W0:Y:S02]  /*0910*/  LDCU UR5, c[0x0][0x388] ;  /* 0x00007100ff0577ac */ /* 0x001e240008000800 */
        /* <DEDUP_REMOVED lines=10> */
.L_x_1222:
[----:B------:R-:W1:Y:S02]  /*09c0*/  LDCU UR12, c[0x0][0x38c] ;  /* 0x00007180ff0c77ac */ /* 0x000e640008000800 */
[----:B-1----:R-:W-:-:S09]  /*09d0*/  UISETP.GE.AND UP0, UPT, UR13, UR12, UPT ;  /* 0x0000000c0d00728c */ /* 0x002fd2000bf06270 */
[----:B------:R-:W-:Y:S05]  /*09e0*/  BRA.U UP0, `(.L_x_1217) ;  /* 0x0000000500007547 */ /* 0x000fea000b800000 */
[----:B------:R-:W-:-:S07]  /*09f0*/  MOV R11, UR13 ;  /* 0x0000000d000b7c02 */ /* 0x000fce0008000f00 */
.L_x_1221:
        /* <DEDUP_REMOVED lines=12> */
.L_x_1220:
[C---:B------:R-:W-:Y:S02]  /*0ac0*/  IMAD R12, R15.reuse, UR14, R10 ;  /* 0x0000000e0f0c7c24 */ /* 0x040fe4000f8e020a */
[----:B---3--:R-:W-:-:S03]  /*0ad0*/  IMAD R19, R15, R8, UR5 ;  /* 0x000000050f137e24 */ /* 0x008fc6000f8e0208 */
[----:B------:R-:W-:Y:S01]  /*0ae0*/  LEA R23, R12, R12, 0x1 ;  /* 0x0000000c0c177211 */ /* 0x000fe200078e08ff */
[----:B------:R-:W-:Y:S02]  /*0af0*/  IMAD R12, R15, R9, R11 ;  /* 0x000000090f0c7224 */ /* 0x000fe400078e020b */
[----:B-1----:R-:W-:Y:S01]  /*0b00*/  IMAD.WIDE R18, R19, 0x4, R4 ;  /* 0x0000000413127825 */ /* 0x002fe200078e0204 */
[C---:B------:R-:W-:Y:S02]  /*0b10*/  IADD3 R17, PT, PT, R23.reuse, 0x1, RZ ;  /* 0x0000000117117810 */ /* 0x040fe40007ffe0ff */
[----:B------:R-:W-:Y:S01]  /*0b20*/  LEA R13, R12, R12, 0x1 ;  /* 0x0000000c0c0d7211 */ /* 0x000fe200078e08ff */
[C-C-:B0-----:R-:W-:Y:S01]  /*0b30*/  IMAD.WIDE.U32 R20, R23.reuse, 0x4, R6.reuse ;  /* 0x0000000417147825 */ /* 0x141fe200078e0006 */
[----:B------:R-:W-:Y:S01]  /*0b40*/  IADD3 R23, PT, PT, R23, 0x2, RZ ;  /* 0x0000000217177810 */ /* 0x000fe20007ffe0ff */
[----:B------:R-:W3:Y:S02]  /*0b50*/  LDG.E R18, desc[UR6][R18.64] ;  /* 0x0000000612127981 */ /* 0x000ee4000c1e1900 */
[----:B------:R-:W-:-:S02]  /*0b60*/  IMAD.WIDE.U32 R16, R17, 0x4, R6 ;  /* 0x0000000411107825 */ /* 0x000fc400078e0006 */
[----:B------:R-:W3:Y:S02]  /*0b70*/  LDG.E R21, desc[UR6][R20.64] ;  /* 0x0000000614157981 */ /* 0x000ee4000c1e1900 */
[----:B------:R-:W-:Y:S02]  /*0b80*/  IMAD.WIDE R12, R13, 0x4, R2 ;  /* 0x000000040d0c7825 */ /* 0x000fe400078e0202 */
        /* <DEDUP_REMOVED lines=16> */
.L_x_1219:
[----:B--2-4-:R-:W-:Y:S05]  /*0c90*/  BSYNC.RECONVERGENT B0 ;  /* 0x0000000000007941 */ /* 0x014fea0003800200 */
.L_x_1218:
        /* <DEDUP_REMOVED lines=21> */
.L_x_1217:
[----:B------:R-:W1:Y:S01]  /*0df0*/  LDCU UR14, c[0x0][0x388] ;  /* 0x00007100ff0e77ac */ /* 0x000e620008000800 */
[----:B0-----:R-:W-:-:S04]  /*0e00*/  UIADD3 UR5, UPT, UPT, UR11, UR5, URZ ;  /* 0x000000050b057290 */ /* 0x001fc8000fffe0ff */
[----:B-1----:R-:W-:-:S09]  /*0e10*/  UISETP.GE.AND UP0, UPT, UR5, UR14, UPT ;  /* 0x0000000e0500728c */ /* 0x002fd2000bf06270 */
[----:B------:R-:W-:Y:S05]  /*0e20*/  BRA.U !UP0, `(.L_x_1222) ;  /* 0xfffffff908e47547 */ /* 0x000fea000b83ffff */
.L_x_1216:
[----:B------:R-:W-:-:S09]  /*0e30*/  UISETP.GE.AND UP0, UPT, UR4, UR12, UPT ;  /* 0x0000000c0400728c */ /* 0x000fd2000bf06270 */
        /* <DEDUP_REMOVED lines=9> */
.L_x_1229:
[----:B------:R-:W1:Y:S02]  /*0ed0*/  LDCU UR13, c[0x0][0x388] ;  /* 0x00007100ff0d77ac */ /* 0x000e640008000800 */
[----:B-1----:R-:W-:-:S09]  /*0ee0*/  UISETP.GE.AND UP0, UPT, UR12, UR13, UPT ;  /* 0x0000000d0c00728c */ /* 0x002fd2000bf06270 */
[----:B------:R-:W-:Y:S05]  /*0ef0*/  BRA.U UP0, `(.L_x_1224) ;  /* 0x0000000500007547 */ /* 0x000fea000b800000 */
[----:B------:R-:W-:-:S07]  /*0f00*/  MOV R13, UR12 ;  /* 0x0000000c000d7c02 */ /* 0x000fce0008000f00 */
.L_x_1228:
        /* <DEDUP_REMOVED lines=12> */
.L_x_1227:
[C---:B------:R-:W-:Y:S02]  /*0fd0*/  IMAD R10, R21.reuse, UR14, R12 ;  /* 0x0000000e150a7c24 */ /* 0x040fe4000f8e020c */
[----:B---3--:R-:W-:-:S03]  /*0fe0*/  IMAD R19, R21, R8, R13 ;  /* 0x0000000815137224 */ /* 0x008fc600078e020d */
[----:B------:R-:W-:Y:S01]  /*0ff0*/  LEA R17, R10, R10, 0x1 ;  /* 0x0000000a0a117211 */ /* 0x000fe200078e08ff */
[----:B------:R-:W-:-:S03]  /*1000*/  IMAD R10, R21, R9, UR5 ;  /* 0x00000005150a7e24 */ /* 0x000fc6000f8e0209 */
[C---:B------:R-:W-:Y:S01]  /*1010*/  IADD3 R23, PT, PT, R17.reuse, 0x1, RZ ;  /* 0x0000000111177810 */ /* 0x040fe20007ffe0ff */
[C-C-:B0-----:R-:W-:Y:S01]  /*1020*/  IMAD.WIDE.U32 R14, R17.reuse, 0x4, R6.reuse ;  /* 0x00000004110e7825 */ /* 0x141fe200078e0006 */
[----:B------:R-:W-:Y:S02]  /*1030*/  LEA R11, R10, R10, 0x1 ;  /* 0x0000000a0a0b7211 */ /* 0x000fe400078e08ff */
[----:B------:R-:W-:Y:S01]  /*1040*/  IADD3 R25, PT, PT, R17, 0x2, RZ ;  /* 0x0000000211197810 */ /* 0x000fe20007ffe0ff */
[----:B------:R-:W-:Y:S02]  /*1050*/  IMAD.WIDE.U32 R22, R23, 0x4, R6 ;  /* 0x0000000417167825 */ /* 0x000fe400078e0006 */
[----:B------:R-:W3:Y:S02]  /*1060*/  LDG.E R14, desc[UR6][R14.64] ;  /* 0x000000060e0e7981 */ /* 0x000ee4000c1e1900 */
[----:B------:R-:W-:Y:S02]  /*1070*/  IMAD.WIDE R10, R11, 0x4, R2 ;  /* 0x000000040b0a7825 */ /* 0x000fe400078e0202 */
[----:B------:R-:W5:Y:S02]  /*1080*/  LDG.E R22, desc[UR6][R22.64] ;  /* 0x0000000616167981 */ /* 0x000f64000c1e1900 */
[----:B-1----:R-:W-:-:S02]  /*1090*/  IMAD.WIDE R16, R19, 0x4, R4 ;  /* 0x0000000413107825 */ /* 0x002fc400078e0204 */
        /* <DEDUP_REMOVED lines=16> */
.L_x_1226:
[----:B--2-4-:R-:W-:Y:S05]  /*11a0*/  BSYNC.RECONVERGENT B0 ;  /* 0x0000000000007941 */ /* 0x014fea0003800200 */
.L_x_1225:
        /* <DEDUP_REMOVED lines=21> */
.L_x_1224:
[----:B------:R-:W1:Y:S01]  /*1300*/  LDCU UR13, c[0x0][0x38c] ;  /* 0x00007180ff0d77ac */ /* 0x000e620008000800 */
[----:B0-----:R-:W-:-:S04]  /*1310*/  UIADD3 UR5, UPT, UPT, UR11, UR5, URZ ;  /* 0x000000050b057290 */ /* 0x001fc8000fffe0ff */
[----:B-1----:R-:W-:-:S09]  /*1320*/  UISETP.GE.AND UP0, UPT, UR5, UR13, UPT ;  /* 0x0000000d0500728c */ /* 0x002fd2000bf06270 */
[----:B------:R-:W-:Y:S05]  /*1330*/  BRA.U !UP0, `(.L_x_1229) ;  /* 0xfffffff908e47547 */ /* 0x000fea000b83ffff */
.L_x_1223:
        /* <DEDUP_REMOVED lines=11> */
.L_x_1236:
[----:B------:R-:W1:Y:S02]  /*13f0*/  LDCU UR13, c[0x0][0x388] ;  /* 0x00007100ff0d77ac */ /* 0x000e640008000800 */
[----:B-1----:R-:W-:-:S09]  /*1400*/  UISETP.GE.AND UP0, UPT, UR12, UR13, UPT ;  /* 0x0000000d0c00728c */ /* 0x002fd2000bf06270 */
[----:B------:R-:W-:Y:S05]  /*1410*/  BRA.U UP0, `(.L_x_1231) ;  /* 0x0000000500947547 */ /* 0x000fea000b800000 */
[----:B------:R-:W-:-:S07]  /*1420*/  MOV R3, UR12 ;  /* 0x0000000c00037c02 */ /* 0x000fce0008000f00 */
.L_x_1235:
        /* <DEDUP_REMOVED lines=9> */
.L_x_1234:
[----:B------:R-:W0:Y:S01]  /*14c0*/  LDC R4, c[0x0][0x390] ;  /* 0x0000e400ff047b82 */ /* 0x000e220000000800 */
[----:B------:R-:W-:-:S05]  /*14d0*/  IMAD R17, R7, UR14, R2 ;  /* 0x0000000e07117c24 */ /* 0x000fca000f8e0202 */
[----:B------:R-:W-:Y:S02]  /*14e0*/  LEA R17, R17, R17, 0x3 ;  /* 0x0000001111117211 */ /* 0x000fe400078e18ff */
[----:B------:R-:W1:Y:S02]  /*14f0*/  LDC.64 R14, c[0x0][0x3e8] ;  /* 0x0000fa00ff0e7b82 */ /* 0x000e640000000a00 */
[----:B------:R-:W-:-:S06]  /*1500*/  IADD3 R11, PT, PT, R17, 0x1, RZ ;  /* 0x00000001110b7810 */ /* 0x000fcc0007ffe0ff */
[----:B------:R-:W5:Y:S01]  /*1510*/  LDC.64 R22, c[0x0][0x3a8] ;  /* 0x0000ea00ff167b82 */ /* 0x000f620000000a00 */
[----:B0-----:R-:W-:-:S07]  /*1520*/  IMAD R4, R7, R4, UR5 ;  /* 0x0000000507047e24 */ /* 0x001fce000f8e0204 */
[----:B------:R-:W0:Y:S01]  /*1530*/  LDC.64 R20, c[0x0][0x3b0] ;  /* 0x0000ec00ff147b82 */ /* 0x000e220000000a00 */
[----:B------:R-:W-:Y:S01]  /*1540*/  LEA R9, R4, R4, 0x3 ;  /* 0x0000000404097211 */ /* 0x000fe200078e18ff */
[----:B-1----:R-:W-:-:S05]  /*1550*/  IMAD.WIDE.U32 R10, R11, 0x4, R14 ;  /* 0x000000040b0a7825 */ /* 0x002fca00078e000e */
[----:B------:R-:W2:Y:S01]  /*1560*/  LDG.E R29, desc[UR6][R10.64] ;  /* 0x000000060a1d7981 */ /* 0x000ea2000c1e1900 */
[----:B-----5:R-:W-:-:S05]  /*1570*/  IMAD.WIDE R22, R9, 0x4, R22 ;  /* 0x0000000409167825 */ /* 0x020fca00078e0216 */
[----:B------:R-:W2:Y:S01]  /*1580*/  LDG.E R16, desc[UR6][R22.64+0x4] ;  /* 0x0000040616107981 */ /* 0x000ea2000c1e1900 */
[----:B------:R-:W-:Y:S01]  /*1590*/  IMAD R9, R7, UR15, R3 ;  /* 0x0000000f07097c24 */ /* 0x000fe2000f8e0203 */
[C---:B------:R-:W-:Y:S01]  /*15a0*/  IADD3 R25, PT, PT, R17.reuse, 0x2, RZ ;  /* 0x0000000211197810 */ /* 0x040fe20007ffe0ff */
[C---:B------:R-:W-:Y:S01]  /*15b0*/  IMAD.WIDE.U32 R18, R17.reuse, 0x4, R14 ;  /* 0x0000000411127825 */ /* 0x040fe200078e000e */
[----:B------:R-:W-:Y:S01]  /*15c0*/  IADD3 R27, PT, PT, R17, 0x3, RZ ;  /* 0x00000003111b7810 */ /* 0x000fe20007ffe0ff */
[----:B------:R-:W5:Y:S02]  /*15d0*/  LDG.E R26, desc[UR6][R22.64+0x8] ;  /* 0x00000806161a7981 */ /* 0x000f64000c1e1900 */
[----:B0-----:R-:W-:Y:S02]  /*15e0*/  IMAD.WIDE R20, R9, 0x4, R20 ;  /* 0x0000000409147825 */ /* 0x001fe400078e0214 */
[----:B------:R-:W4:Y:S04]  /*15f0*/  LDG.E R9, desc[UR6][R22.64] ;  /* 0x0000000616097981 */ /* 0x000f28000c1e1900 */
[----:B------:R-:W5:Y:S04]  /*1600*/  LDG.E R24, desc[UR6][R22.64+0xc] ;  /* 0x00000c0616187981 */ /* 0x000f68000c1e1900 */
[----:B------:R-:W5:Y:S04]  /*1610*/  LDG.E R13, desc[UR6][R22.64+0x10] ;  /* 0x00001006160d7981 */ /* 0x000f68000c1e1900 */
[----:B------:R-:W5:Y:S04]  /*1620*/  LDG.E R11, desc[UR6][R22.64+0x14] ;  /* 0x00001406160b7981 */ /* 0x000f68000c1e1900 */
[----:B------:R-:W5:Y:S04]  /*1630*/  LDG.E R10, desc[UR6][R22.64+0x18] ;  /* 0x00001806160a7981 */ /* 0x000f68000c1e1900 */
[----:B------:R-:W5:Y:S04]  /*1640*/  LDG.E R4, desc[UR6][R22.64+0x1c] ;  /* 0x00001c0616047981 */ /* 0x000f68000c1e1900 */
[----:B---3--:R0:W3:Y:S04]  /*1650*/  LDG.E R8, desc[UR6][R22.64+0x20] ;  /* 0x0000200616087981 */ /* 0x0080e8000c1e1900 */
[----:B------:R1:W4:Y:S04]  /*1660*/  LDG.E R12, desc[UR6][R18.64] ;  /* 0x00000006120c7981 */ /* 0x000328000c1e1900 */
[----:B------:R1:W5:Y:S01]  /*1670*/  LDG.E R6, desc[UR6][R20.64] ;  /* 0x0000000614067981 */ /* 0x000362000c1e1900 */
[----:B0-----:R-:W-:Y:S01]  /*1680*/  IMAD.WIDE.U32 R22, R25, 0x4, R14 ;  /* 0x0000000419167825 */ /* 0x001fe200078e000e */
[----:B-1----:R-:W-:-:S03]  /*1690*/  IADD3 R19, PT, PT, R17, 0x4, RZ ;  /* 0x0000000411137810 */ /* 0x002fc60007ffe0ff */
[--C-:B------:R-:W-:Y:S02]  /*16a0*/  IMAD.WIDE.U32 R20, R27, 0x4, R14.reuse ;  /* 0x000000041b147825 */ /* 0x100fe400078e000e */
[----:B------:R-:W3:Y:S01]  /*16b0*/  LDG.E R27, desc[UR6][R22.64] ;  /* 0x00000006161b7981 */ /* 0x000ee2000c1e1900 */
[----:B------:R-:W-:Y:S01]  /*16c0*/  IADD3 R28, PT, PT, R17, 0x5, RZ ;  /* 0x00000005111c7810 */ /* 0x000fe20007ffe0ff */
[--C-:B------:R-:W-:Y:S02]  /*16d0*/  IMAD.WIDE.U32 R18, R19, 0x4, R14.reuse ;  /* 0x0000000413127825 */ /* 0x100fe400078e000e */
[----:B------:R0:W3:Y:S04]  /*16e0*/  LDG.E R25, desc[UR6][R20.64] ;  /* 0x0000000614197981 */ /* 0x0000e8000c1e1900 */
[----:B------:R1:W3:Y:S01]  /*16f0*/  LDG.E R18, desc[UR6][R18.64] ;  /* 0x0000000612127981 */ /* 0x0002e2000c1e1900 */
[----:B0-----:R-:W-:Y:S01]  /*1700*/  IMAD.WIDE.U32 R20, R28, 0x4, R14 ;  /* 0x000000041c147825 */ /* 0x001fe200078e000e */
[----:B-1----:R-:W-:-:S04]  /*1710*/  IADD3 R19, PT, PT, R17, 0x8, RZ ;  /* 0x0000000811137810 */ /* 0x002fc80007ffe0ff */
[----:B------:R-:W3:Y:S01]  /*1720*/  LDG.E R28, desc[UR6][R20.64] ;  /* 0x00000006141c7981 */ /* 0x000ee2000c1e1900 */
[----:B--2---:R-:W-:Y:S01]  /*1730*/  FMUL R29, R29, R16 ;  /* 0x000000101d1d7220 */ /* 0x004fe20000400000 */
[----:B------:R-:W-:-:S05]  /*1740*/  IADD3 R16, PT, PT, R17, 0x6, RZ ;  /* 0x0000000611107810 */ /* 0x000fca0007ffe0ff */
[----:B------:R-:W-:Y:S01]  /*1750*/  IMAD.WIDE.U32 R22, R16, 0x4, R14 ;  /* 0x0000000410167825 */ /* 0x000fe200078e000e */
[----:B------:R-:W-:-:S05]  /*1760*/  IADD3 R16, PT, PT, R17, 0x7, RZ ;  /* 0x0000000711107810 */ /* 0x000fca0007ffe0ff */
[--C-:B------:R-:W-:Y:S01]  /*1770*/  IMAD.WIDE.U32 R16, R16, 0x4, R14.reuse ;  /* 0x0000000410107825 */ /* 0x100fe200078e000e */
[----:B------:R-:W2:Y:S03]  /*1780*/  LDG.E R23, desc[UR6][R22.64] ;  /* 0x0000000616177981 */ /* 0x000ea6000c1e1900 */
[----:B------:R-:W-:Y:S02]  /*1790*/  IMAD.WIDE.U32 R14, R19, 0x4, R14 ;  /* 0x00000004130e7825 */ /* 0x000fe400078e000e */
[----:B------:R-:W2:Y:S04]  /*17a0*/  LDG.E R17, desc[UR6][R16.64] ;  /* 0x0000000610117981 */ /* 0x000ea8000c1e1900 */
[----:B------:R-:W2:Y:S01]  /*17b0*/  LDG.E R15, desc[UR6][R14.64] ;  /* 0x000000060e0f7981 */ /* 0x000ea2000c1e1900 */
[----:B----4-:R-:W-:Y:S01]  /*17c0*/  FMUL R9, R12, R9 ;  /* 0x000000090c097220 */ /* 0x010fe20000400000 */
[----:B-----5:R-:W-:-:S04]  /*17d0*/  FMUL R12, R6, R29 ;  /* 0x0000001d060c7220 */ /* 0x020fc80000400000 */
[----:B------:R-:W-:Y:S01]  /*17e0*/  FFMA R9, R9, R6, R12 ;  /* 0x0000000609097223 */ /* 0x000fe2000000000c */
[----:B---3--:R-:W-:-:S04]  /*17f0*/  FMUL R26, R27, R26 ;  /* 0x0000001a1b1a7220 */ /* 0x008fc80000400000 */
[----:B------:R-:W-:Y:S01]  /*1800*/  FFMA R9, R6, R26, R9 ;  /* 0x0000001a06097223 */ /* 0x000fe20000000009 */
[----:B------:R-:W-:Y:S01]  /*1810*/  FMUL R24, R25, R24 ;  /* 0x0000001819187220 */ /* 0x000fe20000400000 */
[----:B------:R-:W-:-:S03]  /*1820*/  FMUL R18, R18, R13 ;  /* 0x0000000d12127220 */ /* 0x000fc60000400000 */
[----:B------:R-:W-:Y:S01]  /*1830*/  FFMA R9, R6, R24, R9 ;  /* 0x0000001806097223 */ /* 0x000fe20000000009 */
[----:B------:R-:W-:-:S03]  /*1840*/  IADD3 R7, PT, PT, R7, UR8, RZ ;  /* 0x0000000807077c10 */ /* 0x000fc6000fffe0ff */
[----:B------:R-:W-:Y:S01]  /*1850*/  FFMA R9, R6, R18, R9 ;  /* 0x0000001206097223 */ /* 0x000fe20000000009 */
[----:B------:R-:W-:Y:S01]  /*1860*/  ISETP.GE.AND P0, PT, R7, UR13, PT ;  /* 0x0000000d07007c0c */ /* 0x000fe2000bf06270 */
[----:B------:R-:W-:-:S04]  /*1870*/  FMUL R28, R28, R11 ;  /* 0x0000000b1c1c7220 */ /* 0x000fc80000400000 */
[----:B------:R-:W-:Y:S01]  /*1880*/  FFMA R9, R6, R28, R9 ;  /* 0x0000001c06097223 */ /* 0x000fe20000000009 */
[----:B--2---:R-:W-:-:S04]  /*1890*/  FMUL R10, R23, R10 ;  /* 0x0000000a170a7220 */ /* 0x004fc80000400000 */
[----:B------:R-:W-:Y:S01]  /*18a0*/  FFMA R9, R6, R10, R9 ;  /* 0x0000000a06097223 */ /* 0x000fe20000000009 */
[----:B------:R-:W-:Y:S01]  /*18b0*/  FMUL R4, R17, R4 ;  /* 0x0000000411047220 */ /* 0x000fe20000400000 */
[----:B------:R-:W-:-:S03]  /*18c0*/  FMUL R8, R15, R8 ;  /* 0x000000080f087220 */ /* 0x000fc60000400000 */
[----:B------:R-:W-:-:S04]  /*18d0*/  FFMA R9, R6, R4, R9 ;  /* 0x0000000406097223 */ /* 0x000fc80000000009 */
[----:B------:R-:W-:-:S04]  /*18e0*/  FFMA R8, R6, R8, R9 ;  /* 0x0000000806087223 */ /* 0x000fc80000000009 */
[----:B------:R-:W-:Y:S01]  /*18f0*/  FADD R5, R8, R5 ;  /* 0x0000000508057221 */ /* 0x000fe20000000000 */
[----:B------:R-:W-:Y:S06]  /*1900*/  @!P0 BRA `(.L_x_1234) ;  /* 0xfffffff800ec8947 */ /* 0x000fec000383ffff */
.L_x_1233:
[----:B--2-4-:R-:W-:Y:S05]  /*1910*/  BSYNC.RECONVERGENT B0 ;  /* 0x0000000000007941 */ /* 0x014fea0003800200 */
.L_x_1232:
[----:B------:R-:W0:Y:S01]  /*1920*/  SHFL.DOWN PT, R4, R5, 0x10, 0x1f ;  /* 0x0a001f0005047f89 */ /* 0x000e2200000e0000 */
[----:B------:R-:W-:Y:S01]  /*1930*/  ISETP.NE.AND P0, PT, R0, RZ, PT ;  /* 0x000000ff0000720c */ /* 0x000fe20003f05270 */
[----:B------:R-:W1:-:S12]  /*1940*/  LDCU UR13, c[0x0][0x388] ;  /* 0x00007100ff0d77ac */ /* 0x000e580008000800 */
[----:B------:R-:W2:Y:S01]  /*1950*/  @!P0 LDC R12, c[0x0][0x390] ;  /* 0x0000e400ff0c8b82 */ /* 0x000ea20000000800 */
[----:B0-----:R-:W-:Y:S01]  /*1960*/  FADD R4, R4, R5 ;  /* 0x0000000504047221 */ /* 0x001fe20000000000 */
[C---:B------:R-:W-:Y:S01]  /*1970*/  @!P0 IMAD R5, R3.reuse, UR9, R2 ;  /* 0x0000000903058c24 */ /* 0x040fe2000f8e0202 */
[----:B------:R-:W-:-:S03]  /*1980*/  IADD3 R3, PT, PT, R3, UR10, RZ ;  /* 0x0000000a03037c10 */ /* 0x000fc6000fffe0ff */
[----:B------:R-:W3:Y:S01]  /*1990*/  SHFL.DOWN PT, R7, R4, 0x8, 0x1f ;  /* 0x09001f0004077f89 */ /* 0x000ee200000e0000 */
[----:B--2---:R-:W-:Y:S02]  /*19a0*/  @!P0 IMAD R5, R5, R12, UR5 ;  /* 0x0000000505058e24 */ /* 0x004fe4000f8e020c */
        /* <DEDUP_REMOVED lines=12> */
.L_x_1231:
[----:B------:R-:W1:Y:S01]  /*1a70*/  LDCU UR13, c[0x0][0x390] ;  /* 0x00007200ff0d77ac */ /* 0x000e620008000800 */
[----:B0-----:R-:W-:-:S04]  /*1a80*/  UIADD3 UR5, UPT, UPT, UR11, UR5, URZ ;  /* 0x000000050b057290 */ /* 0x001fc8000fffe0ff */
[----:B-1----:R-:W-:-:S09]  /*1a90*/  UISETP.GE.AND UP0, UPT, UR5, UR13, UPT ;  /* 0x0000000d0500728c */ /* 0x002fd2000bf06270 */
[----:B------:R-:W-:Y:S05]  /*1aa0*/  BRA.U !UP0, `(.L_x_1236) ;  /* 0xfffffff908507547 */ /* 0x000fea000b83ffff */
[----:B------:R-:W-:-:S05]  /*1ab0*/  UMOV UR5, UR4 ;  /* 0x0000000400057c82 */ /* 0x000fca0008000000 */
.L_x_1242:
[----:B------:R-:W0:Y:S02]  /*1ac0*/  LDCU UR13, c[0x0][0x390] ;  /* 0x00007200ff0d77ac */ /* 0x000e240008000800 */
[----:B0-----:R-:W-:-:S04]  /*1ad0*/  MOV R9, UR13 ;  /* 0x0000000d00097c02 */ /* 0x001fc80008000f00 */
[----:B------:R-:W-:-:S13]  /*1ae0*/  ISETP.LE.AND P0, PT, R9, UR12, PT ;  /* 0x0000000c09007c0c */ /* 0x000fda000bf03270 */
[----:B------:R-:W-:Y:S05]  /*1af0*/  @P0 BRA `(.L_x_1237) ;  /* 0x0000000800500947 */ /* 0x000fea0003800000 */
[----:B------:R-:W-:-:S07]  /*1b00*/  MOV R0, UR12 ;  /* 0x0000000c00007c02 */ /* 0x000fce0008000f00 */
.L_x_1241:
[----:B------:R-:W0:Y:S01]  /*1b10*/  S2R R23, SR_TID.X ;  /* 0x0000000000177919 */ /* 0x000e220000002100 */
[----:B------:R-:W0:Y:S01]  /*1b20*/  LDCU UR13, c[0x0][0x380] ;  /* 0x00007000ff0d77ac */ /* 0x000e220008000800 */
[----:B------:R-:W-:Y:S01]  /*1b30*/  BSSY.RECONVERGENT B0, `(.L_x_1238) ;  /* 0x000007a000007945 */ /* 0x000fe20003800200 */
[----:B------:R-:W-:Y:S01]  /*1b40*/  HFMA2 R21, -RZ, RZ, 0, 0 ;  /* 0x00000000ff157431 */ /* 0x000fe200000001ff */
[----:B------:R-:W1:Y:S01]  /*1b50*/  LDCU UR14, c[0x0][0x380] ;  /* 0x00007000ff0e77ac */ /* 0x000e620008000800 */
[----:B0-----:R-:W-:Y:S01]  /*1b60*/  ISETP.GE.AND P0, PT, R23, UR13, PT ;  /* 0x0000000d17007c0c */ /* 0x001fe2000bf06270 */
[----:B------:R-:W0:-:S12]  /*1b70*/  LDCU UR13, c[0x0][0x384] ;  /* 0x00007080ff0d77ac */ /* 0x000e180008000800 */
[----:B-1----:R-:W-:Y:S05]  /*1b80*/  @P0 BRA `(.L_x_1239) ;  /* 0x0000000400d00947 */ /* 0x002fea0003800000 */
[----:B------:R-:W-:-:S07]  /*1b90*/  MOV R21, RZ ;  /* 0x000000ff00157202 */ /* 0x000fce0000000f00 */
.L_x_1240:
[----:B------:R-:W0:Y:S01]  /*1ba0*/  S2R R6, SR_TID.Y ;  /* 0x0000000000067919 */ /* 0x000e220000002200 */
[----:B------:R-:W1:Y:S08]  /*1bb0*/  LDC R12, c[0x0][0x390] ;  /* 0x0000e400ff0c7b82 */ /* 0x000e700000000800 */
[----:B------:R-:W3:Y:S08]  /*1bc0*/  LDC.64 R18, c[0x0][0x3f0] ;  /* 0x0000fc00ff127b82 */ /* 0x000ef00000000a00 */
[----:B------:R-:W5:Y:S08]  /*1bd0*/  LDC.64 R2, c[0x0][0x3a8] ;  /* 0x0000ea00ff027b82 */ /* 0x000f700000000a00 */
[----:B------:R-:W2:Y:S01]  /*1be0*/  LDC.64 R4, c[0x0][0x3c0] ;  /* 0x0000f000ff047b82 */ /* 0x000ea20000000a00 */
[----:B0-----:R-:W-:-:S02]  /*1bf0*/  IMAD R7, R23, UR13, R6 ;  /* 0x0000000d17077c24 */ /* 0x001fc4000f8e0206 */
[CC--:B-1----:R-:W-:Y:S02]  /*1c00*/  IMAD R6, R23.reuse, R12.reuse, UR5 ;  /* 0x0000000517067e24 */ /* 0x0c2fe4000f8e020c */
[----:B------:R-:W-:Y:S01]  /*1c10*/  IMAD R12, R23, R12, R0 ;  /* 0x0000000c170c7224 */ /* 0x000fe200078e0200 */
[----:B------:R-:W-:Y:S02]  /*1c20*/  LEA R7, R7, R7, 0x3 ;  /* 0x0000000707077211 */ /* 0x000fe400078e18ff */
[----:B------:R-:W-:Y:S02]  /*1c30*/  LEA R13, R6, R6, 0x3 ;  /* 0x00000006060d7211 */ /* 0x000fe400078e18ff */
[C---:B------:R-:W-:Y:S01]  /*1c40*/  IADD3 R11, PT, PT, R7.reuse, 0x1, RZ ;  /* 0x00000001070b7810 */ /* 0x040fe20007ffe0ff */
[C-C-:B---3--:R-:W-:Y:S01]  /*1c50*/  IMAD.WIDE.U32 R8, R7.reuse, 0x4, R18.reuse ;  /* 0x0000000407087825 */ /* 0x148fe200078e0012 */
[----:B------:R-:W-:Y:S02]  /*1c60*/  LEA R15, R12, R12, 0x3 ;  /* 0x0000000c0c0f7211 */ /* 0x000fe400078e18ff */
[----:B------:R-:W-:Y:S01]  /*1c70*/  IADD3 R25, PT, PT, R7, 0x4, RZ ;  /* 0x0000000407197810 */ /* 0x000fe20007ffe0ff */
[----:B------:R-:W-:Y:S01]  /*1c80*/  IMAD.WIDE.U32 R10, R11, 0x4, R18 ;  /* 0x000000040b0a7825 */ /* 0x000fe200078e0012 */
[----:B------:R-:W-:Y:S01]  /*1c90*/  IADD3 R29, PT, PT, R7, 0x5, RZ ;  /* 0x00000005071d7810 */ /* 0x000fe20007ffe0ff */
[----:B------:R-:W3:Y:S02]  /*1ca0*/  LDG.E R22, desc[UR6][R8.64] ;  /* 0x0000000608167981 */ /* 0x000ee4000c1e1900 */
[----:B-----5:R-:W-:Y:S01]  /*1cb0*/  IMAD.WIDE R2, R13, 0x4, R2 ;  /* 0x000000040d027825 */ /* 0x020fe200078e0202 */
[C---:B------:R-:W-:Y:S01]  /*1cc0*/  IADD3 R13, PT, PT, R7.reuse, 0x2, RZ ;  /* 0x00000002070d7810 */ /* 0x040fe20007ffe0ff */
[----:B------:R0:W5:Y:S01]  /*1cd0*/  LDG.E R20, desc[UR6][R10.64] ;  /* 0x000000060a147981 */ /* 0x000162000c1e1900 */
[----:B------:R-:W-:Y:S01]  /*1ce0*/  IADD3 R14, PT, PT, R7, 0x6, RZ ;  /* 0x00000006070e7810 */ /* 0x000fe20007ffe0ff */
[----:B--2---:R-:W-:Y:S01]  /*1cf0*/  IMAD.WIDE R4, R15, 0x4, R4 ;  /* 0x000000040f047825 */ /* 0x004fe200078e0204 */
[----:B------:R-:W-:-:S02]  /*1d00*/  IADD3 R15, PT, PT, R7, 0x3, RZ ;  /* 0x00000003070f7810 */ /* 0x000fc40007ffe0ff */
[C---:B------:R-:W-:Y:S02]  /*1d10*/  IADD3 R17, PT, PT, R7.reuse, 0x7, RZ ;  /* 0x0000000707117810 */ /* 0x040fe40007ffe0ff */
[----:B------:R-:W-:Y:S01]  /*1d20*/  IADD3 R27, PT, PT, R7, 0x8, RZ ;  /* 0x00000008071b7810 */ /* 0x000fe20007ffe0ff */
[--C-:B------:R-:W-:Y:S01]  /*1d30*/  IMAD.WIDE.U32 R6, R13, 0x4, R18.reuse ;  /* 0x000000040d067825 */ /* 0x100fe200078e0012 */
[----:B------:R-:W2:Y:S03]  /*1d40*/  LDG.E R24, desc[UR6][R4.64] ;  /* 0x0000000604187981 */ /* 0x000ea6000c1e1900 */
[--C-:B0-----:R-:W-:Y:S02]  /*1d50*/  IMAD.WIDE.U32 R10, R25, 0x4, R18.reuse ;  /* 0x00000004190a7825 */ /* 0x101fe400078e0012 */
[----:B------:R-:W5:Y:S02]  /*1d60*/  LDG.E R25, desc[UR6][R2.64+0x4] ;  /* 0x0000040602197981 */ /* 0x000f64000c1e1900 */
[----:B------:R-:W-:-:S02]  /*1d70*/  IMAD.WIDE.U32 R8, R15, 0x4, R18 ;  /* 0x000000040f087825 */ /* 0x000fc400078e0012 */
[----:B------:R-:W4:Y:S02]  /*1d80*/  LDG.E R6, desc[UR6][R6.64] ;  /* 0x0000000606067981 */ /* 0x000f24000c1e1900 */
[--C-:B------:R-:W-:Y:S02]  /*1d90*/  IMAD.WIDE.U32 R12, R29, 0x4, R18.reuse ;  /* 0x000000041d0c7825 */ /* 0x100fe400078e0012 */
[----:B------:R-:W4:Y:S02]  /*1da0*/  LDG.E R29, desc[UR6][R2.64+0x8] ;  /* 0x00000806021d7981 */ /* 0x000f24000c1e1900 */
[--C-:B------:R-:W-:Y:S02]  /*1db0*/  IMAD.WIDE.U32 R14, R14, 0x4, R18.reuse ;  /* 0x000000040e0e7825 */ /* 0x100fe400078e0012 */
[----:B------:R-:W4:Y:S02]  /*1dc0*/  LDG.E R8, desc[UR6][R8.64] ;  /* 0x0000000608087981 */ /* 0x000f24000c1e1900 */
[----:B------:R-:W-:-:S02]  /*1dd0*/  IMAD.WIDE.U32 R16, R17, 0x4, R18 ;  /* 0x0000000411107825 */ /* 0x000fc400078e0012 */
[----:B------:R-:W4:Y:S02]  /*1de0*/  LDG.E R7, desc[UR6][R2.64+0x10] ;  /* 0x0000100602077981 */ /* 0x000f24000c1e1900 */
[----:B------:R-:W-:Y:S02]  /*1df0*/  IMAD.WIDE.U32 R18, R27, 0x4, R18 ;  /* 0x000000041b127825 */ /* 0x000fe400078e0012 */
[----:B------:R-:W3:Y:S04]  /*1e00*/  LDG.E R27, desc[UR6][R2.64] ;  /* 0x00000006021b7981 */ /* 0x000ee8000c1e1900 */
[----:B------:R-:W4:Y:S04]  /*1e10*/  LDG.E R9, desc[UR6][R2.64+0x14] ;  /* 0x0000140602097981 */ /* 0x000f28000c1e1900 */
[----:B------:R0:W4:Y:S04]  /*1e20*/  LDG.E R10, desc[UR6][R10.64] ;  /* 0x000000060a0a7981 */ /* 0x000128000c1e1900 */
[----:B------:R1:W4:Y:S04]  /*1e30*/  LDG.E R12, desc[UR6][R12.64] ;  /* 0x000000060c0c7981 */ /* 0x000328000c1e1900 */
[----:B------:R-:W4:Y:S04]  /*1e40*/  LDG.E R14, desc[UR6][R14.64] ;  /* 0x000000060e0e7981 */ /* 0x000f28000c1e1900 */
[----:B------:R-:W4:Y:S04]  /*1e50*/  LDG.E R16, desc[UR6][R16.64] ;  /* 0x0000000610107981 */ /* 0x000f28000c1e1900 */
[----:B------:R-:W4:Y:S04]  /*1e60*/  LDG.E R18, desc[UR6][R18.64] ;  /* 0x0000000612127981 */ /* 0x000f28000c1e1900 */
[----:B------:R-:W4:Y:S01]  /*1e70*/  LDG.E R15, desc[UR6][R2.64+0x20] ;  /* 0x00002006020f7981 */ /* 0x000f22000c1e1900 */
[----:B-----5:R-:W-:-:S04]  /*1e80*/  FMUL R26, R20, R25 ;  /* 0x00000019141a7220 */ /* 0x020fc80000400000 */
[----:B--2---:R-:W-:Y:S01]  /*1e90*/  FMUL R28, R24, R26 ;  /* 0x0000001a181c7220 */ /* 0x004fe20000400000 */
[----:B---3--:R-:W-:-:S04]  /*1ea0*/  FMUL R26, R22, R27 ;  /* 0x0000001b161a7220 */ /* 0x008fc80000400000 */
[----:B------:R-:W-:Y:S01]  /*1eb0*/  FFMA R26, R26, R24, R28 ;  /* 0x000000181a1a7223 */ /* 0x000fe2000000001c */
[----:B----4-:R-:W-:-:S04]  /*1ec0*/  FMUL R28, R6, R29 ;  /* 0x0000001d061c7220 */ /* 0x010fc80000400000 */
[----:B------:R-:W-:Y:S02]  /*1ed0*/  FFMA R26, R24, R28, R26 ;  /* 0x0000001c181a7223 */ /* 0x000fe4000000001a */
[----:B------:R-:W0:Y:S04]  /*1ee0*/  LDG.E R24, desc[UR6][R2.64+0xc] ;  /* 0x00000c0602187981 */ /* 0x000e28000c1e1900 */
[----:B------:R-:W2:Y:S01]  /*1ef0*/  LDG.E R28, desc[UR6][R4.64+0x4] ;  /* 0x00000406041c7981 */ /* 0x000ea2000c1e1900 */
[----:B0-----:R-:W-:-:S04]  /*1f00*/  FMUL R11, R22, R24 ;  /* 0x00000018160b7220 */ /* 0x001fc80000400000 */
[----:B--2---:R-:W-:Y:S01]  /*1f10*/  FFMA R11, R11, R28, R26 ;  /* 0x0000001c0b0b7223 */ /* 0x004fe2000000001a */
[----:B------:R-:W-:-:S04]  /*1f20*/  FMUL R26, R20, R7 ;  /* 0x00000007141a7220 */ /* 0x000fc80000400000 */
[----:B------:R-:W-:Y:S01]  /*1f30*/  FFMA R11, R28, R26, R11 ;  /* 0x0000001a1c0b7223 */ /* 0x000fe2000000000b */
[----:B------:R-:W-:-:S04]  /*1f40*/  FMUL R26, R6, R9 ;  /* 0x00000009061a7220 */ /* 0x000fc80000400000 */
[----:B-1----:R-:W-:Y:S02]  /*1f50*/  FFMA R13, R28, R26, R11 ;  /* 0x0000001a1c0d7223 */ /* 0x002fe4000000000b */
[----:B------:R-:W2:Y:S04]  /*1f60*/  LDG.E R11, desc[UR6][R2.64+0x18] ;  /* 0x00001806020b7981 */ /* 0x000ea8000c1e1900 */
[----:B------:R-:W3:Y:S01]  /*1f70*/  LDG.E R26, desc[UR6][R4.64+0x8] ;  /* 0x00000806041a7981 */ /* 0x000ee2000c1e1900 */
[----:B--2---:R-:W-:-:S04]  /*1f80*/  FMUL R22, R22, R11 ;  /* 0x0000000b16167220 */ /* 0x004fc80000400000 */
[----:B---3--:R-:W-:Y:S02]  /*1f90*/  FFMA R28, R22, R26, R13 ;  /* 0x0000001a161c7223 */ /* 0x008fe4000000000d */
[----:B------:R0:W2:Y:S04]  /*1fa0*/  LDG.E R13, desc[UR6][R2.64+0x1c] ;  /* 0x00001c06020d7981 */ /* 0x0000a8000c1e1900 */
[----:B------:R-:W3:Y:S01]  /*1fb0*/  LDG.E R22, desc[UR6][R4.64+0xc] ;  /* 0x00000c0604167981 */ /* 0x000ee2000c1e1900 */
[----:B------:R-:W-:Y:S01]  /*1fc0*/  FMUL R6, R6, R15 ;  /* 0x0000000f06067220 */ /* 0x000fe20000400000 */
[----:B0-----:R-:W-:Y:S01]  /*1fd0*/  FMUL R2, R25, R10 ;  /* 0x0000000a19027220 */ /* 0x001fe20000400000 */
[----:B--2---:R-:W-:Y:S02]  /*1fe0*/  FMUL R17, R20, R13 ;  /* 0x0000000d14117220 */ /* 0x004fe40000400000 */
[----:B------:R-:W2:Y:S02]  /*1ff0*/  LDG.E R20, desc[UR6][R4.64+0x18] ;  /* 0x0000180604147981 */ /* 0x000ea4000c1e1900 */
[----:B------:R-:W-:-:S02]  /*2000*/  FFMA R28, R26, R17, R28 ;  /* 0x000000111a1c7223 */ /* 0x000fc4000000001c */
[----:B------:R-:W4:Y:S02]  /*2010*/  LDG.E R17, desc[UR6][R4.64+0x10] ;  /* 0x0000100604117981 */ /* 0x000f24000c1e1900 */
[----:B------:R-:W-:Y:S02]  /*2020*/  FFMA R28, R26, R6, R28 ;  /* 0x000000061a1c7223 */ /* 0x000fe4000000001c */
[----:B------:R-:W5:Y:S01]  /*2030*/  LDG.E R6, desc[UR6][R4.64+0x14] ;  /* 0x0000140604067981 */ /* 0x000f62000c1e1900 */
[----:B------:R-:W-:-:S04]  /*2040*/  FMUL R26, R27, R8 ;  /* 0x000000081b1a7220 */ /* 0x000fc80000400000 */
[----:B---3--:R-:W-:-:S04]  /*2050*/  FFMA R3, R26, R22, R28 ;  /* 0x000000161a037223 */ /* 0x008fc8000000001c */
[----:B------:R-:W-:Y:S01]  /*2060*/  FFMA R3, R22, R2, R3 ;  /* 0x0000000216037223 */ /* 0x000fe20000000003 */
[----:B------:R-:W-:-:S04]  /*2070*/  FMUL R2, R29, R12 ;  /* 0x0000000c1d027220 */ /* 0x000fc80000400000 */
[----:B------:R-:W-:Y:S02]  /*2080*/  FFMA R22, R22, R2, R3 ;  /* 0x0000000216167223 */ /* 0x000fe40000000003 */
[----:B------:R-:W3:Y:S04]  /*2090*/  LDG.E R2, desc[UR6][R4.64+0x1c] ;  /* 0x00001c0604027981 */ /* 0x000ee8000c1e1900 */
[----:B------:R0:W3:Y:S01]  /*20a0*/  LDG.E R3, desc[UR6][R4.64+0x20] ;  /* 0x0000200604037981 */ /* 0x0000e2000c1e1900 */
[C---:B------:R-:W-:Y:S01]  /*20b0*/  FMUL R26, R24.reuse, R8 ;  /* 0x00000008181a7220 */ /* 0x040fe20000400000 */
[----:B------:R-:W-:Y:S01]  /*20c0*/  FMUL R19, R7, R10 ;  /* 0x0000000a07137220 */ /* 0x000fe20000400000 */
[----:B------:R-:W-:Y:S01]  /*20d0*/  FMUL R8, R11, R8 ;  /* 0x000000080b087220 */ /* 0x000fe20000400000 */
[----:B------:R-:W-:Y:S01]  /*20e0*/  FMUL R10, R13, R10 ;  /* 0x0000000a0d0a7220 */ /* 0x000fe20000400000 */
[----:B------:R-:W-:Y:S01]  /*20f0*/  FMUL R25, R25, R16 ;  /* 0x0000001019197220 */ /* 0x000fe20000400000 */
[-C--:B0-----:R-:W-:Y:S01]  /*2100*/  FMUL R4, R27, R14.reuse ;  /* 0x0000000e1b047220 */ /* 0x081fe20000400000 */
[----:B------:R-:W-:Y:S01]  /*2110*/  FMUL R24, R24, R14 ;  /* 0x0000000e18187220 */ /* 0x000fe20000400000 */
[----:B------:R-:W-:Y:S01]  /*2120*/  FMUL R7, R7, R16 ;  /* 0x0000001007077220 */ /* 0x000fe20000400000 */
[----:B------:R-:W-:Y:S01]  /*2130*/  IADD3 R23, PT, PT, R23, UR8, RZ ;  /* 0x0000000817177c10 */ /* 0x000fe2000fffe0ff */
[----:B------:R-:W-:-:S03]  /*2140*/  FMUL R11, R11, R14 ;  /* 0x0000000e0b0b7220 */ /* 0x000fc60000400000 */
[----:B------:R-:W-:Y:S01]  /*2150*/  ISETP.GE.AND P0, PT, R23, UR14, PT ;  /* 0x0000000e17007c0c */ /* 0x000fe2000bf06270 */
[----:B------:R-:W-:Y:S01]  /*2160*/  FMUL R13, R13, R16 ;  /* 0x000000100d0d7220 */ /* 0x000fe20000400000 */
[----:B----4-:R-:W-:-:S04]  /*2170*/  FFMA R22, R26, R17, R22 ;  /* 0x000000111a167223 */ /* 0x010fc80000000016 */
[----:B------:R-:W-:Y:S01]  /*2180*/  FFMA R22, R17, R19, R22 ;  /* 0x0000001311167223 */ /* 0x000fe20000000016 */
[----:B------:R-:W-:-:S04]  /*2190*/  FMUL R19, R9, R12 ;  /* 0x0000000c09137220 */ /* 0x000fc80000400000 */
[----:B------:R-:W-:-:S04]  /*21a0*/  FFMA R19, R17, R19, R22 ;  /* 0x0000001311137223 */ /* 0x000fc80000000016 */
[----:B-----5:R-:W-:Y:S01]  /*21b0*/  FFMA R19, R8, R6, R19 ;  /* 0x0000000608137223 */ /* 0x020fe20000000013 */
[----:B------:R-:W-:-:S03]  /*21c0*/  FMUL R12, R15, R12 ;  /* 0x0000000c0f0c7220 */ /* 0x000fc60000400000 */
[----:B------:R-:W-:-:S04]  /*21d0*/  FFMA R19, R6, R10, R19 ;  /* 0x0000000a06137223 */ /* 0x000fc80000000013 */
[----:B------:R-:W-:-:S04]  /*21e0*/  FFMA R19, R6, R12, R19 ;  /* 0x0000000c06137223 */ /* 0x000fc80000000013 */
[----:B--2---:R-:W-:Y:S01]  /*21f0*/  FFMA R19, R4, R20, R19 ;  /* 0x0000001404137223 */ /* 0x004fe20000000013 */
[----:B------:R-:W-:-:S03]  /*2200*/  FMUL R4, R29, R18 ;  /* 0x000000121d047220 */ /* 0x000fc60000400000 */
[----:B------:R-:W-:-:S04]  /*2210*/  FFMA R19, R20, R25, R19 ;  /* 0x0000001914137223 */ /* 0x000fc80000000013 */
[----:B------:R-:W-:-:S04]  /*2220*/  FFMA R19, R20, R4, R19 ;  /* 0x0000000414137223 */ /* 0x000fc80000000013 */
[----:B---3--:R-:W-:Y:S01]  /*2230*/  FFMA R19, R24, R2, R19 ;  /* 0x0000000218137223 */ /* 0x008fe20000000013 */
[----:B------:R-:W-:-:S03]  /*2240*/  FMUL R4, R9, R18 ;  /* 0x0000001209047220 */ /* 0x000fc60000400000 */
[----:B------:R-:W-:-:S04]  /*2250*/  FFMA R7, R2, R7, R19 ;  /* 0x0000000702077223 */ /* 0x000fc80000000013 */
[----:B------:R-:W-:-:S04]  /*2260*/  FFMA R4, R2, R4, R7 ;  /* 0x0000000402047223 */ /* 0x000fc80000000007 */
[----:B------:R-:W-:Y:S01]  /*2270*/  FFMA R4, R11, R3, R4 ;  /* 0x000000030b047223 */ /* 0x000fe20000000004 */
[----:B------:R-:W-:-:S03]  /*2280*/  FMUL R15, R15, R18 ;  /* 0x000000120f0f7220 */ /* 0x000fc60000400000 */
[----:B------:R-:W-:-:S04]  /*2290*/  FFMA R4, R3, R13, R4 ;  /* 0x0000000d03047223 */ /* 0x000fc80000000004 */
[----:B------:R-:W-:-:S04]  /*22a0*/  FFMA R4, R3, R15, R4 ;  /* 0x0000000f03047223 */ /* 0x000fc80000000004 */
[----:B------:R-:W-:Y:S01]  /*22b0*/  FADD R21, R4, R21 ;  /* 0x0000001504157221 */ /* 0x000fe20000000000 */
[----:B------:R-:W-:Y:S06]  /*22c0*/  @!P0 BRA `(.L_x_1240) ;  /* 0xfffffff800348947 */ /* 0x000fec000383ffff */
.L_x_1239:
[----:B0-2-4-:R-:W-:Y:S05]  /*22d0*/  BSYNC.RECONVERGENT B0 ;  /* 0x0000000000007941 */ /* 0x015fea0003800200 */
.L_x_1238:
[----:B------:R-:W0:Y:S01]  /*22e0*/  SHFL.DOWN PT, R2, R21, 0x10, 0x1f ;  /* 0x0a001f0015027f89 */ /* 0x000e2200000e0000 */
[----:B------:R-:W1:Y:S01]  /*22f0*/  LDC R9, c[0x0][0x390] ;  /* 0x0000e400ff097b82 */ /* 0x000e620000000800 */
[----:B------:R-:W2:Y:S01]  /*2300*/  S2R R7, SR_TID.X ;  /* 0x0000000000077919 */ /* 0x000ea20000002100 */
[----:B------:R-:W3:Y:S01]  /*2310*/  S2R R11, SR_TID.Y ;  /* 0x00000000000b7919 */ /* 0x000ee20000002200 */
[----:B0-----:R-:W-:-:S05]  /*2320*/  FADD R4, R2, R21 ;  /* 0x0000001502047221 */ /* 0x001fca0000000000 */
[----:B------:R-:W0:Y:S01]  /*2330*/  SHFL.DOWN PT, R3, R4, 0x8, 0x1f ;  /* 0x09001f0004037f89 */ /* 0x000e2200000e0000 */
[----:B--2---:R-:W-:-:S13]  /*2340*/  ISETP.NE.AND P0, PT, R7, RZ, PT ;  /* 0x000000ff0700720c */ /* 0x004fda0003f05270 */
[C---:B---3--:R-:W-:Y:S01]  /*2350*/  @!P0 IMAD R8, R0.reuse, UR9, R11 ;  /* 0x0000000900088c24 */ /* 0x048fe2000f8e020b */
[----:B------:R-:W-:Y:S01]  /*2360*/  IADD3 R0, PT, PT, R0, UR10, RZ ;  /* 0x0000000a00007c10 */ /* 0x000fe2000fffe0ff */
[----:B0-----:R-:W-:-:S05]  /*2370*/  FADD R5, R4, R3 ;  /* 0x0000000304057221 */ /* 0x001fca0000000000 */
[----:B------:R-:W0:Y:S02]  /*2380*/  SHFL.DOWN PT, R2, R5, 0x4, 0x1f ;  /* 0x08801f0005027f89 */ /* 0x000e2400000e0000 */
[----:B0-----:R-:W-:Y:S01]  /*2390*/  FADD R6, R5, R2 ;  /* 0x0000000205067221 */ /* 0x001fe20000000000 */
[----:B-1----:R-:W-:-:S04]  /*23a0*/  @!P0 IMAD R5, R8, R9, UR5 ;  /* 0x0000000508058e24 */ /* 0x002fc8000f8e0209 */
        /* <DEDUP_REMOVED lines=8> */
[----:B0-----:R-:W-:Y:S05]  /*2430*/  @!P0 BRA `(.L_x_1241) ;  /* 0xfffffff400b48947 */ /* 0x001fea000383ffff */
.L_x_1237:
[----:B------:R-:W-:-:S06]  /*2440*/  UIADD3 UR5, UPT, UPT, UR11, UR5, URZ ;  /* 0x000000050b057290 */ /* 0x000fcc000fffe0ff */
[----:B------:R-:W-:-:S13]  /*2450*/  ISETP.LE.AND P0, PT, R9, UR5, PT ;  /* 0x0000000509007c0c */ /* 0x000fda000bf03270 */
[----:B------:R-:W-:Y:S05]  /*2460*/  @!P0 BRA `(.L_x_1242) ;  /* 0xfffffff400948947 */ /* 0x000fea000383ffff */
.L_x_1230:
[----:B------:R-:W0:Y:S02]  /*2470*/  LDC R0, c[0x0][0x38c] ;  /* 0x0000e300ff007b82 */ /* 0x000e240000000800 */
[----:B0-----:R-:W-:-:S13]  /*2480*/  ISETP.LE.AND P0, PT, R0, UR4, PT ;  /* 0x0000000400007c0c */ /* 0x001fda000bf03270 */
[----:B--2-4-:R-:W-:Y:S05]  /*2490*/  @P0 EXIT ;  /* 0x000000000000094d */ /* 0x014fea0003800000 */
[----:B------:R-:W0:Y:S01]  /*24a0*/  S2R R0, SR_TID.X ;  /* 0x0000000000007919 */ /* 0x000e220000002100 */
[----:B------:R-:W1:Y:S01]  /*24b0*/  S2UR UR12, SR_CTAID.Y ;  /* 0x00000000000c79c3 */ /* 0x000e620000002600 */
[----:B------:R-:W2:Y:S01]  /*24c0*/  LDCU UR8, c[0x0][0x360] ;  /* 0x00006c00ff0877ac */ /* 0x000ea20008000800 */
[----:B------:R-:W4:Y:S01]  /*24d0*/  S2R R14, SR_TID.Y ;  /* 0x00000000000e7919 */ /* 0x000f220000002200 */
[----:B------:R-:W0:Y:S01]  /*24e0*/  LDCU UR9, c[0x0][0x364] ;  /* 0x00006c80ff0977ac */ /* 0x000e220008000800 */
[----:B------:R-:W0:Y:S01]  /*24f0*/  LDCU UR10, c[0x0][0x374] ;  /* 0x00006e80ff0a77ac */ /* 0x000e220008000800 */
[----:B------:R-:W0:Y:S01]  /*2500*/  LDCU UR11, c[0x0][0x370] ;  /* 0x00006e00ff0b77ac */ /* 0x000e220008000800 */
[----:B------:R-:W-:-:S05]  /*2510*/  UMOV UR5, UR4 ;  /* 0x0000000400057c82 */ /* 0x000fca0008000000 */
.L_x_1248:
[----:B------:R-:W5:Y:S02]  /*2520*/  LDCU UR13, c[0x0][0x38c] ;  /* 0x00007180ff0d77ac */ /* 0x000f640008000800 */
[----:B-----5:R-:W-:-:S04]  /*2530*/  MOV R10, UR13 ;  /* 0x0000000d000a7c02 */ /* 0x020fc80008000f00 */
[----:B-1----:R-:W-:-:S13]  /*2540*/  ISETP.LE.AND P0, PT, R10, UR12, PT ;  /* 0x0000000c0a007c0c */ /* 0x002fda000bf03270 */
[----:B------:R-:W-:Y:S05]  /*2550*/  @P0 BRA `(.L_x_1243) ;  /* 0x0000000400800947 */ /* 0x000fea0003800000 */
[----:B------:R-:W-:-:S07]  /*2560*/  MOV R15, UR12 ;  /* 0x0000000c000f7c02 */ /* 0x000fce0008000f00 */
.L_x_1247:
[----:B------:R-:W0:Y:S01]  /*2570*/  LDCU UR13, c[0x0][0x380] ;  /* 0x00007000ff0d77ac */ /* 0x000e220008000800 */
[----:B------:R-:W-:Y:S01]  /*2580*/  BSSY.RECONVERGENT B0, `(.L_x_1244) ;  /* 0x0000049000007945 */ /* 0x000fe20003800200 */
[----:B------:R-:W-:Y:S01]  /*2590*/  HFMA2 R17, -RZ, RZ, 0, 0 ;  /* 0x00000000ff117431 */ /* 0x000fe200000001ff */
[----:B------:R-:W1:Y:S01]  /*25a0*/  LDCU UR14, c[0x0][0x384] ;  /* 0x00007080ff0e77ac */ /* 0x000e620008000800 */
[----:B0-----:R-:W-:-:S13]  /*25b0*/  ISETP.GE.AND P0, PT, R0, UR13, PT ;  /* 0x0000000d00007c0c */ /* 0x001fda000bf06270 */
[----:B-1----:R-:W-:Y:S05]  /*25c0*/  @P0 BRA `(.L_x_1245) ;  /* 0x0000000400100947 */ /* 0x002fea0003800000 */
[----:B------:R-:W-:Y:S02]  /*25d0*/  MOV R17, RZ ;  /* 0x000000ff00117202 */ /* 0x000fe40000000f00 */
[----:B------:R-:W-:-:S07]  /*25e0*/  MOV R18, R0 ;  /* 0x0000000000127202 */ /* 0x000fce0000000f00 */
.L_x_1246:
[----:B------:R-:W3:Y:S01]  /*25f0*/  LDC R9, c[0x0][0x38c] ;  /* 0x0000e300ff097b82 */ /* 0x000ee20000000800 */
[----:B----4-:R-:W-:-:S05]  /*2600*/  IMAD R27, R18, UR14, R14 ;  /* 0x0000000e121b7c24 */ /* 0x010fca000f8e020e */
[----:B------:R-:W-:Y:S02]  /*2610*/  LEA R27, R27, R27, 0x3 ;  /* 0x0000001b1b1b7211 */ /* 0x000fe400078e18ff */
[----:B------:R-:W0:Y:S02]  /*2620*/  LDC.64 R6, c[0x0][0x3a0] ;  /* 0x0000e800ff067b82 */ /* 0x000e240000000a00 */
[----:B------:R-:W-:-:S06]  /*2630*/  IADD3 R11, PT, PT, R27, 0x1, RZ ;  /* 0x000000011b0b7810 */ /* 0x000fcc0007ffe0ff */
[----:B------:R-:W1:Y:S08]  /*2640*/  LDC.64 R2, c[0x0][0x3f8] ;  /* 0x0000fe00ff027b82 */ /* 0x000e700000000a00 */
[----:B------:R-:W4:Y:S01]  /*2650*/  LDC.64 R4, c[0x0][0x3b8] ;  /* 0x0000ee00ff047b82 */ /* 0x000f220000000a00 */
[CC--:B---3--:R-:W-:Y:S02]  /*2660*/  IMAD R8, R18.reuse, R9.reuse, UR5 ;  /* 0x0000000512087e24 */ /* 0x0c8fe4000f8e0209 */
[----:B------:R-:W-:-:S03]  /*2670*/  IMAD R12, R18, R9, R15 ;  /* 0x00000009120c7224 */ /* 0x000fc600078e020f */
[----:B------:R-:W-:-:S05]  /*2680*/  LEA R13, R8, R8, 0x1 ;  /* 0x00000008080d7211 */ /* 0x000fca00078e08ff */
[----:B0-----:R-:W-:Y:S01]  /*2690*/  IMAD.WIDE R6, R13, 0x4, R6 ;  /* 0x000000040d067825 */ /* 0x001fe200078e0206 */
[----:B------:R-:W-:-:S03]  /*26a0*/  LEA R13, R12, R12, 0x1 ;  /* 0x0000000c0c0d7211 */ /* 0x000fc600078e08ff */
[--C-:B-1----:R-:W-:Y:S01]  /*26b0*/  IMAD.WIDE.U32 R10, R11, 0x4, R2.reuse ;  /* 0x000000040b0a7825 */ /* 0x102fe200078e0002 */
[C---:B------:R-:W-:Y:S01]  /*26c0*/  IADD3 R21, PT, PT, R27.reuse, 0x2, RZ ;  /* 0x000000021b157810 */ /* 0x040fe20007ffe0ff */
[----:B------:R-:W3:Y:S02]  /*26d0*/  LDG.E R19, desc[UR6][R6.64+0x4] ;  /* 0x0000040606137981 */ /* 0x000ee4000c1e1900 */
[C---:B------:R-:W-:Y:S01]  /*26e0*/  IMAD.WIDE.U32 R8, R27.reuse, 0x4, R2 ;  /* 0x000000041b087825 */ /* 0x040fe200078e0002 */
[----:B------:R-:W-:Y:S01]  /*26f0*/  IADD3 R25, PT, PT, R27, 0x3, RZ ;  /* 0x000000031b197810 */ /* 0x000fe20007ffe0ff */
[----:B------:R-:W3:Y:S02]  /*2700*/  LDG.E R16, desc[UR6][R10.64] ;  /* 0x000000060a107981 */ /* 0x000ee4000c1e1900 */
[----:B----4-:R-:W-:Y:S01]  /*2710*/  IMAD.WIDE R4, R13, 0x4, R4 ;  /* 0x000000040d047825 */ /* 0x010fe200078e0204 */
[----:B------:R-:W-:Y:S01]  /*2720*/  IADD3 R24, PT, PT, R27, 0x4, RZ ;  /* 0x000000041b187810 */ /* 0x000fe20007ffe0ff */
[----:B------:R0:W4:Y:S02]  /*2730*/  LDG.E R23, desc[UR6][R8.64] ;  /* 0x0000000608177981 */ /* 0x000124000c1e1900 */
[----:B------:R-:W-:-:S02]  /*2740*/  IMAD.WIDE.U32 R12, R21, 0x4, R2 ;  /* 0x00000004150c7825 */ /* 0x000fc400078e0002 */
[----:B------:R-:W4:Y:S04]  /*2750*/  LDG.E R20, desc[UR6][R6.64] ;  /* 0x0000000606147981 */ /* 0x000f28000c1e1900 */
[----:B------:R-:W5:Y:S01]  /*2760*/  LDG.E R21, desc[UR6][R4.64] ;  /* 0x0000000604157981 */ /* 0x000f62000c1e1900 */
[--C-:B0-----:R-:W-:Y:S01]  /*2770*/  IMAD.WIDE.U32 R8, R25, 0x4, R2.reuse ;  /* 0x0000000419087825 */ /* 0x101fe200078e0002 */
[----:B------:R-:W-:Y:S02]  /*2780*/  IADD3 R25, PT, PT, R27, 0x5, RZ ;  /* 0x000000051b197810 */ /* 0x000fe40007ffe0ff */
[----:B------:R0:W5:Y:S01]  /*2790*/  LDG.E R22, desc[UR6][R12.64] ;  /* 0x000000060c167981 */ /* 0x000162000c1e1900 */
[----:B------:R-:W-:-:S03]  /*27a0*/  IMAD.WIDE.U32 R10, R24, 0x4, R2 ;  /* 0x00000004180a7825 */ /* 0x000fc600078e0002 */
[----:B------:R1:W5:Y:S01]  /*27b0*/  LDG.E R29, desc[UR6][R6.64+0x8] ;  /* 0x00000806061d7981 */ /* 0x000362000c1e1900 */
[----:B------:R-:W-:Y:S01]  /*27c0*/  IADD3 R28, PT, PT, R27, 0x6, RZ ;  /* 0x000000061b1c7810 */ /* 0x000fe20007ffe0ff */
[----:B------:R-:W-:Y:S02]  /*27d0*/  IMAD.WIDE.U32 R24, R25, 0x4, R2 ;  /* 0x0000000419187825 */ /* 0x000fe400078e0002 */
[----:B------:R-:W5:Y:S01]  /*27e0*/  LDG.E R9, desc[UR6][R8.64] ;  /* 0x0000000608097981 */ /* 0x000f62000c1e1900 */
[----:B0-----:R-:W-:-:S03]  /*27f0*/  IADD3 R13, PT, PT, R27, 0x7, RZ ;  /* 0x000000071b0d7810 */ /* 0x001fc60007ffe0ff */
[----:B------:R5:W5:Y:S01]  /*2800*/  LDG.E R10, desc[UR6][R10.64] ;  /* 0x000000060a0a7981 */ /* 0x000b62000c1e1900 */
[----:B-1----:R-:W-:-:S03]  /*2810*/  IMAD.WIDE.U32 R6, R28, 0x4, R2 ;  /* 0x000000041c067825 */ /* 0x002fc600078e0002 */
[----:B------:R-:W5:Y:S01]  /*2820*/  LDG.E R26, desc[UR6][R4.64+0x4] ;  /* 0x00000406041a7981 */ /* 0x000f62000c1e1900 */
[----:B------:R-:W-:Y:S01]  /*2830*/  IADD3 R27, PT, PT, R27, 0x8, RZ ;  /* 0x000000081b1b7810 */ /* 0x000fe20007ffe0ff */
[--C-:B------:R-:W-:Y:S02]  /*2840*/  IMAD.WIDE.U32 R12, R13, 0x4, R2.reuse ;  /* 0x000000040d0c7825 */ /* 0x100fe400078e0002 */
[----:B------:R-:W5:Y:S02]  /*2850*/  LDG.E R24, desc[UR6][R24.64] ;  /* 0x0000000618187981 */ /* 0x000f64000c1e1900 */
[----:B------:R-:W-:Y:S02]  /*2860*/  IMAD.WIDE.U32 R2, R27, 0x4, R2 ;  /* 0x000000041b027825 */ /* 0x000fe400078e0002 */
[----:B------:R0:W5:Y:S04]  /*2870*/  LDG.E R7, desc[UR6][R6.64] ;  /* 0x0000000606077981 */ /* 0x000168000c1e1900 */
[----:B------:R-:W5:Y:S04]  /*2880*/  LDG.E R12, desc[UR6][R12.64] ;  /* 0x000000060c0c7981 */ /* 0x000f68000c1e1900 */
[----:B------:R-:W5:Y:S04]  /*2890*/  LDG.E R8, desc[UR6][R4.64+0x8] ;  /* 0x0000080604087981 */ /* 0x000f68000c1e1900 */
[----:B------:R-:W5:Y:S01]  /*28a0*/  LDG.E R2, desc[UR6][R2.64] ;  /* 0x0000000602027981 */ /* 0x000f62000c1e1900 */
[----:B--2---:R-:W-:-:S04]  /*28b0*/  IADD3 R18, PT, PT, R18, UR8, RZ ;  /* 0x0000000812127c10 */ /* 0x004fc8000fffe0ff */
[----:B------:R-:W-:Y:S01]  /*28c0*/  ISETP.GE.AND P0, PT, R18, UR13, PT ;  /* 0x0000000d12007c0c */ /* 0x000fe2000bf06270 */
[----:B---3--:R-:W-:Y:S01]  /*28d0*/  FMUL R28, R16, R19 ;  /* 0x00000013101c7220 */ /* 0x008fe20000400000 */
[----:B----4-:R-:W-:-:S03]  /*28e0*/  FMUL R16, R23, R20 ;  /* 0x0000001417107220 */ /* 0x010fc60000400000 */
[----:B-----5:R-:W-:-:S04]  /*28f0*/  FMUL R11, R21, R28 ;  /* 0x0000001c150b7220 */ /* 0x020fc80000400000 */
[----:B------:R-:W-:Y:S01]  /*2900*/  FFMA R16, R16, R21, R11 ;  /* 0x0000001510107223 */ /* 0x000fe2000000000b */
[----:B------:R-:W-:-:S04]  /*2910*/  FMUL R22, R22, R29 ;  /* 0x0000001d16167220 */ /* 0x000fc80000400000 */
[----:B------:R-:W-:Y:S01]  /*2920*/  FFMA R21, R21, R22, R16 ;  /* 0x0000001615157223 */ /* 0x000fe20000000010 */
[----:B0-----:R-:W-:Y:S01]  /*2930*/  FMUL R6, R20, R9 ;  /* 0x0000000914067220 */ /* 0x001fe20000400000 */
[----:B------:R-:W-:-:S03]  /*2940*/  FMUL R10, R19, R10 ;  /* 0x0000000a130a7220 */ /* 0x000fc60000400000 */
[----:B------:R-:W-:-:S04]  /*2950*/  FFMA R21, R6, R26, R21 ;  /* 0x0000001a06157223 */ /* 0x000fc80000000015 */
        /* <DEDUP_REMOVED lines=11> */
.L_x_1245:
[----:B--2---:R-:W-:Y:S05]  /*2a10*/  BSYNC.RECONVERGENT B0 ;  /* 0x0000000000007941 */ /* 0x004fea0003800200 */
.L_x_1244:
[----:B------:R-:W0:Y:S01]  /*2a20*/  SHFL.DOWN PT, R2, R17, 0x10, 0x1f ;  /* 0x0a001f0011027f89 */ /* 0x000e2200000e0000 */
[----:B------:R-:W-:Y:S01]  /*2a30*/  ISETP.NE.AND P0, PT, R0, RZ, PT ;  /* 0x000000ff0000720c */ /* 0x000fe20003f05270 */
[----:B------:R-:W1:-:S12]  /*2a40*/  LDC R10, c[0x0][0x38c] ;  /* 0x0000e300ff0a7b82 */ /* 0x000e580000000800 */
[C---:B----4-:R-:W-:Y:S01]  /*2a50*/  @!P0 IMAD R9, R15.reuse, UR9, R14 ;  /* 0x000000090f098c24 */ /* 0x050fe2000f8e020e */
        /* <DEDUP_REMOVED lines=10> */
[----:B---3--:R-:W1:Y:S01]  /*2b00*/  SHFL.DOWN PT, R8, R7, 0x1, 0x1f ;  /* 0x08201f0007087f89 */ /* 0x008e6200000e0000 */
[----:B0-----:R-:W-:-:S04]  /*2b10*/  @!P0 IMAD.WIDE.U32 R2, R9, 0x4, R2 ;  /* 0x0000000409028825 */ /* 0x001fc800078e0002 */
[----:B-1----:R-:W-:-:S05]  /*2b20*/  FADD R5, R7, R8 ;  /* 0x0000000807057221 */ /* 0x002fca0000000000 */
[----:B------:R1:W-:Y:S01]  /*2b30*/  @!P0 STG.E desc[UR6][R2.64], R5 ;  /* 0x0000000502008986 */ /* 0x0003e2000c101906 */
[----:B------:R-:W-:-:S13]  /*2b40*/  ISETP.GE.AND P0, PT, R15, R10, PT ;  /* 0x0000000a0f00720c */ /* 0x000fda0003f06270 */
[----:B-1----:R-:W-:Y:S05]  /*2b50*/  @!P0 BRA `(.L_x_1247) ;  /* 0xfffffff800848947 */ /* 0x002fea000383ffff */
.L_x_1243:
[----:B0-----:R-:W-:-:S06]  /*2b60*/  UIADD3 UR5, UPT, UPT, UR11, UR5, URZ ;  /* 0x000000050b057290 */ /* 0x001fcc000fffe0ff */
[----:B------:R-:W-:-:S13]  /*2b70*/  ISETP.LE.AND P0, PT, R10, UR5, PT ;  /* 0x000000050a007c0c */ /* 0x000fda000bf03270 */
[----:B------:R-:W-:Y:S05]  /*2b80*/  @!P0 BRA `(.L_x_1248) ;  /* 0xfffffff800648947 */ /* 0x000fea000383ffff */
[----:B------:R-:W-:-:S05]  /*2b90*/  UMOV UR5, UR4 ;  /* 0x0000000400057c82 */ /* 0x000fca0008000000 */
.L_x_1254:
[----:B------:R-:W0:Y:S02]  /*2ba0*/  LDCU UR13, c[0x0][0x38c] ;  /* 0x00007180ff0d77ac */ /* 0x000e240008000800 */
[----:B0-----:R-:W-:-:S04]  /*2bb0*/  MOV R10, UR13 ;  /* 0x0000000d000a7c02 */ /* 0x001fc80008000f00 */
[----:B------:R-:W-:-:S13]  /*2bc0*/  ISETP.LE.AND P0, PT, R10, UR12, PT ;  /* 0x0000000c0a007c0c */ /* 0x000fda000bf03270 */
[----:B------:R-:W-:Y:S05]  /*2bd0*/  @P0 BRA `(.L_x_1249) ;  /* 0x0000000400200947 */ /* 0x000fea0003800000 */
[----:B------:R-:W-:-:S07]  /*2be0*/  MOV R18, UR12 ;  /* 0x0000000c00127c02 */ /* 0x000fce0008000f00 */
.L_x_1253:
        /* <DEDUP_REMOVED lines=12> */
.L_x_1252:
[C---:B----4-:R-:W-:Y:S02]  /*2cb0*/  IMAD R17, R15.reuse, UR14, R14 ;  /* 0x0000000e0f117c24 */ /* 0x050fe4000f8e020e */
[CC--:B0--3--:R-:W-:Y:S02]  /*2cc0*/  IMAD R8, R15.reuse, R20.reuse, UR5 ;  /* 0x000000050f087e24 */ /* 0x0c9fe4000f8e0214 */
        /* <DEDUP_REMOVED lines=10> */
[----:B------:R-:W4:Y:S03]  /*2d70*/  LDG.E R25, desc[UR6][R8.64+0x8] ;  /* 0x0000080608197981 */ /* 0x000f26000c1e1900 */
[----:B------:R-:W-:Y:S01]  /*2d80*/  IMAD.WIDE R10, R11, 0x4, R4 ;  /* 0x000000040b0a7825 */ /* 0x000fe200078e0204 */
[----:B------:R-:W3:Y:S03]  /*2d90*/  LDG.E R22, desc[UR6][R22.64] ;  /* 0x0000000616167981 */ /* 0x000ee6000c1e1900 */
[----:B------:R-:W-:Y:S01]  /*2da0*/  IMAD.WIDE.U32 R16, R17, 0x4, R6 ;  /* 0x0000000411107825 */ /* 0x000fe200078e0006 */
[----:B------:R-:W4:Y:S04]  /*2db0*/  LDG.E R12, desc[UR6][R12.64] ;  /* 0x000000060c0c7981 */ /* 0x000f28000c1e1900 */
[----:B------:R-:W5:Y:S04]  /*2dc0*/  LDG.E R24, desc[UR6][R10.64] ;  /* 0x000000060a187981 */ /* 0x000f68000c1e1900 */
[----:B------:R-:W5:Y:S04]  /*2dd0*/  LDG.E R16, desc[UR6][R16.64] ;  /* 0x0000000610107981 */ /* 0x000f68000c1e1900 */
        /* <DEDUP_REMOVED lines=19> */
.L_x_1251:
[----:B--2---:R-:W-:Y:S05]  /*2f10*/  BSYNC.RECONVERGENT B0 ;  /* 0x0000000000007941 */ /* 0x004fea0003800200 */
.L_x_1250:
        /* <DEDUP_REMOVED lines=19> */
[----:B0-----:R-:W-:Y:S05]  /*3050*/  @!P0 BRA `(.L_x_1253) ;  /* 0xfffffff800e48947 */ /* 0x001fea000383ffff */
.L_x_1249:
[----:B------:R-:W-:-:S06]  /*3060*/  UIADD3 UR5, UPT, UPT, UR11, UR5, URZ ;  /* 0x000000050b057290 */ /* 0x000fcc000fffe0ff */
[----:B------:R-:W-:-:S13]  /*3070*/  ISETP.LE.AND P0, PT, R10, UR5, PT ;  /* 0x000000050a007c0c */ /* 0x000fda000bf03270 */
[----:B------:R-:W-:Y:S05]  /*3080*/  @!P0 BRA `(.L_x_1254) ;  /* 0xfffffff800c48947 */ /* 0x000fea000383ffff */
[----:B------:R-:W0:Y:S01]  /*3090*/  LDC R2, c[0x0][0x390] ;  /* 0x0000e400ff027b82 */ /* 0x000e220000000800 */
[----:B--2---:R-:W-:-:S07]  /*30a0*/  IMAD R0, R10, UR8, RZ ;  /* 0x000000080a007c24 */ /* 0x004fce000f8e02ff */
[----:B------:R-:W1:Y:S01]  /*30b0*/  LDC R3, c[0x0][0x384] ;  /* 0x0000e100ff037b82 */ /* 0x000e620000000800 */
[----:B0-----:R-:W-:Y:S02]  /*30c0*/  IMAD R2, R2, UR8, RZ ;  /* 0x0000000802027c24 */ /* 0x001fe4000f8e02ff */
[----:B-1----:R-:W-:-:S07]  /*30d0*/  IMAD R3, R3, UR8, RZ ;  /* 0x0000000803037c24 */ /* 0x002fce000f8e02ff */
.L_x_1260:
[----:B------:R-:W0:Y:S02]  /*30e0*/  LDCU UR5, c[0x0][0x390] ;  /* 0x00007200ff0577ac */ /* 0x000e240008000800 */
[----:B0-----:R-:W-:-:S09]  /*30f0*/  UISETP.GE.AND UP0, UPT, UR12, UR5, UPT ;  /* 0x000000050c00728c */ /* 0x001fd2000bf06270 */
[----:B------:R-:W-:Y:S05]  /*3100*/  BRA.U UP0, `(.L_x_1255) ;  /* 0x0000000900087547 */ /* 0x000fea000b800000 */
[----:B------:R-:W0:Y:S01]  /*3110*/  S2R R4, SR_TID.X ;  /* 0x0000000000047919 */ /* 0x000e220000002100 */
[----:B------:R-:W-:-:S07]  /*3120*/  MOV R5, UR12 ;  /* 0x0000000c00057c02 */ /* 0x000fce0008000f00 */
.L_x_1259:
[----:B------:R-:W0:Y:S01]  /*3130*/  LDCU UR5, c[0x0][0x380] ;  /* 0x00007000ff0577ac */ /* 0x000e220008000800 */
[----:B------:R-:W-:Y:S01]  /*3140*/  BSSY.RECONVERGENT B0, `(.L_x_1256) ;  /* 0x0000067000007945 */ /* 0x000fe20003800200 */
[----:B------:R-:W-:Y:S02]  /*3150*/  MOV R6, RZ ;  /* 0x000000ff00067202 */ /* 0x000fe40000000f00 */
[----:B0-----:R-:W-:-:S13]  /*3160*/  ISETP.GE.AND P0, PT, R4, UR5, PT ;  /* 0x0000000504007c0c */ /* 0x001fda000bf06270 */
[----:B------:R-:W-:Y:S05]  /*3170*/  @P0 BRA `(.L_x_1257) ;  /* 0x00000004008c0947 */ /* 0x000fea0003800000 */
[----:B------:R-:W0:Y:S01]  /*3180*/  S2R R7, SR_TID.Y ;  /* 0x0000000000077919 */ /* 0x000e220000002200 */
[----:B------:R-:W1:Y:S01]  /*3190*/  LDC R11, c[0x0][0x38c] ;  /* 0x0000e300ff0b7b82 */ /* 0x000e620000000800 */
[----:B------:R-:W0:Y:S01]  /*31a0*/  LDCU UR14, c[0x0][0x384] ;  /* 0x00007080ff0e77ac */ /* 0x000e220008000800 */
[----:B---3--:R-:W-:Y:S01]  /*31b0*/  HFMA2 R8, -RZ, RZ, 0, 5.36441802978515625e-07 ;  /* 0x00000009ff087431 */ /* 0x008fe200000001ff */
[----:B------:R-:W-:Y:S01]  /*31c0*/  MOV R6, RZ ;  /* 0x000000ff00067202 */ /* 0x000fe20000000f00 */
[----:B------:R-:W2:Y:S01]  /*31d0*/  LDCU UR13, c[0x0][0x390] ;  /* 0x00007200ff0d77ac */ /* 0x000ea20008000800 */
[----:B------:R-:W-:Y:S01]  /*31e0*/  MOV R10, R4 ;  /* 0x00000004000a7202 */ /* 0x000fe20000000f00 */
[C---:B--2---:R-:W-:Y:S02]  /*31f0*/  IMAD R9, R4.reuse, UR13, R5 ;  /* 0x0000000d04097c24 */ /* 0x044fe4000f8e0205 */
[----:B-1----:R-:W-:-:S03]  /*3200*/  IMAD R11, R4, R11, UR4 ;  /* 0x00000004040b7e24 */ /* 0x002fc6000f8e020b */
[----:B------:R-:W-:Y:S01]  /*3210*/  LEA R9, R9, R9, 0x3 ;  /* 0x0000000909097211 */ /* 0x000fe200078e18ff */
[----:B0-----:R-:W-:-:S04]  /*3220*/  IMAD R7, R4, UR14, R7 ;  /* 0x0000000e04077c24 */ /* 0x001fc8000f8e0207 */
[----:B------:R-:W-:Y:S01]  /*3230*/  IMAD R8, R7, R8, 0x4 ;  /* 0x0000000407087424 */ /* 0x000fe200078e0208 */
[----:B------:R-:W-:-:S07]  /*3240*/  LEA R7, R11, R11, 0x1 ;  /* 0x0000000b0b077211 */ /* 0x000fce00078e08ff */
.L_x_1258:
[----:B----4-:R-:W0:Y:S01]  /*3250*/  LDC.64 R14, c[0x0][0x408] ;  /* 0x00010200ff0e7b82 */ /* 0x010e220000000a00 */
[C---:B------:R-:W-:Y:S02]  /*3260*/  IADD3 R25, PT, PT, R8.reuse, -0x2, RZ ;  /* 0xfffffffe08197810 */ /* 0x040fe40007ffe0ff */
[C---:B------:R-:W-:Y:S02]  /*3270*/  IADD3 R23, PT, PT, R8.reuse, -0x3, RZ ;  /* 0xfffffffd08177810 */ /* 0x040fe40007ffe0ff */
[----:B------:R-:W-:-:S03]  /*3280*/  IADD3 R17, PT, PT, R8, -0x4, RZ ;  /* 0xfffffffc08117810 */ /* 0x000fc60007ffe0ff */
[----:B------:R-:W1:Y:S08]  /*3290*/  LDC.64 R18, c[0x0][0x3a0] ;  /* 0x0000e800ff127b82 */ /* 0x000e700000000a00 */
[----:B------:R-:W2:Y:S01]  /*32a0*/  LDC.64 R12, c[0x0][0x3c0] ;  /* 0x0000f000ff0c7b82 */ /* 0x000ea20000000a00 */
[----:B0-----:R-:W-:-:S04]  /*32b0*/  IMAD.WIDE.U32 R24, R25, 0x4, R14 ;  /* 0x0000000419187825 */ /* 0x001fc800078e000e */
[----:B------:R-:W-:Y:S02]  /*32c0*/  IMAD.WIDE.U32 R22, R23, 0x4, R14 ;  /* 0x0000000417167825 */ /* 0x000fe400078e000e */
[----:B------:R-:W3:Y:S02]  /*32d0*/  LDG.E R24, desc[UR6][R24.64] ;  /* 0x0000000618187981 */ /* 0x000ee4000c1e1900 */
[----:B-1----:R-:W-:Y:S02]  /*32e0*/  IMAD.WIDE R18, R7, 0x4, R18 ;  /* 0x0000000407127825 */ /* 0x002fe400078e0212 */
[----:B------:R0:W4:Y:S04]  /*32f0*/  LDG.E R26, desc[UR6][R22.64] ;  /* 0x00000006161a7981 */ /* 0x000128000c1e1900 */
[----:B------:R-:W3:Y:S01]  /*3300*/  LDG.E R20, desc[UR6][R18.64+0x4] ;  /* 0x0000040612147981 */ /* 0x000ee2000c1e1900 */
[----:B--2---:R-:W-:-:S03]  /*3310*/  IMAD.WIDE R12, R9, 0x4, R12 ;  /* 0x00000004090c7825 */ /* 0x004fc600078e020c */
[----:B------:R-:W4:Y:S01]  /*3320*/  LDG.E R11, desc[UR6][R18.64+0x8] ;  /* 0x00000806120b7981 */ /* 0x000f22000c1e1900 */
[----:B------:R-:W-:-:S03]  /*3330*/  IMAD.WIDE.U32 R16, R17, 0x4, R14 ;  /* 0x0000000411107825 */ /* 0x000fc600078e000e */
[----:B------:R-:W2:Y:S04]  /*3340*/  LDG.E R29, desc[UR6][R12.64] ;  /* 0x000000060c1d7981 */ /* 0x000ea8000c1e1900 */
[----:B------:R-:W5:Y:S04]  /*3350*/  LDG.E R27, desc[UR6][R16.64] ;  /* 0x00000006101b7981 */ /* 0x000f68000c1e1900 */
[----:B------:R1:W5:Y:S04]  /*3360*/  LDG.E R21, desc[UR6][R18.64] ;  /* 0x0000000612157981 */ /* 0x000368000c1e1900 */
[----:B------:R-:W5:Y:S01]  /*3370*/  LDG.E R28, desc[UR6][R12.64+0x4] ;  /* 0x000004060c1c7981 */ /* 0x000f62000c1e1900 */
[----:B0-----:R-:W-:-:S05]  /*3380*/  IADD3 R23, PT, PT, R8, 0x1, RZ ;  /* 0x0000000108177810 */ /* 0x001fca0007ffe0ff */
[----:B-1----:R-:W-:Y:S01]  /*3390*/  IMAD.WIDE.U32 R18, R23, 0x4, R14 ;  /* 0x0000000417127825 */ /* 0x002fe200078e000e */
[----:B------:R-:W-:-:S05]  /*33a0*/  IADD3 R23, PT, PT, R8, -0x1, RZ ;  /* 0xffffffff08177810 */ /* 0x000fca0007ffe0ff */
[----:B------:R-:W5:Y:S01]  /*33b0*/  LDG.E R18, desc[UR6][R18.64] ;  /* 0x0000000612127981 */ /* 0x000f62000c1e1900 */
[----:B---3--:R-:W-:Y:S01]  /*33c0*/  FMUL R16, R24, R20 ;  /* 0x0000001418107220 */ /* 0x008fe20000400000 */
[----:B----4-:R-:W-:-:S03]  /*33d0*/  FMUL R25, R26, R11 ;  /* 0x0000000b1a197220 */ /* 0x010fc60000400000 */
[----:B--2---:R-:W-:-:S04]  /*33e0*/  FMUL R16, R29, R16 ;  /* 0x000000101d107220 */ /* 0x004fc80000400000 */
[----:B------:R-:W-:Y:S01]  /*33f0*/  FFMA R25, R25, R29, -R16 ;  /* 0x0000001d19197223 */ /* 0x000fe20000000810 */
[----:B-----5:R-:W-:Y:S01]  /*3400*/  FMUL R22, R11, R27 ;  /* 0x0000001b0b167220 */ /* 0x020fe20000400000 */
[----:B------:R-:W-:Y:S01]  /*3410*/  FMUL R24, R24, R21 ;  /* 0x0000001518187220 */ /* 0x000fe20000400000 */
[----:B------:R-:W2:Y:S02]  /*3420*/  LDG.E R29, desc[UR6][R12.64+0xc] ;  /* 0x00000c060c1d7981 */ /* 0x000ea4000c1e1900 */
[----:B------:R-:W-:Y:S01]  /*3430*/  FFMA R25, -R22, R28, R25 ;  /* 0x0000001c16197223 */ /* 0x000fe20000000119 */
[----:B------:R-:W-:-:S04]  /*3440*/  IMAD.WIDE.U32 R16, R8, 0x4, R14 ;  /* 0x0000000408107825 */ /* 0x000fc800078e000e */
[----:B------:R-:W-:Y:S02]  /*3450*/  FFMA R25, R28, R24, R25 ;  /* 0x000000181c197223 */ /* 0x000fe40000000019 */
[----:B------:R-:W3:Y:S01]  /*3460*/  LDG.E R28, desc[UR6][R12.64+0x8] ;  /* 0x000008060c1c7981 */ /* 0x000ee2000c1e1900 */
[----:B------:R-:W-:-:S03]  /*3470*/  IMAD.WIDE.U32 R22, R23, 0x4, R14 ;  /* 0x0000000417167825 */ /* 0x000fc600078e000e */
[----:B------:R0:W4:Y:S04]  /*3480*/  LDG.E R24, desc[UR6][R16.64] ;  /* 0x0000000610187981 */ /* 0x000128000c1e1900 */
[----:B------:R-:W5:Y:S04]  /*3490*/  LDG.E R22, desc[UR6][R22.64] ;  /* 0x0000000616167981 */ /* 0x000f68000c1e1900 */
[----:B------:R-:W5:Y:S01]  /*34a0*/  LDG.E R23, desc[UR6][R12.64+0x10] ;  /* 0x000010060c177981 */ /* 0x000f62000c1e1900 */
[----:B------:R-:W-:Y:S01]  /*34b0*/  FMUL R27, R20, R27 ;  /* 0x0000001b141b7220 */ /* 0x000fe20000400000 */
[----:B------:R-:W-:Y:S01]  /*34c0*/  FMUL R26, R26, R21 ;  /* 0x000000151a1a7220 */ /* 0x000fe20000400000 */
[-C--:B0-----:R-:W-:Y:S01]  /*34d0*/  FMUL R16, R20, R18.reuse ;  /* 0x0000001214107220 */ /* 0x081fe20000400000 */
[----:B------:R-:W-:Y:S01]  /*34e0*/  FMUL R18, R21, R18 ;  /* 0x0000001215127220 */ /* 0x000fe20000400000 */
[----:B------:R-:W-:Y:S01]  /*34f0*/  IADD3 R19, PT, PT, R8, 0x4, RZ ;  /* 0x0000000408137810 */ /* 0x000fe20007ffe0ff */
[----:B---3--:R-:W-:-:S04]  /*3500*/  FFMA R25, R27, R28, R25 ;  /* 0x0000001c1b197223 */ /* 0x008fc80000000019 */
[----:B------:R-:W-:Y:S01]  /*3510*/  FFMA R26, R28, -R26, R25 ;  /* 0x8000001a1c1a7223 */ /* 0x000fe20000000019 */
[----:B----4-:R-:W-:Y:S01]  /*3520*/  FMUL R17, R11, R24 ;  /* 0x000000180b117220 */ /* 0x010fe20000400000 */
[----:B------:R-:W-:Y:S01]  /*3530*/  IADD3 R27, PT, PT, R8, 0x2, RZ ;  /* 0x00000002081b7810 */ /* 0x000fe20007ffe0ff */
[----:B------:R-:W3:Y:S02]  /*3540*/  LDG.E R28, desc[UR6][R12.64+0x20] ;  /* 0x000020060c1c7981 */ /* 0x000ee4000c1e1900 */
[----:B--2---:R-:W-:Y:S01]  /*3550*/  FFMA R26, R17, R29, R26 ;  /* 0x0000001d111a7223 */ /* 0x004fe2000000001a */
[----:B-----5:R-:W-:-:S03]  /*3560*/  FMUL R17, R11, R22 ;  /* 0x000000160b117220 */ /* 0x020fc60000400000 */
[----:B------:R-:W-:Y:S01]  /*3570*/  FFMA R16, R29, -R16, R26 ;  /* 0x800000101d107223 */ /* 0x000fe2000000001a */
[----:B------:R-:W-:Y:S01]  /*3580*/  IADD3 R25, PT, PT, R8, 0x3, RZ ;  /* 0x0000000308197810 */ /* 0x000fe20007ffe0ff */
[----:B------:R-:W2:Y:S02]  /*3590*/  LDG.E R26, desc[UR6][R12.64+0x14] ;  /* 0x000014060c1a7981 */ /* 0x000ea4000c1e1900 */
[----:B------:R-:W-:-:S04]  /*35a0*/  FFMA R16, -R17, R23, R16 ;  /* 0x0000001711107223 */ /* 0x000fc80000000110 */
[----:B------:R-:W-:Y:S01]  /*35b0*/  FFMA R23, R23, R18, R16 ;  /* 0x0000001217177223 */ /* 0x000fe20000000010 */
[--C-:B------:R-:W-:Y:S02]  /*35c0*/  IMAD.WIDE.U32 R16, R25, 0x4, R14.reuse ;  /* 0x0000000419107825 */ /* 0x100fe400078e000e */
[----:B------:R-:W4:Y:S02]  /*35d0*/  LDG.E R25, desc[UR6][R12.64+0x18] ;  /* 0x000018060c197981 */ /* 0x000f24000c1e1900 */
[--C-:B------:R-:W-:Y:S02]  /*35e0*/  IMAD.WIDE.U32 R18, R19, 0x4, R14.reuse ;  /* 0x0000000413127825 */ /* 0x100fe400078e000e */
[----:B------:R-:W5:Y:S02]  /*35f0*/  LDG.E R16, desc[UR6][R16.64] ;  /* 0x0000000610107981 */ /* 0x000f64000c1e1900 */
[----:B------:R-:W-:Y:S02]  /*3600*/  IMAD.WIDE.U32 R14, R27, 0x4, R14 ;  /* 0x000000041b0e7825 */ /* 0x000fe400078e000e */
[----:B------:R-:W3:Y:S04]  /*3610*/  LDG.E R18, desc[UR6][R18.64] ;  /* 0x0000000612127981 */ /* 0x000ee8000c1e1900 */
[----:B------:R-:W3:Y:S04]  /*3620*/  LDG.E R14, desc[UR6][R14.64] ;  /* 0x000000060e0e7981 */ /* 0x000ee8000c1e1900 */
[----:B------:R-:W3:Y:S01]  /*3630*/  LDG.E R27, desc[UR6][R12.64+0x1c] ;  /* 0x00001c060c1b7981 */ /* 0x000ee2000c1e1900 */
[----:B------:R-:W-:Y:S01]  /*3640*/  FMUL R22, R20, R22 ;  /* 0x0000001614167220 */ /* 0x000fe20000400000 */
[----:B------:R-:W-:Y:S01]  /*3650*/  FMUL R24, R21, R24 ;  /* 0x0000001815187220 */ /* 0x000fe20000400000 */
[----:B------:R-:W-:-:S04]  /*3660*/  IADD3 R10, PT, PT, R10, UR8, RZ ;  /* 0x000000080a0a7c10 */ /* 0x000fc8000fffe0ff */
[----:B------:R-:W-:Y:S01]  /*3670*/  ISETP.GE.AND P0, PT, R10, UR5, PT ;  /* 0x000000050a007c0c */ /* 0x000fe2000bf06270 */
[----:B------:R-:W-:Y:S02]  /*3680*/  IMAD R8, R3, 0x9, R8 ;  /* 0x0000000903087824 */ /* 0x000fe400078e0208 */
[----:B------:R-:W-:Y:S02]  /*3690*/  IMAD R7, R0, 0x3, R7 ;  /* 0x0000000300077824 */ /* 0x000fe400078e0207 */
[----:B------:R-:W-:Y:S02]  /*36a0*/  IMAD R9, R2, 0x9, R9 ;  /* 0x0000000902097824 */ /* 0x000fe400078e0209 */
[----:B--2---:R-:W-:-:S04]  /*36b0*/  FFMA R23, R22, R26, R23 ;  /* 0x0000001a16177223 */ /* 0x004fc80000000017 */
[----:B------:R-:W-:Y:S01]  /*36c0*/  FFMA R24, R26, -R24, R23 ;  /* 0x800000181a187223 */ /* 0x000fe20000000017 */
[----:B-----5:R-:W-:-:S04]  /*36d0*/  FMUL R17, R11, R16 ;  /* 0x000000100b117220 */ /* 0x020fc80000400000 */
[----:B----4-:R-:W-:Y:S01]  /*36e0*/  FFMA R24, R17, R25, R24 ;  /* 0x0000001911187223 */ /* 0x010fe20000000018 */
[----:B---3--:R-:W-:Y:S01]  /*36f0*/  FMUL R17, R20, R18 ;  /* 0x0000001214117220 */ /* 0x008fe20000400000 */
[----:B------:R-:W-:-:S03]  /*3700*/  FMUL R11, R11, R14 ;  /* 0x0000000e0b0b7220 */ /* 0x000fc60000400000 */
[----:B------:R-:W-:Y:S01]  /*3710*/  FFMA R24, R25, -R17, R24 ;  /* 0x8000001119187223 */ /* 0x000fe20000000018 */
        /* <DEDUP_REMOVED lines=9> */
.L_x_1257:
[----:B------:R-:W-:Y:S05]  /*37b0*/  BSYNC.RECONVERGENT B0 ;  /* 0x0000000000007941 */ /* 0x000fea0003800200 */
.L_x_1256:
[----:B------:R-:W3:Y:S01]  /*37c0*/  SHFL.DOWN PT, R7, R6, 0x10, 0x1f ;  /* 0x0a001f0006077f89 */ /* 0x000ee200000e0000 */
[----:B------:R-:W0:Y:S01]  /*37d0*/  LDCU UR5, c[0x0][0x390] ;  /* 0x00007200ff0577ac */ /* 0x000e220008000800 */
[----:B------:R-:W1:Y:S01]  /*37e0*/  S2R R11, SR_TID.X ;  /* 0x00000000000b7919 */ /* 0x000e620000002100 */
[----:B------:R-:W2:Y:S01]  /*37f0*/  S2R R12, SR_TID.Y ;  /* 0x00000000000c7919 */ /* 0x000ea20000002200 */
[----:B---3--:R-:W-:-:S05]  /*3800*/  FADD R8, R7, R6 ;  /* 0x0000000607087221 */ /* 0x008fca0000000000 */
[----:B------:R-:W3:Y:S01]  /*3810*/  SHFL.DOWN PT, R7, R8, 0x8, 0x1f ;  /* 0x09001f0008077f89 */ /* 0x000ee200000e0000 */
[----:B-1----:R-:W-:-:S13]  /*3820*/  ISETP.NE.AND P0, PT, R11, RZ, PT ;  /* 0x000000ff0b00720c */ /* 0x002fda0003f05270 */
[----:B------:R-:W1:Y:S01]  /*3830*/  @!P0 LDC R13, c[0x0][0x38c] ;  /* 0x0000e300ff0d8b82 */ /* 0x000e620000000800 */
[C---:B--2---:R-:W-:Y:S01]  /*3840*/  @!P0 IMAD R12, R5.reuse, UR9, R12 ;  /* 0x00000009050c8c24 */ /* 0x044fe2000f8e020c */
[----:B------:R-:W-:Y:S01]  /*3850*/  IADD3 R5, PT, PT, R5, UR10, RZ ;  /* 0x0000000a05057c10 */ /* 0x000fe2000fffe0ff */
[----:B---3--:R-:W-:-:S05]  /*3860*/  FADD R9, R8, R7 ;  /* 0x0000000708097221 */ /* 0x008fca0000000000 */
[----:B------:R-:W2:Y:S02]  /*3870*/  SHFL.DOWN PT, R10, R9, 0x4, 0x1f ;  /* 0x08801f00090a7f89 */ /* 0x000ea400000e0000 */
[----:B--2---:R-:W-:Y:S01]  /*3880*/  FADD R10, R9, R10 ;  /* 0x0000000a090a7221 */ /* 0x004fe20000000000 */
[----:B-1----:R-:W-:-:S04]  /*3890*/  @!P0 IMAD R9, R12, R13, UR4 ;  /* 0x000000040c098e24 */ /* 0x002fc8000f8e020d */
[----:B------:R-:W1:Y:S02]  /*38a0*/  SHFL.DOWN PT, R7, R10, 0x2, 0x1f ;  /* 0x08401f000a077f89 */ /* 0x000e6400000e0000 */
[----:B-1----:R-:W-:Y:S02]  /*38b0*/  FADD R11, R10, R7 ;  /* 0x000000070a0b7221 */ /* 0x002fe40000000000 */
[----:B------:R-:W1:Y:S03]  /*38c0*/  @!P0 LDC.64 R6, c[0x0][0x450] ;  /* 0x00011400ff068b82 */ /* 0x000e660000000a00 */
[----:B------:R-:W2:Y:S01]  /*38d0*/  SHFL.DOWN PT, R8, R11, 0x1, 0x1f ;  /* 0x08201f000b087f89 */ /* 0x000ea200000e0000 */
[----:B-1----:R-:W-:-:S04]  /*38e0*/  @!P0 IMAD.WIDE.U32 R6, R9, 0x4, R6 ;  /* 0x0000000409068825 */ /* 0x002fc800078e0006 */
[----:B--2---:R-:W-:-:S05]  /*38f0*/  FADD R9, R11, R8 ;  /* 0x000000080b097221 */ /* 0x004fca0000000000 */
[----:B------:R1:W-:Y:S01]  /*3900*/  @!P0 STG.E desc[UR6][R6.64], R9 ;  /* 0x0000000906008986 */ /* 0x0003e2000c101906 */
[----:B0-----:R-:W-:-:S13]  /*3910*/  ISETP.GE.AND P0, PT, R5, UR5, PT ;  /* 0x0000000505007c0c */ /* 0x001fda000bf06270 */
[----:B-1----:R-:W-:Y:S05]  /*3920*/  @!P0 BRA `(.L_x_1259) ;  /* 0xfffffff800008947 */ /* 0x002fea000383ffff */
.L_x_1255:
[----:B------:R-:W0:Y:S01]  /*3930*/  LDCU UR5, c[0x0][0x38c] ;  /* 0x00007180ff0577ac */ /* 0x000e220008000800 */
[----:B------:R-:W-:-:S04]  /*3940*/  UIADD3 UR4, UPT, UPT, UR11, UR4, URZ ;  /* 0x000000040b047290 */ /* 0x000fc8000fffe0ff */
[----:B0-----:R-:W-:-:S09]  /*3950*/  UISETP.GE.AND UP0, UPT, UR4, UR5, UPT ;  /* 0x000000050400728c */ /* 0x001fd2000bf06270 */
[----:B------:R-:W-:Y:S05]  /*3960*/  BRA.U !UP0, `(.L_x_1260) ;  /* 0xfffffff508dc7547 */ /* 0x000fea000b83ffff */
[----:B------:R-:W-:Y:S05]  /*3970*/  EXIT ;  /* 0x000000000000794d */ /* 0x000fea0003800000 */
.L_x_1261:
        /* <DEDUP_REMOVED lines=16> */
.L_x_1906:


//--------------------- .text._Z40fused_tensor_prods_example_backleft_kerniiiiiPKfS0_S0_S0_S0_S0_S0_S0_S0_S0_S0_S0_S0_S0_S0_PfS1_S1_S1_S1_S1_S1_S1_S1_ --------------------------
	.section	.text._Z40fused_tensor_prods_example_backleft_kerniiiiiPKfS0_S0_S0_S0_S0_S0_S0_S0_S0_S0_S0_S0_S0_S0_PfS1_S1_S1_S1_S1_S1_S1_S1_,"ax",@progbits
	.align	128
        .global         _Z40fused_tensor_prods_example_backleft_kerniiiiiPKfS0_S0_S0_S0_S0_S0_S0_S0_S0_S0_S0_S0_S0_S0_PfS1_S1_S1_S1_S1_S1_S1_S1_
        .type           _Z40fused_tensor_prods_example_backleft_kerniiiiiPKfS0_S0_S0_S0_S0_S0_S0_S0_S0_S0_S0_S0_S0_S0_PfS1_S1_S1_S1_S1_S1_S1_S1_,@function
        .size           _Z40fused_tensor_prods_example_backleft_kerniiiiiPKfS0_S0_S0_S0_S0_S0_S0_S0_S0_S0_S0_S0_S0_S0_PfS1_S1_S1_S1_S1_S1_S1_S1_,(.L_x_1907 - _Z40fused_tensor_prods_example_backleft_kerniiiiiPKfS0_S0_S0_S0_S0_S0_S0_S0_S0_S0_S0_S0_S0_S0_PfS1_S1_S1_S1_S1_S1_S1_S1_)
        .other          _Z40fused_tensor_prods_example_backleft_kerniiiiiPKfS0_S0_S0_S0_S0_S0_S0_S0_S0_S0_S0_S0_S0_S0_PfS1_S1_S1_S1_S1_S1_S1_S1_,@"STO_CUDA_ENTRY STV_DEFAULT"
_Z40fused_tensor_prods_example_backleft_kerniiiiiPKfS0_S0_S0_S0_S0_S0_S0_S0_S0_S0_S0_S0_S0_S0_PfS1_S1_S1_S1_S1_S1_S1_S1_:
.text._Z40fused_tensor_prods_example_backleft_kerniiiiiPKfS0_S0_S0_S0_S0_S0_S0_S0_S0_S0_S0_S0_S0_S0_PfS1_S1_S1_S1_S1_S1_S1_S1_:
[----:B------:R-:W-:Y:S08]  /*0000*/  LDC R1, c[0x0][0x37c] ;  /* 0x0000df00ff017b82 */ /* 0x000ff00000000800 */
[----:B------:R-:W0:Y:S08]  /*0010*/  S2UR UR4, SR_CTAID.X ;  /* 0x00000000000479c3 */ /* 0x000e300000002500 */
[----:B------:R-:W0:Y:S02]  /*0020*/  LDC R0, c[0x0][0x380] ;  /* 0x0000e000ff007b82 */ /* 0x000e240000000800 */
[----:B0-----:R-:W-:-:S13]  /*0030*/  ISETP.LE.AND P0, PT, R0, UR4, PT ;  /* 0x0000000400007c0c */ /* 0x001fda000bf03270 */
[----:B------:R-:W-:Y:S05]  /*0040*/  @P0 EXIT ;  /* 0x000000000000094d */ /* 0x000fea0003800000 */
[----:B------:R-:W0:Y:S01]  /*0050*/  LDCU.64 UR6, c[0x0][0x388] ;  /* 0x00007100ff0677ac */ /* 0x000e220008000a00 */
[----:B------:R-:W1:Y:S01]  /*0060*/  LDC R7, c[0x0][0x364] ;  /* 0x0000d900ff077b82 */ /* 0x000e620000000800 */
[----:B------:R-:W2:Y:S01]  /*0070*/  LDCU.64 UR10, c[0x0][0x358] ;  /* 0x00006b00ff0a77ac */ /* 0x000ea20008000a00 */
[----:B------:R-:W3:Y:S01]  /*0080*/  LDCU UR8, c[0x0][0x360] ;  /* 0x00006c00ff0877ac */ /* 0x000ee20008000800 */
[----:B0-----:R-:W-:Y:S02]  /*0090*/  ULOP3.LUT UR6, UR6, 0x7ffffff8, URZ, 0xc0, !UPT ;  /* 0x7ffffff806067892 */ /* 0x001fe4000f8ec0ff */
[----:B------:R-:W-:-:S04]  /*00a0*/  ULOP3.LUT UR5, UR7, 0x7ffffffc, URZ, 0xc0, !UPT ;  /* 0x7ffffffc07057892 */ /* 0x000fc8000f8ec0ff */
[----:B--23--:R-:W-:-:S08]  /*00b0*/  MOV R8, UR6 ;  /* 0x0000000600087c02 */ /* 0x00cfd00008000f00 */
.L_x_1335:
[----:B-1----:R-:W0:Y:S01]  /*00c0*/  S2R R9, SR_TID.X ;  /* 0x0000000000097919 */ /* 0x002e220000002100 */
[----:B------:R-:W2:Y:S01]  /*00d0*/  LDC R28, c[0x0][0x388] ;  /* 0x0000e200ff1c7b82 */ /* 0x000ea20000000800 */
[----:B------:R-:W-:Y:S01]  /*00e0*/  BSSY.RECONVERGENT B0, `(.L_x_1262) ;  /* 0x00000b0000007945 */ /* 0x000fe20003800200 */
[----:B------:R-:W-:Y:S01]  /*00f0*/  HFMA2 R26, -RZ, RZ, 0, 0 ;  /* 0x00000000ff1a7431 */ /* 0x000fe200000001ff */
[----:B------:R-:W3:Y:S05]  /*0100*/  S2R R10, SR_TID.Y ;  /* 0x00000000000a7919 */ /* 0x000eea0000002200 */
[----:B------:R-:W4:Y:S01]  /*0110*/  LDC.64 R16, c[0x0][0x388] ;  /* 0x0000e200ff107b82 */ /* 0x000f220000000a00 */
[----:B--2---:R-:W-:-:S02]  /*0120*/  IADD3 R12, PT, PT, R28, -0x1, RZ ;  /* 0xffffffff1c0c7810 */ /* 0x004fc40007ffe0ff */
[----:B------:R-:W-:Y:S02]  /*0130*/  LOP3.LUT R13, R28, 0x1, RZ, 0xc0, !PT ;  /* 0x000000011c0d7812 */ /* 0x000fe400078ec0ff */
[----:B0-----:R-:W-:Y:S02]  /*0140*/  ISETP.GE.AND P0, PT, R9, R28, PT ;  /* 0x0000001c0900720c */ /* 0x001fe40003f06270 */
[C---:B----4-:R-:W-:Y:S02]  /*0150*/  LOP3.LUT R14, R16.reuse, 0x7, RZ, 0xc0, !PT ;  /* 0x00000007100e7812 */ /* 0x050fe400078ec0ff */
[----:B------:R-:W-:-:S09]  /*0160*/  LOP3.LUT R15, R16, 0x3, RZ, 0xc0, !PT ;  /* 0x00000003100f7812 */ /* 0x000fd200078ec0ff */
[----:B---3--:R-:W-:Y:S05]  /*0170*/  @P0 BRA `(.L_x_1263) ;  /* 0x0000000800980947 */ /* 0x008fea0003800000 */
[----:B------:R-:W-:Y:S01]  /*0180*/  IMAD R28, R28, UR4, RZ ;  /* 0x000000041c1c7c24 */ /* 0x000fe2000f8e02ff */
[----:B------:R-:W-:Y:S02]  /*0190*/  MOV R26, RZ ;  /* 0x000000ff001a7202 */ /* 0x000fe40000000f00 */
[----:B------:R-:W-:-:S07]  /*01a0*/  MOV R29, R9 ;  /* 0x00000009001d7202 */ /* 0x000fce0000000f00 */
.L_x_1268:
[----:B-----5:R-:W0:Y:S01]  /*01b0*/  LDC.64 R30, c[0x0][0x398] ;  /* 0x0000e600ff1e7b82 */ /* 0x020e220000000a00 */
[----:B------:R-:W-:-:S05]  /*01c0*/  IADD3 R3, PT, PT, R28, R29, RZ ;  /* 0x0000001d1c037210 */ /* 0x000fca0007ffe0ff */
[----:B0-----:R-:W-:-:S06]  /*01d0*/  IMAD.WIDE R30, R3, 0x4, R30 ;  /* 0x00000004031e7825 */ /* 0x001fcc00078e021e */
[----:B------:R0:W5:Y:S01]  /*01e0*/  LDG.E R30, desc[UR10][R30.64] ;  /* 0x0000000a1e1e7981 */ /* 0x000162000c1e1900 */
[----:B------:R-:W-:Y:S02]  /*01f0*/  ISETP.GE.U32.AND P0, PT, R12, 0x7, PT ;  /* 0x000000070c00780c */ /* 0x000fe40003f06070 */
[----:B------:R-:W-:-:S11]  /*0200*/  MOV R11, RZ ;  /* 0x000000ff000b7202 */ /* 0x000fd60000000f00 */
[----:B0-----:R-:W-:Y:S05]  /*0210*/  @!P0 BRA `(.L_x_1264) ;  /* 0x0000000400348947 */ /* 0x001fea0003800000 */
[----:B------:R-:W0:Y:S01]  /*0220*/  LDCU UR6, c[0x0][0x388] ;  /* 0x00007100ff0677ac */ /* 0x000e220008000800 */
[CC--:B-1----:R-:W-:Y:S01]  /*0230*/  IADD3 R0, PT, PT, R7.reuse, R10.reuse, RZ ;  /* 0x0000000a07007210 */ /* 0x0c2fe20007ffe0ff */
[C-C-:B------:R-:W-:Y:S01]  /*0240*/  IMAD R8, R7.reuse, 0x5, R10.reuse ;  /* 0x0000000507087824 */ /* 0x140fe200078e020a */
[CC--:B------:R-:W-:Y:S01]  /*0250*/  LEA R6, R7.reuse, R10.reuse, 0x2 ;  /* 0x0000000a07067211 */ /* 0x0c0fe200078e10ff */
[C-C-:B------:R-:W-:Y:S01]  /*0260*/  IMAD R2, R7.reuse, 0x3, R10.reuse ;  /* 0x0000000307027824 */ /* 0x140fe200078e020a */
[C---:B------:R-:W-:Y:S01]  /*0270*/  LEA R4, R7.reuse, R10, 0x1 ;  /* 0x0000000a07047211 */ /* 0x040fe200078e08ff */
[C-C-:B------:R-:W-:Y:S01]  /*0280*/  IMAD R18, R7.reuse, 0x6, R10.reuse ;  /* 0x0000000607127824 */ /* 0x140fe200078e020a */
[----:B------:R-:W-:Y:S01]  /*0290*/  MOV R11, R28 ;  /* 0x0000001c000b7202 */ /* 0x000fe20000000f00 */
[----:B------:R-:W-:Y:S01]  /*02a0*/  IMAD R20, R7, 0x7, R10 ;  /* 0x0000000707147824 */ /* 0x000fe200078e020a */
[----:B0-----:R-:W-:Y:S02]  /*02b0*/  ULOP3.LUT UR7, UR6, 0x7ffffff8, URZ, 0xc0, !UPT ;  /* 0x7ffffff806077892 */ /* 0x001fe4000f8ec0ff */
[----:B------:R-:W-:-:S02]  /*02c0*/  IMAD R5, R0, UR6, R29 ;  /* 0x0000000600057c24 */ /* 0x000fc4000f8e021d */
[--C-:B------:R-:W-:Y:S02]  /*02d0*/  IMAD R0, R8, UR6, R29.reuse ;  /* 0x0000000608007c24 */ /* 0x100fe4000f8e021d */
[--C-:B------:R-:W-:Y:S01]  /*02e0*/  IMAD R3, R2, UR6, R29.reuse ;  /* 0x0000000602037c24 */ /* 0x100fe2000f8e021d */
[----:B------:R-:W-:Y:S01]  /*02f0*/  MOV R8, UR7 ;  /* 0x0000000700087c02 */ /* 0x000fe20008000f00 */
[--C-:B------:R-:W-:Y:S02]  /*0300*/  IMAD R2, R6, UR6, R29.reuse ;  /* 0x0000000606027c24 */ /* 0x100fe4000f8e021d */
[--C-:B------:R-:W-:Y:S01]  /*0310*/  IMAD R4, R4, UR6, R29.reuse ;  /* 0x0000000604047c24 */ /* 0x100fe2000f8e021d */
[----:B------:R-:W-:Y:S01]  /*0320*/  IADD3 R6, PT, PT, -R8, RZ, RZ ;  /* 0x000000ff08067210 */ /* 0x000fe20007ffe1ff */
[--C-:B------:R-:W-:Y:S02]  /*0330*/  IMAD R37, R18, UR6, R29.reuse ;  /* 0x0000000612257c24 */ /* 0x100fe4000f8e021d */
[----:B------:R-:W-:-:S02]  /*0340*/  IMAD R33, R20, UR6, R29 ;  /* 0x0000000614217c24 */ /* 0x000fc4000f8e021d */
[----:B------:R-:W-:-:S07]  /*0350*/  IMAD R35, R10, UR6, R29 ;  /* 0x000000060a237c24 */ /* 0x000fce000f8e021d */
.L_x_1265:
[----:B------:R-:W0:Y:S08]  /*0360*/  LDC.64 R20, c[0x0][0x3b0] ;  /* 0x0000ec00ff147b82 */ /* 0x000e300000000a00 */
[----:B------:R-:W1:Y:S01]  /*0370*/  LDC.64 R18, c[0x0][0x3c8] ;  /* 0x0000f200ff127b82 */ /* 0x000e620000000a00 */
[----:B0-----:R-:W-:-:S05]  /*0380*/  IMAD.WIDE R20, R11, 0x4, R20 ;  /* 0x000000040b147825 */ /* 0x001fca00078e0214 */
[----:B------:R-:W2:Y:S01]  /*0390*/  LDG.E R25, desc[UR10][R20.64] ;  /* 0x0000000a14197981 */ /* 0x000ea2000c1e1900 */
[----:B-1----:R-:W-:-:S03]  /*03a0*/  IMAD.WIDE.U32 R22, R35, 0x4, R18 ;  /* 0x0000000423167825 */ /* 0x002fc600078e0012 */
[----:B------:R-:W3:Y:S04]  /*03b0*/  LDG.E R32, desc[UR10][R20.64+0x4] ;  /* 0x0000040a14207981 */ /* 0x000ee8000c1e1900 */
[----:B------:R-:W4:Y:S04]  /*03c0*/  LDG.E R36, desc[UR10][R20.64+0x8] ;  /* 0x0000080a14247981 */ /* 0x000f28000c1e1900 */
[----:B------:R-:W3:Y:S01]  /*03d0*/  LDG.E R22, desc[UR10][R22.64] ;  /* 0x0000000a16167981 */ /* 0x000ee2000c1e1900 */
[----:B--2--5:R-:W-:Y:S01]  /*03e0*/  FMUL R31, R30, R25 ;  /* 0x000000191e1f7220 */ /* 0x024fe20000400000 */
[----:B------:R-:W-:-:S06]  /*03f0*/  IMAD.WIDE.U32 R24, R5, 0x4, R18 ;  /* 0x0000000405187825 */ /* 0x000fcc00078e0012 */
[----:B------:R-:W2:Y:S01]  /*0400*/  LDG.E R24, desc[UR10][R24.64] ;  /* 0x0000000a18187981 */ /* 0x000ea2000c1e1900 */
[----:B---3--:R-:W-:Y:S01]  /*0410*/  FFMA R31, R31, R22, R26 ;  /* 0x000000161f1f7223 */ /* 0x008fe2000000001a */
[----:B------:R-:W-:-:S05]  /*0420*/  IMAD.WIDE.U32 R22, R4, 0x4, R18 ;  /* 0x0000000404167825 */ /* 0x000fca00078e0012 */
[----:B------:R-:W3:Y:S01]  /*0430*/  LDG.E R34, desc[UR10][R22.64] ;  /* 0x0000000a16227981 */ /* 0x000ee2000c1e1900 */
[----:B------:R-:W-:-:S06]  /*0440*/  IMAD.WIDE.U32 R26, R3, 0x4, R18 ;  /* 0x00000004031a7825 */ /* 0x000fcc00078e0012 */
[----:B------:R-:W3:Y:S04]  /*0450*/  LDG.E R26, desc[UR10][R26.64] ;  /* 0x0000000a1a1a7981 */ /* 0x000ee8000c1e1900 */
[----:B------:R-:W3:Y:S01]  /*0460*/  LDG.E R23, desc[UR10][R20.64+0xc] ;  /* 0x00000c0a14177981 */ /* 0x000ee2000c1e1900 */
[C---:B------:R-:W-:Y:S01]  /*0470*/  FMUL R32, R30.reuse, R32 ;  /* 0x000000201e207220 */ /* 0x040fe20000400000 */
[----:B----4-:R-:W-:-:S03]  /*0480*/  FMUL R36, R30, R36 ;  /* 0x000000241e247220 */ /* 0x010fc60000400000 */
[----:B--2---:R-:W-:Y:S02]  /*0490*/  FFMA R31, R32, R24, R31 ;  /* 0x00000018201f7223 */ /* 0x004fe4000000001f */
[----:B------:R-:W2:Y:S01]  /*04a0*/  LDG.E R32, desc[UR10][R20.64+0x10] ;  /* 0x0000100a14207981 */ /* 0x000ea2000c1e1900 */
[----:B------:R-:W-:-:S06]  /*04b0*/  IMAD.WIDE.U32 R24, R0, 0x4, R18 ;  /* 0x0000000400187825 */ /* 0x000fcc00078e0012 */
[----:B------:R-:W4:Y:S01]  /*04c0*/  LDG.E R24, desc[UR10][R24.64] ;  /* 0x0000000a18187981 */ /* 0x000f22000c1e1900 */
[----:B---3--:R-:W-:-:S03]  /*04d0*/  FFMA R31, R36, R34, R31 ;  /* 0x00000022241f7223 */ /* 0x008fc6000000001f */
[----:B------:R-:W3:Y:S01]  /*04e0*/  LDG.E R34, desc[UR10][R20.64+0x14] ;  /* 0x0000140a14227981 */ /* 0x000ee2000c1e1900 */
[----:B------:R-:W-:Y:S01]  /*04f0*/  FMUL R36, R30, R23 ;  /* 0x000000171e247220 */ /* 0x000fe20000400000 */
[----:B------:R-:W-:-:S04]  /*0500*/  IMAD.WIDE.U32 R22, R2, 0x4, R18 ;  /* 0x0000000402167825 */ /* 0x000fc800078e0012 */
[----:B------:R-:W-:Y:S01]  /*0510*/  FFMA R36, R36, R26, R31 ;  /* 0x0000001a24247223 */ /* 0x000fe2000000001f */
[--C-:B------:R-:W-:Y:S01]  /*0520*/  IMAD.WIDE.U32 R26, R37, 0x4, R18.reuse ;  /* 0x00000004251a7825 */ /* 0x100fe200078e0012 */
[----:B------:R-:W4:Y:S04]  /*0530*/  LDG.E R31, desc[UR10][R20.64+0x18] ;  /* 0x0000180a141f7981 */ /* 0x000f28000c1e1900 */
[----:B------:R-:W4:Y:S01]  /*0540*/  LDG.E R23, desc[UR10][R22.64] ;  /* 0x0000000a16177981 */ /* 0x000f22000c1e1900 */
[----:B------:R-:W-:-:S03]  /*0550*/  IMAD.WIDE.U32 R18, R33, 0x4, R18 ;  /* 0x0000000421127825 */ /* 0x000fc600078e0012 */
[----:B------:R-:W4:Y:S04]  /*0560*/  LDG.E R26, desc[UR10][R26.64] ;  /* 0x0000000a1a1a7981 */ /* 0x000f28000c1e1900 */
[----:B------:R0:W4:Y:S04]  /*0570*/  LDG.E R21, desc[UR10][R20.64+0x1c] ;  /* 0x00001c0a14157981 */ /* 0x000128000c1e1900 */
[----:B------:R-:W4:Y:S01]  /*0580*/  LDG.E R18, desc[UR10][R18.64] ;  /* 0x0000000a12127981 */ /* 0x000f22000c1e1900 */
[----:B------:R-:W-:-:S04]  /*0590*/  IADD3 R6, PT, PT, R6, 0x8, RZ ;  /* 0x0000000806067810 */ /* 0x000fc80007ffe0ff */
[----:B------:R-:W-:Y:S01]  /*05a0*/  ISETP.NE.AND P0, PT, R6, RZ, PT ;  /* 0x000000ff0600720c */ /* 0x000fe20003f05270 */
[----:B0-----:R-:W-:Y:S01]  /*05b0*/  IMAD R20, R7, R16, RZ ;  /* 0x0000001007147224 */ /* 0x001fe200078e02ff */
[----:B------:R-:W-:-:S04]  /*05c0*/  IADD3 R11, PT, PT, R11, 0x8, RZ ;  /* 0x000000080b0b7810 */ /* 0x000fc80007ffe0ff */
[C---:B------:R-:W-:Y:S02]  /*05d0*/  LEA R5, R20.reuse, R5, 0x3 ;  /* 0x0000000514057211 */ /* 0x040fe400078e18ff */
[C---:B------:R-:W-:Y:S02]  /*05e0*/  LEA R4, R20.reuse, R4, 0x3 ;  /* 0x0000000414047211 */ /* 0x040fe400078e18ff */
[C---:B------:R-:W-:Y:S02]  /*05f0*/  LEA R3, R20.reuse, R3, 0x3 ;  /* 0x0000000314037211 */ /* 0x040fe400078e18ff */
[C---:B------:R-:W-:Y:S02]  /*0600*/  LEA R2, R20.reuse, R2, 0x3 ;  /* 0x0000000214027211 */ /* 0x040fe400078e18ff */
[C---:B------:R-:W-:Y:S02]  /*0610*/  LEA R0, R20.reuse, R0, 0x3 ;  /* 0x0000000014007211 */ /* 0x040fe400078e18ff */
[----:B------:R-:W-:-:S02]  /*0620*/  LEA R37, R20, R37, 0x3 ;  /* 0x0000002514257211 */ /* 0x000fc400078e18ff */
[C---:B------:R-:W-:Y:S02]  /*0630*/  LEA R33, R20.reuse, R33, 0x3 ;  /* 0x0000002114217211 */ /* 0x040fe400078e18ff */
[----:B------:R-:W-:Y:S01]  /*0640*/  LEA R35, R20, R35, 0x3 ;  /* 0x0000002314237211 */ /* 0x000fe200078e18ff */
[C---:B--2---:R-:W-:Y:S01]  /*0650*/  FMUL R32, R30.reuse, R32 ;  /* 0x000000201e207220 */ /* 0x044fe20000400000 */
[C---:B---3--:R-:W-:Y:S01]  /*0660*/  FMUL R34, R30.reuse, R34 ;  /* 0x000000221e227220 */ /* 0x048fe20000400000 */
[----:B----4-:R-:W-:Y:S02]  /*0670*/  FMUL R31, R30, R31 ;  /* 0x0000001f1e1f7220 */ /* 0x010fe40000400000 */
[----:B------:R-:W-:-:S04]  /*0680*/  FFMA R32, R32, R23, R36 ;  /* 0x0000001720207223 */ /* 0x000fc80000000024 */
[----:B------:R-:W-:-:S04]  /*0690*/  FFMA R32, R34, R24, R32 ;  /* 0x0000001822207223 */ /* 0x000fc80000000020 */
[----:B------:R-:W-:Y:S01]  /*06a0*/  FFMA R31, R31, R26, R32 ;  /* 0x0000001a1f1f7223 */ /* 0x000fe20000000020 */
[----:B------:R-:W-:-:S04]  /*06b0*/  FMUL R26, R30, R21 ;  /* 0x000000151e1a7220 */ /* 0x000fc80000400000 */
[----:B------:R-:W-:Y:S01]  /*06c0*/  FFMA R26, R26, R18, R31 ;  /* 0x000000121a1a7223 */ /* 0x000fe2000000001f */
[----:B------:R-:W-:Y:S06]  /*06d0*/  @P0 BRA `(.L_x_1265) ;  /* 0xfffffffc00200947 */ /* 0x000fec000383ffff */
[----:B------:R-:W-:-:S07]  /*06e0*/  MOV R11, R8 ;  /* 0x00000008000b7202 */ /* 0x000fce0000000f00 */
.L_x_1264:
[----:B------:R-:W-:-:S13]  /*06f0*/  ISETP.NE.AND P0, PT, R14, RZ, PT ;  /* 0x000000ff0e00720c */ /* 0x000fda0003f05270 */
[----:B------:R-:W-:Y:S05]  /*0700*/  @!P0 BRA `(.L_x_1266) ;  /* 0x0000000400248947 */ /* 0x000fea0003800000 */
[----:B------:R-:W-:Y:S02]  /*0710*/  IADD3 R0, PT, PT, R14, -0x1, RZ ;  /* 0xffffffff0e007810 */ /* 0x000fe40007ffe0ff */
[----:B------:R-:W-:Y:S02]  /*0720*/  ISETP.NE.AND P1, PT, R15, RZ, PT ;  /* 0x000000ff0f00720c */ /* 0x000fe40003f25270 */
[----:B------:R-:W-:-:S13]  /*0730*/  ISETP.GE.U32.AND P0, PT, R0, 0x3, PT ;  /* 0x000000030000780c */ /* 0x000fda0003f06070 */
[----:B------:R-:W-:Y:S05]  /*0740*/  @!P0 BRA `(.L_x_1267) ;  /* 0x0000000000888947 */ /* 0x000fea0003800000 */
[----:B------:R-:W0:Y:S01]  /*0750*/  LDC.64 R2, c[0x0][0x3b0] ;  /* 0x0000ec00ff027b82 */ /* 0x000e220000000a00 */
[----:B------:R-:W2:Y:S01]  /*0760*/  LDCU UR6, c[0x0][0x388] ;  /* 0x00007100ff0677ac */ /* 0x000ea20008000800 */
[----:B-1----:R-:W-:Y:S01]  /*0770*/  IMAD R0, R11, R7, R10 ;  /* 0x000000070b007224 */ /* 0x002fe200078e020a */
[----:B------:R-:W-:-:S05]  /*0780*/  IADD3 R19, PT, PT, R28, R11, RZ ;  /* 0x0000000b1c137210 */ /* 0x000fca0007ffe0ff */
[----:B------:R-:W1:Y:S01]  /*0790*/  LDC.64 R4, c[0x0][0x3c8] ;  /* 0x0000f200ff047b82 */ /* 0x000e620000000a00 */
[C---:B--2---:R-:W-:Y:S01]  /*07a0*/  IMAD R23, R0.reuse, UR6, R29 ;  /* 0x0000000600177c24 */ /* 0x044fe2000f8e021d */
[----:B------:R-:W-:Y:S01]  /*07b0*/  IADD3 R0, PT, PT, R0, R7, RZ ;  /* 0x0000000700007210 */ /* 0x000fe20007ffe0ff */
[----:B0-----:R-:W-:-:S04]  /*07c0*/  IMAD.WIDE R2, R19, 0x4, R2 ;  /* 0x0000000413027825 */ /* 0x001fc800078e0202 */
[C---:B------:R-:W-:Y:S01]  /*07d0*/  IMAD R21, R0.reuse, UR6, R29 ;  /* 0x0000000600157c24 */ /* 0x040fe2000f8e021d */
[-C--:B------:R-:W-:Y:S01]  /*07e0*/  IADD3 R0, PT, PT, R0, R7.reuse, RZ ;  /* 0x0000000700007210 */ /* 0x080fe20007ffe0ff */
[----:B------:R-:W2:Y:S01]  /*07f0*/  LDG.E R25, desc[UR10][R2.64] ;  /* 0x0000000a02197981 */ /* 0x000ea2000c1e1900 */
[--C-:B-1----:R-:W-:Y:S02]  /*0800*/  IMAD.WIDE.U32 R22, R23, 0x4, R4.reuse ;  /* 0x0000000417167825 */ /* 0x102fe400078e0004 */
[----:B------:R-:W-:Y:S01]  /*0810*/  IADD3 R6, PT, PT, R0, R7, RZ ;  /* 0x0000000700067210 */ /* 0x000fe20007ffe0ff */
[----:B------:R-:W3:Y:S01]  /*0820*/  LDG.E R27, desc[UR10][R2.64+0x4] ;  /* 0x0000040a021b7981 */ /* 0x000ee2000c1e1900 */
        /* <DEDUP_REMOVED lines=12> */
[C---:B--2--5:R-:W-:Y:S01]  /*08f0*/  FMUL R25, R30.reuse, R25 ;  /* 0x000000191e197220 */ /* 0x064fe20000400000 */
[----:B---3--:R-:W-:-:S03]  /*0900*/  FMUL R0, R30, R27 ;  /* 0x0000001b1e007220 */ /* 0x008fc60000400000 */
[----:B----4-:R-:W-:-:S04]  /*0910*/  FFMA R23, R25, R23, R26 ;  /* 0x0000001719177223 */ /* 0x010fc8000000001a */
[----:B------:R-:W-:Y:S01]  /*0920*/  FFMA R0, R0, R20, R23 ;  /* 0x0000001400007223 */ /* 0x000fe20000000017 */
[C---:B------:R-:W-:Y:S01]  /*0930*/  FMUL R31, R30.reuse, R31 ;  /* 0x0000001f1e1f7220 */ /* 0x040fe20000400000 */
[----:B------:R-:W-:-:S03]  /*0940*/  FMUL R33, R30, R33 ;  /* 0x000000211e217220 */ /* 0x000fc60000400000 */
[----:B------:R-:W-:-:S04]  /*0950*/  FFMA R0, R31, R18, R0 ;  /* 0x000000121f007223 */ /* 0x000fc80000000000 */
[----:B------:R-:W-:-:S07]  /*0960*/  FFMA R26, R33, R4, R0 ;  /* 0x00000004211a7223 */ /* 0x000fce0000000000 */
.L_x_1267:
[----:B------:R-:W-:Y:S05]  /*0970*/  @!P1 BRA `(.L_x_1266) ;  /* 0x0000000000889947 */ /* 0x000fea0003800000 */
[----:B------:R-:W-:Y:S02]  /*0980*/  ISETP.NE.AND P0, PT, R15, 0x1, PT ;  /* 0x000000010f00780c */ /* 0x000fe40003f05270 */
[----:B------:R-:W-:-:S11]  /*0990*/  ISETP.NE.AND P1, PT, R13, RZ, PT ;  /* 0x000000ff0d00720c */ /* 0x000fd60003f25270 */
[----:B------:R-:W0:Y:S01]  /*09a0*/  @P0 LDC R24, c[0x0][0x388] ;  /* 0x0000e200ff180b82 */ /* 0x000e220000000800 */
[C---:B-1----:R-:W-:Y:S01]  /*09b0*/  @P0 IMAD R6, R11.reuse, R7, R10 ;  /* 0x000000070b060224 */ /* 0x042fe200078e020a */
[----:B------:R-:W-:Y:S02]  /*09c0*/  @P0 IADD3 R25, PT, PT, R28, R11, RZ ;  /* 0x0000000b1c190210 */ /* 0x000fe40007ffe0ff */
[----:B------:R-:W-:-:S04]  /*09d0*/  @P0 IADD3 R11, PT, PT, R11, 0x2, RZ ;  /* 0x000000020b0b0810 */ /* 0x000fc80007ffe0ff */
[----:B------:R-:W1:Y:S08]  /*09e0*/  @P0 LDC.64 R22, c[0x0][0x3b0] ;  /* 0x0000ec00ff160b82 */ /* 0x000e700000000a00 */
[----:B------:R-:W2:Y:S08]  /*09f0*/  @P0 LDC.64 R20, c[0x0][0x3c8] ;  /* 0x0000f200ff140b82 */ /* 0x000eb00000000a00 */
[----:B------:R-:W3:Y:S01]  /*0a00*/  @P1 LDC.64 R2, c[0x0][0x3b0] ;  /* 0x0000ec00ff021b82 */ /* 0x000ee20000000a00 */
[C---:B0-----:R-:W-:Y:S01]  /*0a10*/  @P0 IMAD R19, R6.reuse, R24, R29 ;  /* 0x0000001806130224 */ /* 0x041fe200078e021d */
[----:B------:R-:W-:-:S06]  /*0a20*/  @P0 IADD3 R6, PT, PT, R6, R7, RZ ;  /* 0x0000000706060210 */ /* 0x000fcc0007ffe0ff */
[----:B------:R-:W0:Y:S01]  /*0a30*/  @P1 LDC R0, c[0x0][0x388] ;  /* 0x0000e200ff001b82 */ /* 0x000e220000000800 */
[----:B-1----:R-:W-:-:S07]  /*0a40*/  @P0 IMAD.WIDE R22, R25, 0x4, R22 ;  /* 0x0000000419160825 */ /* 0x002fce00078e0216 */
[----:B------:R-:W1:Y:S01]  /*0a50*/  @P1 LDC.64 R4, c[0x0][0x3c8] ;  /* 0x0000f200ff041b82 */ /* 0x000e620000000a00 */
[----:B------:R-:W-:Y:S01]  /*0a60*/  @P0 IMAD R31, R6, R24, R29 ;  /* 0x00000018061f0224 */ /* 0x000fe200078e021d */
[-C--:B------:R-:W-:Y:S01]  /*0a70*/  @P1 IADD3 R27, PT, PT, R28, R11.reuse, RZ ;  /* 0x0000000b1c1b1210 */ /* 0x080fe20007ffe0ff */
[----:B--2---:R-:W-:Y:S01]  /*0a80*/  @P0 IMAD.WIDE.U32 R18, R19, 0x4, R20 ;  /* 0x0000000413120825 */ /* 0x004fe200078e0014 */
[----:B------:R-:W2:Y:S03]  /*0a90*/  @P0 LDG.E R25, desc[UR10][R22.64] ;  /* 0x0000000a16190981 */ /* 0x000ea6000c1e1900 */
[----:B------:R-:W-:Y:S02]  /*0aa0*/  @P1 IMAD R6, R7, R11, R10 ;  /* 0x0000000b07061224 */ /* 0x000fe400078e020a */
[----:B------:R-:W-:Y:S01]  /*0ab0*/  @P0 IMAD.WIDE.U32 R20, R31, 0x4, R20 ;  /* 0x000000041f140825 */ /* 0x000fe200078e0014 */
[----:B------:R-:W4:Y:S03]  /*0ac0*/  @P0 LDG.E R19, desc[UR10][R18.64] ;  /* 0x0000000a12130981 */ /* 0x000f26000c1e1900 */
[----:B---3--:R-:W-:Y:S01]  /*0ad0*/  @P1 IMAD.WIDE R2, R27, 0x4, R2 ;  /* 0x000000041b021825 */ /* 0x008fe200078e0202 */
[----:B------:R-:W3:Y:S03]  /*0ae0*/  @P0 LDG.E R31, desc[UR10][R22.64+0x4] ;  /* 0x0000040a161f0981 */ /* 0x000ee6000c1e1900 */
[----:B0-----:R-:W-:Y:S01]  /*0af0*/  @P1 IMAD R11, R6, R0, R29 ;  /* 0x00000000060b1224 */ /* 0x001fe200078e021d */
[----:B------:R-:W3:Y:S04]  /*0b00*/  @P0 LDG.E R20, desc[UR10][R20.64] ;  /* 0x0000000a14140981 */ /* 0x000ee8000c1e1900 */
[----:B------:R-:W3:Y:S01]  /*0b10*/  @P1 LDG.E R3, desc[UR10][R2.64] ;  /* 0x0000000a02031981 */ /* 0x000ee2000c1e1900 */
[----:B-1----:R-:W-:-:S06]  /*0b20*/  @P1 IMAD.WIDE.U32 R4, R11, 0x4, R4 ;  /* 0x000000040b041825 */ /* 0x002fcc00078e0004 */
[----:B------:R-:W3:Y:S01]  /*0b30*/  @P1 LDG.E R4, desc[UR10][R4.64] ;  /* 0x0000000a04041981 */ /* 0x000ee2000c1e1900 */
[----:B--2--5:R-:W-:-:S04]  /*0b40*/  @P0 FMUL R25, R30, R25 ;  /* 0x000000191e190220 */ /* 0x024fc80000400000 */
[----:B----4-:R-:W-:Y:S01]  /*0b50*/  @P0 FFMA R19, R25, R19, R26 ;  /* 0x0000001319130223 */ /* 0x010fe2000000001a */
[----:B---3--:R-:W-:-:S04]  /*0b60*/  @P0 FMUL R0, R30, R31 ;  /* 0x0000001f1e000220 */ /* 0x008fc80000400000 */
[----:B------:R-:W-:Y:S01]  /*0b70*/  @P0 FFMA R26, R0, R20, R19 ;  /* 0x00000014001a0223 */ /* 0x000fe20000000013 */
[----:B------:R-:W-:-:S04]  /*0b80*/  @P1 FMUL R11, R30, R3 ;  /* 0x000000031e0b1220 */ /* 0x000fc80000400000 */
[----:B------:R-:W-:-:S07]  /*0b90*/  @P1 FFMA R26, R11, R4, R26 ;  /* 0x000000040b1a1223 */ /* 0x000fce000000001a */
.L_x_1266:
[----:B------:R-:W0:Y:S01]  /*0ba0*/  LDCU UR6, c[0x0][0x388] ;  /* 0x00007100ff0677ac */ /* 0x000e220008000800 */
[----:B------:R-:W-:-:S04]  /*0bb0*/  IADD3 R29, PT, PT, R29, UR8, RZ ;  /* 0x000000081d1d7c10 */ /* 0x000fc8000fffe0ff */
[----:B0-----:R-:W-:-:S13]  /*0bc0*/  ISETP.GE.AND P0, PT, R29, UR6, PT ;  /* 0x000000061d007c0c */ /* 0x001fda000bf06270 */
[----:B------:R-:W-:Y:S05]  /*0bd0*/  @!P0 BRA `(.L_x_1268) ;  /* 0xfffffff400748947 */ /* 0x000fea000383ffff */
.L_x_1263:
[----:B------:R-:W-:Y:S05]  /*0be0*/  BSYNC.RECONVERGENT B0 ;  /* 0x0000000000007941 */ /* 0x000fea0003800200 */
.L_x_1262:
[----:B------:R-:W0:Y:S01]  /*0bf0*/  SHFL.DOWN PT, R3, R26, 0x10, 0x1f ;  /* 0x0a001f001a037f89 */ /* 0x000e2200000e0000 */
[----:B------:R-:W-:Y:S01]  /*0c00*/  ISETP.NE.AND P0, PT, R9, RZ, PT ;  /* 0x000000ff0900720c */ /* 0x000fe20003f05270 */
[----:B------:R-:W2:Y:S01]  /*0c10*/  LDCU UR6, c[0x0][0x38c] ;  /* 0x00007180ff0677ac */ /* 0x000ea20008000800 */
[----:B------:R-:W-:Y:S01]  /*0c20*/  BSSY.RECONVERGENT B0, `(.L_x_1269) ;  /* 0x0000090000007945 */ /* 0x000fe20003800200 */
[----:B------:R-:W-:-:S10]  /*0c30*/  HFMA2 R4, -RZ, RZ, 0, 0 ;  /* 0x00000000ff047431 */ /* 0x000fd400000001ff */
[----:B------:R-:W3:Y:S01]  /*0c40*/  @!P0 LDC R21, c[0x0][0x384] ;  /* 0x0000e100ff158b82 */ /* 0x000ee20000000800 */
[----:B--2---:R-:W-:-:S07]  /*0c50*/  MOV R6, UR6 ;  /* 0x0000000600067c02 */ /* 0x004fce0008000f00 */
[----:B------:R-:W2:Y:S01]  /*0c60*/  @!P0 LDC.64 R18, c[0x0][0x410] ;  /* 0x00010400ff128b82 */ /* 0x000ea20000000a00 */
[----:B0-----:R-:W-:-:S05]  /*0c70*/  FADD R3, R3, R26 ;  /* 0x0000001a03037221 */ /* 0x001fca0000000000 */
[----:B------:R-:W0:Y:S02]  /*0c80*/  SHFL.DOWN PT, R0, R3, 0x8, 0x1f ;  /* 0x09001f0003007f89 */ /* 0x000e2400000e0000 */
[----:B0-----:R-:W-:Y:S01]  /*0c90*/  FADD R0, R3, R0 ;  /* 0x0000000003007221 */ /* 0x001fe20000000000 */
[----:B---3--:R-:W-:-:S04]  /*0ca0*/  @!P0 IMAD R3, R21, UR4, R10 ;  /* 0x0000000415038c24 */ /* 0x008fc8000f8e020a */
[----:B------:R-:W0:Y:S01]  /*0cb0*/  SHFL.DOWN PT, R5, R0, 0x4, 0x1f ;  /* 0x08801f0000057f89 */ /* 0x000e2200000e0000 */
[----:B--2---:R-:W-:Y:S01]  /*0cc0*/  @!P0 IMAD.WIDE.U32 R18, R3, 0x4, R18 ;  /* 0x0000000403128825 */ /* 0x004fe200078e0012 */
[----:B------:R-:W-:-:S03]  /*0cd0*/  LOP3.LUT R3, R6, 0x1, RZ, 0xc0, !PT ;  /* 0x0000000106037812 */ /* 0x000fc600078ec0ff */
[----:B0-----:R-:W-:Y:S01]  /*0ce0*/  FADD R5, R0, R5 ;  /* 0x0000000500057221 */ /* 0x001fe20000000000 */
[C---:B------:R-:W-:Y:S02]  /*0cf0*/  LOP3.LUT R0, R17.reuse, 0x3, RZ, 0xc0, !PT ;  /* 0x0000000311007812 */ /* 0x040fe400078ec0ff */
[----:B------:R-:W-:Y:S02]  /*0d00*/  IADD3 R17, PT, PT, R17, -0x1, RZ ;  /* 0xffffffff11117810 */ /* 0x000fe40007ffe0ff */
[----:B------:R-:W0:Y:S02]  /*0d10*/  SHFL.DOWN PT, R2, R5, 0x2, 0x1f ;  /* 0x08401f0005027f89 */ /* 0x000e2400000e0000 */
[----:B0-----:R-:W-:-:S05]  /*0d20*/  FADD R2, R5, R2 ;  /* 0x0000000205027221 */ /* 0x001fca0000000000 */
[----:B------:R-:W0:Y:S02]  /*0d30*/  SHFL.DOWN PT, R11, R2, 0x1, 0x1f ;  /* 0x08201f00020b7f89 */ /* 0x000e2400000e0000 */
[----:B0-----:R-:W-:Y:S01]  /*0d40*/  FADD R11, R2, R11 ;  /* 0x0000000b020b7221 */ /* 0x001fe20000000000 */
[----:B------:R-:W-:-:S04]  /*0d50*/  IADD3 R2, PT, PT, R0, -0x1, RZ ;  /* 0xffffffff00027810 */ /* 0x000fc80007ffe0ff */
[----:B------:R0:W-:Y:S01]  /*0d60*/  @!P0 STG.E desc[UR10][R18.64], R11 ;  /* 0x0000000b12008986 */ /* 0x0001e2000c10190a */
[----:B------:R-:W-:-:S13]  /*0d70*/  ISETP.GE.AND P0, PT, R9, R6, PT ;  /* 0x000000060900720c */ /* 0x000fda0003f06270 */
[----:B0-----:R-:W-:Y:S05]  /*0d80*/  @P0 BRA `(.L_x_1270) ;  /* 0x0000000400e40947 */ /* 0x001fea0003800000 */
[----:B------:R-:W-:Y:S02]  /*0d90*/  MOV R4, RZ ;  /* 0x000000ff00047202 */ /* 0x000fe40000000f00 */
[----:B------:R-:W-:-:S07]  /*0da0*/  MOV R5, R9 ;  /* 0x0000000900057202 */ /* 0x000fce0000000f00 */
.L_x_1275:
[----:B------:R-:W0:Y:S01]  /*0db0*/  LDCU UR6, c[0x0][0x38c] ;  /* 0x00007180ff0677ac */ /* 0x000e220008000800 */
[----:B------:R-:W2:Y:S01]  /*0dc0*/  LDC.64 R18, c[0x0][0x3a0] ;  /* 0x0000e800ff127b82 */ /* 0x000ea20000000a00 */
[----:B0-----:R-:W-:-:S05]  /*0dd0*/  MOV R6, UR6 ;  /* 0x0000000600067c02 */ /* 0x001fca0008000f00 */
[----:B-----5:R-:W-:-:S05]  /*0de0*/  IMAD R11, R6, UR4, R5 ;  /* 0x00000004060b7c24 */ /* 0x020fca000f8e0205 */
[----:B------:R-:W-:-:S05]  /*0df0*/  LEA R11, R11, R11, 0x1 ;  /* 0x0000000b0b0b7211 */ /* 0x000fca00078e08ff */
[----:B--2---:R-:W-:-:S05]  /*0e00*/  IMAD.WIDE R18, R11, 0x4, R18 ;  /* 0x000000040b127825 */ /* 0x004fca00078e0212 */
[----:B-----5:R0:W5:Y:S04]  /*0e10*/  LDG.E R11, desc[UR10][R18.64] ;  /* 0x0000000a120b7981 */ /* 0x020168000c1e1900 */
[----:B------:R0:W5:Y:S04]  /*0e20*/  LDG.E R16, desc[UR10][R18.64+0x4] ;  /* 0x0000040a12107981 */ /* 0x000168000c1e1900 */
[----:B------:R0:W5:Y:S01]  /*0e30*/  LDG.E R24, desc[UR10][R18.64+0x8] ;  /* 0x0000080a12187981 */ /* 0x000162000c1e1900 */
[----:B------:R-:W-:Y:S02]  /*0e40*/  ISETP.GE.U32.AND P0, PT, R17, 0x3, PT ;  /* 0x000000031100780c */ /* 0x000fe40003f06070 */
[----:B------:R-:W-:-:S11]  /*0e50*/  MOV R25, RZ ;  /* 0x000000ff00197202 */ /* 0x000fd60000000f00 */
[----:B0-----:R-:W-:Y:S05]  /*0e60*/  @!P0 BRA `(.L_x_1271) ;  /* 0x0000000000d88947 */ /* 0x001fea0003800000 */
[----:B------:R-:W-:-:S07]  /*0e70*/  HFMA2 R25, -RZ, RZ, 0, 0 ;  /* 0x00000000ff197431 */ /* 0x000fce00000001ff */
.L_x_1272:
[----:B------:R-:W0:Y:S01]  /*0e80*/  LDC.64 R20, c[0x0][0x3b8] ;  /* 0x0000ee00ff147b82 */ /* 0x000e220000000a00 */
[----:B------:R-:W-:Y:S02]  /*0e90*/  IMAD R22, R6, UR4, R25 ;  /* 0x0000000406167c24 */ /* 0x000fe4000f8e0219 */
[----:B-1----:R-:W-:-:S03]  /*0ea0*/  IMAD R30, R7, R25, R10 ;  /* 0x00000019071e7224 */ /* 0x002fc600078e020a */
        /* <DEDUP_REMOVED lines=8> */
[----:B------:R0:W4:Y:S01]  /*0f30*/  LDG.E R22, desc[UR10][R22.64] ;  /* 0x0000000a16167981 */ /* 0x000122000c1e1900 */
[----:B------:R-:W-:-:S03]  /*0f40*/  IADD3 R30, PT, PT, R30, R7, RZ ;  /* 0x000000071e1e7210 */ /* 0x000fc60007ffe0ff */
[----:B------:R-:W4:Y:S01]  /*0f50*/  LDG.E R31, desc[UR10][R20.64+0x10] ;  /* 0x0000100a141f7981 */ /* 0x000f22000c1e1900 */
[----:B------:R-:W-:-:S03]  /*0f60*/  IADD3 R36, PT, PT, R30, R7, RZ ;  /* 0x000000071e247210 */ /* 0x000fc60007ffe0ff */
[----:B------:R-:W4:Y:S02]  /*0f70*/  LDG.E R32, desc[UR10][R20.64+0xc] ;  /* 0x00000c0a14207981 */ /* 0x000f24000c1e1900 */
[----:B0-----:R-:W-:Y:S02]  /*0f80*/  IMAD R23, R36, R6, R5 ;  /* 0x0000000624177224 */ /* 0x001fe400078e0205 */
[----:B------:R-:W4:Y:S04]  /*0f90*/  LDG.E R37, desc[UR10][R20.64+0x14] ;  /* 0x0000140a14257981 */ /* 0x000f28000c1e1900 */
[----:B------:R-:W4:Y:S04]  /*0fa0*/  LDG.E R35, desc[UR10][R20.64+0x28] ;  /* 0x0000280a14237981 */ /* 0x000f28000c1e1900 */
[----:B------:R-:W4:Y:S04]  /*0fb0*/  LDG.E R33, desc[UR10][R20.64+0x20] ;  /* 0x0000200a14217981 */ /* 0x000f28000c1e1900 */
[----:B------:R-:W4:Y:S01]  /*0fc0*/  LDG.E R34, desc[UR10][R20.64+0x2c] ;  /* 0x00002c0a14227981 */ /* 0x000f22000c1e1900 */
[----:B--2--5:R-:W-:-:S04]  /*0fd0*/  FMUL R28, R16, R27 ;  /* 0x0000001b101c7220 */ /* 0x024fc80000400000 */
[----:B---3--:R-:W-:Y:S02]  /*0fe0*/  FFMA R27, R11, R26, R28 ;  /* 0x0000001a0b1b7223 */ /* 0x008fe4000000001c */
[----:B------:R-:W2:Y:S02]  /*0ff0*/  LDG.E R28, desc[UR10][R20.64+0x24] ;  /* 0x0000240a141c7981 */ /* 0x000ea4000c1e1900 */
[----:B----4-:R-:W-:Y:S01]  /*1000*/  FFMA R29, R24, R29, R27 ;  /* 0x0000001d181d7223 */ /* 0x010fe2000000001b */
[----:B------:R-:W-:Y:S02]  /*1010*/  IMAD R27, R30, R6, R5 ;  /* 0x000000061e1b7224 */ /* 0x000fe400078e0205 */
[----:B------:R-:W3:Y:S01]  /*1020*/  LDG.E R30, desc[UR10][R20.64+0x18] ;  /* 0x0000180a141e7981 */ /* 0x000ee2000c1e1900 */
[----:B------:R-:W-:Y:S01]  /*1030*/  FFMA R4, R29, R22, R4 ;  /* 0x000000161d047223 */ /* 0x000fe20000000004 */
[----:B------:R-:W-:Y:S01]  /*1040*/  IADD3 R22, PT, PT, R36, R7, RZ ;  /* 0x0000000724167210 */ /* 0x000fe20007ffe0ff */
[----:B------:R-:W-:Y:S01]  /*1050*/  IMAD.WIDE.U32 R26, R27, 0x4, R18 ;  /* 0x000000041b1a7825 */ /* 0x000fe200078e0012 */
[----:B------:R0:W4:Y:S03]  /*1060*/  LDG.E R29, desc[UR10][R20.64+0x1c] ;  /* 0x00001c0a141d7981 */ /* 0x000126000c1e1900 */
[----:B------:R-:W-:-:S02]  /*1070*/  IMAD R36, R22, R6, R5 ;  /* 0x0000000616247224 */ /* 0x000fc400078e0205 */
[--C-:B------:R-:W-:Y:S01]  /*1080*/  IMAD.WIDE.U32 R22, R23, 0x4, R18.reuse ;  /* 0x0000000417167825 */ /* 0x100fe200078e0012 */
[----:B------:R-:W3:Y:S03]  /*1090*/  LDG.E R27, desc[UR10][R26.64] ;  /* 0x0000000a1a1b7981 */ /* 0x000ee6000c1e1900 */
[----:B------:R-:W-:Y:S02]  /*10a0*/  IMAD.WIDE.U32 R18, R36, 0x4, R18 ;  /* 0x0000000424127825 */ /* 0x000fe400078e0012 */
[----:B------:R-:W3:Y:S04]  /*10b0*/  LDG.E R22, desc[UR10][R22.64] ;  /* 0x0000000a16167981 */ /* 0x000ee8000c1e1900 */
[----:B------:R-:W3:Y:S01]  /*10c0*/  LDG.E R18, desc[UR10][R18.64] ;  /* 0x0000000a12127981 */ /* 0x000ee2000c1e1900 */
[----:B------:R-:W-:Y:S01]  /*10d0*/  FMUL R36, R16, R31 ;  /* 0x0000001f10247220 */ /* 0x000fe20000400000 */
[----:B------:R-:W-:-:S03]  /*10e0*/  IADD3 R25, PT, PT, R25, 0x4, RZ ;  /* 0x0000000419197810 */ /* 0x000fc60007ffe0ff */
[----:B0-----:R-:W-:Y:S01]  /*10f0*/  FFMA R21, R11, R32, R36 ;  /* 0x000000200b157223 */ /* 0x001fe20000000024 */
[----:B------:R-:W-:Y:S01]  /*1100*/  ISETP.NE.AND P0, PT, R25, UR5, PT ;  /* 0x0000000519007c0c */ /* 0x000fe2000bf05270 */
[----:B------:R-:W-:Y:S02]  /*1110*/  FMUL R35, R16, R35 ;  /* 0x0000002310237220 */ /* 0x000fe40000400000 */
[----:B------:R-:W-:Y:S02]  /*1120*/  FFMA R21, R24, R37, R21 ;  /* 0x0000002518157223 */ /* 0x000fe40000000015 */
[----:B--2---:R-:W-:Y:S01]  /*1130*/  FFMA R35, R11, R28, R35 ;  /* 0x0000001c0b237223 */ /* 0x004fe20000000023 */
[----:B----4-:R-:W-:-:S04]  /*1140*/  FMUL R20, R16, R29 ;  /* 0x0000001d10147220 */ /* 0x010fc80000400000 */
[----:B---3--:R-:W-:Y:S01]  /*1150*/  FFMA R29, R11, R30, R20 ;  /* 0x0000001e0b1d7223 */ /* 0x008fe20000000014 */
[----:B------:R-:W-:-:S03]  /*1160*/  FFMA R21, R21, R27, R4 ;  /* 0x0000001b15157223 */ /* 0x000fc60000000004 */
[C---:B------:R-:W-:Y:S01]  /*1170*/  FFMA R4, R24.reuse, R33, R29 ;  /* 0x0000002118047223 */ /* 0x040fe2000000001d */
[----:B------:R-:W-:-:S03]  /*1180*/  FFMA R34, R24, R34, R35 ;  /* 0x0000002218227223 */ /* 0x000fc60000000023 */
[----:B------:R-:W-:-:S04]  /*1190*/  FFMA R21, R4, R22, R21 ;  /* 0x0000001604157223 */ /* 0x000fc80000000015 */
[----:B------:R-:W-:Y:S01]  /*11a0*/  FFMA R4, R34, R18, R21 ;  /* 0x0000001222047223 */ /* 0x000fe20000000015 */
[----:B------:R-:W-:Y:S06]  /*11b0*/  @P0 BRA `(.L_x_1272) ;  /* 0xfffffffc00300947 */ /* 0x000fec000383ffff */
[----:B------:R-:W-:-:S07]  /*11c0*/  MOV R25, UR5 ;  /* 0x0000000500197c02 */ /* 0x000fce0008000f00 */
.L_x_1271:
[----:B------:R-:W-:-:S13]  /*11d0*/  ISETP.NE.AND P0, PT, R0, RZ, PT ;  /* 0x000000ff0000720c */ /* 0x000fda0003f05270 */
[----:B------:R-:W-:Y:S05]  /*11e0*/  @!P0 BRA `(.L_x_1273) ;  /* 0x0000000000c08947 */ /* 0x000fea0003800000 */
[----:B------:R-:W-:Y:S02]  /*11f0*/  ISETP.NE.AND P0, PT, R2, RZ, PT ;  /* 0x000000ff0200720c */ /* 0x000fe40003f05270 */
[----:B------:R-:W-:-:S11]  /*1200*/  ISETP.NE.AND P1, PT, R3, RZ, PT ;  /* 0x000000ff0300720c */ /* 0x000fd60003f25270 */
[----:B------:R-:W-:Y:S05]  /*1210*/  @!P0 BRA `(.L_x_1274) ;  /* 0x0000000000708947 */ /* 0x000fea0003800000 */
[----:B------:R-:W0:Y:S01]  /*1220*/  LDC.64 R20, c[0x0][0x3b8] ;  /* 0x0000ee00ff147b82 */ /* 0x000e220000000a00 */
[----:B------:R-:W-:-:S05]  /*1230*/  IMAD R22, R6, UR4, R25 ;  /* 0x0000000406167c24 */ /* 0x000fca000f8e0219 */
[----:B------:R-:W-:Y:S01]  /*1240*/  LEA R23, R22, R22, 0x1 ;  /* 0x0000001616177211 */ /* 0x000fe200078e08ff */
[-C--:B-1----:R-:W-:Y:S01]  /*1250*/  IMAD R22, R25, R7.reuse, R10 ;  /* 0x0000000719167224 */ /* 0x082fe200078e020a */
[----:B------:R-:W1:Y:S04]  /*1260*/  LDC.64 R18, c[0x0][0x3d0] ;  /* 0x0000f400ff127b82 */ /* 0x000e680000000a00 */
[----:B------:R-:W-:Y:S01]  /*1270*/  IADD3 R27, PT, PT, R22, R7, RZ ;  /* 0x00000007161b7210 */ /* 0x000fe20007ffe0ff */
[----:B0-----:R-:W-:-:S05]  /*1280*/  IMAD.WIDE R20, R23, 0x4, R20 ;  /* 0x0000000417147825 */ /* 0x001fca00078e0214 */
[----:B------:R-:W2:Y:S01]  /*1290*/  LDG.E R29, desc[UR10][R20.64+0x4] ;  /* 0x0000040a141d7981 */ /* 0x000ea2000c1e1900 */
[----:B------:R-:W-:-:S03]  /*12a0*/  IMAD R23, R22, R6, R5 ;  /* 0x0000000616177224 */ /* 0x000fc600078e0205 */
[----:B------:R-:W3:Y:S01]  /*12b0*/  LDG.E R31, desc[UR10][R20.64+0x10] ;  /* 0x0000100a141f7981 */ /* 0x000ee2000c1e1900 */
[----:B------:R-:W-:-:S03]  /*12c0*/  IMAD R35, R27, R6, R5 ;  /* 0x000000061b237224 */ /* 0x000fc600078e0205 */
[----:B------:R-:W4:Y:S01]  /*12d0*/  LDG.E R26, desc[UR10][R20.64] ;  /* 0x0000000a141a7981 */ /* 0x000f22000c1e1900 */
[----:B-1----:R-:W-:-:S03]  /*12e0*/  IMAD.WIDE.U32 R22, R23, 0x4, R18 ;  /* 0x0000000417167825 */ /* 0x002fc600078e0012 */
[----:B------:R-:W4:Y:S01]  /*12f0*/  LDG.E R28, desc[UR10][R20.64+0xc] ;  /* 0x00000c0a141c7981 */ /* 0x000f22000c1e1900 */
[----:B------:R-:W-:-:S03]  /*1300*/  IMAD.WIDE.U32 R18, R35, 0x4, R18 ;  /* 0x0000000423127825 */ /* 0x000fc600078e0012 */
        /* <DEDUP_REMOVED lines=13> */
.L_x_1274:
[----:B------:R-:W-:Y:S05]  /*13e0*/  @!P1 BRA `(.L_x_1273) ;  /* 0x0000000000409947 */ /* 0x000fea0003800000 */
[----:B------:R-:W0:Y:S01]  /*13f0*/  LDC.64 R18, c[0x0][0x3b8] ;  /* 0x0000ee00ff127b82 */ /* 0x000e220000000a00 */
[----:B------:R-:W-:Y:S02]  /*1400*/  IMAD R22, R6, UR4, R25 ;  /* 0x0000000406167c24 */ /* 0x000fe4000f8e0219 */
[----:B-1----:R-:W-:-:S03]  /*1410*/  IMAD R25, R7, R25, R10 ;  /* 0x0000001907197224 */ /* 0x002fc600078e020a */
[----:B------:R-:W-:Y:S02]  /*1420*/  LEA R23, R22, R22, 0x1 ;  /* 0x0000001616177211 */ /* 0x000fe400078e08ff */
[----:B------:R-:W1:Y:S01]  /*1430*/  LDC.64 R20, c[0x0][0x3d0] ;  /* 0x0000f400ff147b82 */ /* 0x000e620000000a00 */
[----:B------:R-:W-:Y:S02]  /*1440*/  IMAD R25, R25, R6, R5 ;  /* 0x0000000619197224 */ /* 0x000fe400078e0205 */
[----:B0-----:R-:W-:-:S05]  /*1450*/  IMAD.WIDE R18, R23, 0x4, R18 ;  /* 0x0000000417127825 */ /* 0x001fca00078e0212 */
[----:B------:R-:W2:Y:S04]  /*1460*/  LDG.E R23, desc[UR10][R18.64+0x4] ;  /* 0x0000040a12177981 */ /* 0x000ea8000c1e1900 */
        /* <DEDUP_REMOVED lines=8> */
.L_x_1273:
[----:B------:R-:W-:-:S04]  /*14f0*/  IADD3 R5, PT, PT, R5, UR8, RZ ;  /* 0x0000000805057c10 */ /* 0x000fc8000fffe0ff */
[----:B------:R-:W-:-:S13]  /*1500*/  ISETP.GE.AND P0, PT, R5, R6, PT ;  /* 0x000000060500720c */ /* 0x000fda0003f06270 */
[----:B------:R-:W-:Y:S05]  /*1510*/  @!P0 BRA `(.L_x_1275) ;  /* 0xfffffff800248947 */ /* 0x000fea000383ffff */
.L_x_1270:
[----:B------:R-:W-:Y:S05]  /*1520*/  BSYNC.RECONVERGENT B0 ;  /* 0x0000000000007941 */ /* 0x000fea0003800200 */
.L_x_1269:
[----:B------:R-:W0:Y:S01]  /*1530*/  SHFL.DOWN PT, R5, R4, 0x10, 0x1f ;  /* 0x0a001f0004057f89 */ /* 0x000e2200000e0000 */
[----:B------:R-:W-:Y:S01]  /*1540*/  ISETP.NE.AND P0, PT, R9, RZ, PT ;  /* 0x000000ff0900720c */ /* 0x000fe20003f05270 */
[----:B------:R-:W2:Y:S01]  /*1550*/  LDCU UR6, c[0x0][0x388] ;  /* 0x00007100ff0677ac */ /* 0x000ea20008000800 */
[----:B------:R-:W-:Y:S11]  /*1560*/  BSSY.RECONVERGENT B0, `(.L_x_1276) ;  /* 0x000009f000007945 */ /* 0x000ff60003800200 */
[----:B------:R-:W3:Y:S01]  /*1570*/  @!P0 LDC R23, c[0x0][0x384] ;  /* 0x0000e100ff178b82 */ /* 0x000ee20000000800 */
[----:B0-----:R-:W-:Y:S01]  /*1580*/  FADD R5, R5, R4 ;  /* 0x0000000405057221 */ /* 0x001fe20000000000 */
[----:B--2---:R-:W-:-:S04]  /*1590*/  MOV R4, UR6 ;  /* 0x0000000600047c02 */ /* 0x004fc80008000f00 */
[----:B-----5:R-:W0:Y:S01]  /*15a0*/  SHFL.DOWN PT, R16, R5, 0x8, 0x1f ;  /* 0x09001f0005107f89 */ /* 0x020e2200000e0000 */
[----:B---3--:R-:W-:Y:S02]  /*15b0*/  @!P0 IMAD R23, R23, UR4, R10 ;  /* 0x0000000417178c24 */ /* 0x008fe4000f8e020a */
[----:B0-----:R-:W-:-:S05]  /*15c0*/  FADD R16, R5, R16 ;  /* 0x0000001005107221 */ /* 0x001fca0000000000 */
[----:B------:R-:W0:Y:S02]  /*15d0*/  SHFL.DOWN PT, R11, R16, 0x4, 0x1f ;  /* 0x08801f00100b7f89 */ /* 0x000e2400000e0000 */
[----:B0-----:R-:W-:Y:S01]  /*15e0*/  FADD R11, R16, R11 ;  /* 0x0000000b100b7221 */ /* 0x001fe20000000000 */
[----:B------:R-:W-:-:S04]  /*15f0*/  MOV R16, RZ ;  /* 0x000000ff00107202 */ /* 0x000fc80000000f00 */
[----:B------:R-:W0:Y:S02]  /*1600*/  SHFL.DOWN PT, R18, R11, 0x2, 0x1f ;  /* 0x08401f000b127f89 */ /* 0x000e2400000e0000 */
[----:B0-----:R-:W-:Y:S01]  /*1610*/  FADD R20, R11, R18 ;  /* 0x000000120b147221 */ /* 0x001fe20000000000 */
[----:B------:R-:W-:Y:S01]  /*1620*/  HFMA2 R11, -RZ, RZ, 0, 0 ;  /* 0x00000000ff0b7431 */ /* 0x000fe200000001ff */
[----:B------:R-:W0:Y:S03]  /*1630*/  @!P0 LDC.64 R18, c[0x0][0x418] ;  /* 0x00010600ff128b82 */ /* 0x000e260000000a00 */
[----:B------:R-:W2:Y:S01]  /*1640*/  SHFL.DOWN PT, R21, R20, 0x1, 0x1f ;  /* 0x08201f0014157f89 */ /* 0x000ea200000e0000 */
[----:B0-----:R-:W-:-:S04]  /*1650*/  @!P0 IMAD.WIDE.U32 R18, R23, 0x4, R18 ;  /* 0x0000000417128825 */ /* 0x001fc800078e0012 */
[----:B--2---:R-:W-:-:S05]  /*1660*/  FADD R21, R20, R21 ;  /* 0x0000001514157221 */ /* 0x004fca0000000000 */
[----:B------:R0:W-:Y:S01]  /*1670*/  @!P0 STG.E desc[UR10][R18.64], R21 ;  /* 0x0000001512008986 */ /* 0x0001e2000c10190a */
[----:B------:R-:W-:-:S04]  /*1680*/  ISETP.GE.AND P0, PT, R9, R4, PT ;  /* 0x000000040900720c */ /* 0x000fc80003f06270 */
[----:B------:R-:W-:Y:S02]  /*1690*/  ISETP.LT.OR P0, PT, R6, 0x1, P0 ;  /* 0x000000010600780c */ /* 0x000fe40000701670 */
[----:B------:R-:W-:-:S11]  /*16a0*/  MOV R6, RZ ;  /* 0x000000ff00067202 */ /* 0x000fd60000000f00 */
[----:B0-----:R-:W-:Y:S05]  /*16b0*/  @P0 BRA `(.L_x_1277) ;  /* 0x0000000800240947 */ /* 0x001fea0003800000 */
[----:B------:R-:W-:Y:S02]  /*16c0*/  MOV R16, RZ ;  /* 0x000000ff00107202 */ /* 0x000fe40000000f00 */
[----:B------:R-:W-:Y:S02]  /*16d0*/  MOV R5, R9 ;  /* 0x0000000900057202 */ /* 0x000fe40000000f00 */
[----:B------:R-:W-:Y:S02]  /*16e0*/  MOV R11, RZ ;  /* 0x000000ff000b7202 */ /* 0x000fe40000000f00 */
[----:B------:R-:W-:-:S07]  /*16f0*/  MOV R6, RZ ;  /* 0x000000ff00067202 */ /* 0x000fce0000000f00 */
.L_x_1282:
[----:B------:R-:W0:Y:S01]  /*1700*/  LDCU UR6, c[0x0][0x388] ;  /* 0x00007100ff0677ac */ /* 0x000e220008000800 */
[----:B------:R-:W2:Y:S01]  /*1710*/  LDC.64 R18, c[0x0][0x398] ;  /* 0x0000e600ff127b82 */ /* 0x000ea20000000a00 */
[----:B0-----:R-:W-:-:S05]  /*1720*/  MOV R4, UR6 ;  /* 0x0000000600047c02 */ /* 0x001fca0008000f00 */
[----:B------:R-:W-:-:S04]  /*1730*/  IMAD R21, R4, UR4, R5 ;  /* 0x0000000404157c24 */ /* 0x000fc8000f8e0205 */
[----:B--2---:R-:W-:-:S05]  /*1740*/  IMAD.WIDE R18, R21, 0x4, R18 ;  /* 0x0000000415127825 */ /* 0x004fca00078e0212 */
[----:B-----5:R0:W5:Y:S01]  /*1750*/  LDG.E R28, desc[UR10][R18.64] ;  /* 0x0000000a121c7981 */ /* 0x020162000c1e1900 */
[----:B------:R-:W-:Y:S01]  /*1760*/  ISETP.GE.U32.AND P0, PT, R17, 0x3, PT ;  /* 0x000000031100780c */ /* 0x000fe20003f06070 */
[----:B------:R-:W-:-:S12]  /*1770*/  HFMA2 R24, -RZ, RZ, 0, 0 ;  /* 0x00000000ff187431 */ /* 0x000fd800000001ff */
[----:B0-----:R-:W-:Y:S05]  /*1780*/  @!P0 BRA `(.L_x_1278) ;  /* 0x0000000000fc8947 */ /* 0x001fea0003800000 */
[----:B------:R-:W-:-:S07]  /*1790*/  MOV R29, RZ ;  /* 0x000000ff001d7202 */ /* 0x000fce0000000f00 */
.L_x_1279:
[----:B------:R-:W0:Y:S01]  /*17a0*/  LDC R22, c[0x0][0x38c] ;  /* 0x0000e300ff167b82 */ /* 0x000e220000000800 */
[----:B-1----:R-:W-:-:S04]  /*17b0*/  IMAD R24, R7, R29, R10 ;  /* 0x0000001d07187224 */ /* 0x002fc800078e020a */
        /* <DEDUP_REMOVED lines=9> */
[----:B------:R-:W4:Y:S01]  /*1850*/  LDG.E R27, desc[UR10][R26.64] ;  /* 0x0000000a1a1b7981 */ /* 0x000f22000c1e1900 */
[----:B------:R-:W-:-:S03]  /*1860*/  IADD3 R24, PT, PT, R24, R7, RZ ;  /* 0x0000000718187210 */ /* 0x000fc60007ffe0ff */
[----:B------:R-:W4:Y:S01]  /*1870*/  LDG.E R35, desc[UR10][R20.64+0x8] ;  /* 0x0000080a14237981 */ /* 0x000f22000c1e1900 */
[----:B------:R-:W-:-:S03]  /*1880*/  IADD3 R22, PT, PT, R24, R7, RZ ;  /* 0x0000000718167210 */ /* 0x000fc60007ffe0ff */
[----:B------:R-:W4:Y:S01]  /*1890*/  LDG.E R34, desc[UR10][R20.64+0x2c] ;  /* 0x00002c0a14227981 */ /* 0x000f22000c1e1900 */
[----:B------:R-:W-:Y:S01]  /*18a0*/  IADD3 R30, PT, PT, R22, R7, RZ ;  /* 0x00000007161e7210 */ /* 0x000fe20007ffe0ff */
[-CC-:B------:R-:W-:Y:S02]  /*18b0*/  IMAD R23, R24, R4.reuse, R5.reuse ;  /* 0x0000000418177224 */ /* 0x180fe400078e0205 */
[-CC-:B------:R-:W-:Y:S01]  /*18c0*/  IMAD R25, R22, R4.reuse, R5.reuse ;  /* 0x0000000416197224 */ /* 0x180fe200078e0205 */
[----:B------:R-:W4:Y:S01]  /*18d0*/  LDG.E R26, desc[UR10][R20.64+0x10] ;  /* 0x0000100a141a7981 */ /* 0x000f22000c1e1900 */
[----:B------:R-:W-:Y:S02]  /*18e0*/  IMAD R37, R30, R4, R5 ;  /* 0x000000041e257224 */ /* 0x000fe400078e0205 */
[----:B------:R-:W-:-:S04]  /*18f0*/  IMAD.WIDE.U32 R22, R23, 0x4, R18 ;  /* 0x0000000417167825 */ /* 0x000fc800078e0012 */
[--C-:B------:R-:W-:Y:S02]  /*1900*/  IMAD.WIDE.U32 R24, R25, 0x4, R18.reuse ;  /* 0x0000000419187825 */ /* 0x100fe400078e0012 */
[----:B------:R-:W4:Y:S02]  /*1910*/  LDG.E R22, desc[UR10][R22.64] ;  /* 0x0000000a16167981 */ /* 0x000f24000c1e1900 */
[----:B------:R-:W-:Y:S02]  /*1920*/  IMAD.WIDE.U32 R18, R37, 0x4, R18 ;  /* 0x0000000425127825 */ /* 0x000fe400078e0012 */
[----:B------:R-:W4:Y:S04]  /*1930*/  LDG.E R37, desc[UR10][R20.64+0xc] ;  /* 0x00000c0a14257981 */ /* 0x000f28000c1e1900 */
        /* <DEDUP_REMOVED lines=10> */
[----:B------:R-:W4:Y:S04]  /*19e0*/  LDG.E R30, desc[UR10][R20.64+0x24] ;  /* 0x0000240a141e7981 */ /* 0x000f28000c1e1900 */
[----:B------:R0:W4:Y:S01]  /*19f0*/  LDG.E R32, desc[UR10][R20.64+0x28] ;  /* 0x0000280a14207981 */ /* 0x000122000c1e1900 */
[----:B------:R-:W-:Y:S01]  /*1a00*/  IADD3 R29, PT, PT, R29, 0x4, RZ ;  /* 0x000000041d1d7810 */ /* 0x000fe20007ffe0ff */
[----:B------:R-:W-:-:S03]  /*1a10*/  FMUL R35, R28, R35 ;  /* 0x000000231c237220 */ /* 0x000fc60000400000 */
[----:B------:R-:W-:Y:S01]  /*1a20*/  ISETP.NE.AND P0, PT, R29, UR5, PT ;  /* 0x000000051d007c0c */ /* 0x000fe2000bf05270 */
[----:B------:R-:W-:Y:S01]  /*1a30*/  FFMA R35, R35, R27, R6 ;  /* 0x0000001b23237223 */ /* 0x000fe20000000006 */
[C---:B------:R-:W-:Y:S01]  /*1a40*/  FMUL R26, R28.reuse, R26 ;  /* 0x0000001a1c1a7220 */ /* 0x040fe20000400000 */
[----:B------:R-:W-:-:S03]  /*1a50*/  FMUL R6, R28, R37 ;  /* 0x000000251c067220 */ /* 0x000fc60000400000 */
[-C--:B------:R-:W-:Y:S01]  /*1a60*/  FFMA R11, R26, R22.reuse, R11 ;  /* 0x000000161a0b7223 */ /* 0x080fe2000000000b */
[----:B------:R-:W-:Y:S01]  /*1a70*/  FFMA R33, R6, R22, R33 ;  /* 0x0000001606217223 */ /* 0x000fe20000000021 */
[C---:B------:R-:W-:Y:S01]  /*1a80*/  FMUL R6, R28.reuse, R23 ;  /* 0x000000171c067220 */ /* 0x040fe20000400000 */
[----:B------:R-:W-:-:S03]  /*1a90*/  FMUL R34, R28, R34 ;  /* 0x000000221c227220 */ /* 0x000fc60000400000 */
[----:B------:R-:W-:Y:S01]  /*1aa0*/  FFMA R33, R6, R24, R33 ;  /* 0x0000001806217223 */ /* 0x000fe20000000021 */
[C---:B0-----:R-:W-:Y:S01]  /*1ab0*/  FMUL R20, R28.reuse, R25 ;  /* 0x000000191c147220 */ /* 0x041fe20000400000 */
[----:B---3--:R-:W-:-:S04]  /*1ac0*/  FMUL R36, R28, R31 ;  /* 0x0000001f1c247220 */ /* 0x008fc80000400000 */
[----:B------:R-:W-:Y:S01]  /*1ad0*/  FFMA R35, R36, R22, R35 ;  /* 0x0000001624237223 */ /* 0x000fe20000000023 */
[----:B--2---:R-:W-:-:S03]  /*1ae0*/  FMUL R16, R28, R16 ;  /* 0x000000101c107220 */ /* 0x004fc60000400000 */
[-C--:B------:R-:W-:Y:S01]  /*1af0*/  FFMA R35, R20, R24.reuse, R35 ;  /* 0x0000001814237223 */ /* 0x080fe20000000023 */
[----:B------:R-:W-:Y:S01]  /*1b00*/  FFMA R11, R16, R24, R11 ;  /* 0x00000018100b7223 */ /* 0x000fe2000000000b */
[C---:B----4-:R-:W-:Y:S01]  /*1b10*/  FMUL R30, R28.reuse, R30 ;  /* 0x0000001e1c1e7220 */ /* 0x050fe20000400000 */
[----:B------:R-:W-:-:S03]  /*1b20*/  FMUL R32, R28, R32 ;  /* 0x000000201c207220 */ /* 0x000fc60000400000 */
[-C--:B------:R-:W-:Y:S01]  /*1b30*/  FFMA R16, R30, R18.reuse, R33 ;  /* 0x000000121e107223 */ /* 0x080fe20000000021 */
[-C--:B------:R-:W-:Y:S01]  /*1b40*/  FFMA R6, R34, R18.reuse, R35 ;  /* 0x0000001222067223 */ /* 0x080fe20000000023 */
[----:B------:R-:W-:Y:S01]  /*1b50*/  FFMA R11, R32, R18, R11 ;  /* 0x00000012200b7223 */ /* 0x000fe2000000000b */
[----:B------:R-:W-:Y:S06]  /*1b60*/  @P0 BRA `(.L_x_1279) ;  /* 0xfffffffc000c0947 */ /* 0x000fec000383ffff */
[----:B------:R-:W-:-:S07]  /*1b70*/  MOV R24, UR5 ;  /* 0x0000000500187c02 */ /* 0x000fce0008000f00 */
.L_x_1278:
[----:B------:R-:W-:-:S13]  /*1b80*/  ISETP.NE.AND P0, PT, R0, RZ, PT ;  /* 0x000000ff0000720c */ /* 0x000fda0003f05270 */
[----:B------:R-:W-:Y:S05]  /*1b90*/  @!P0 BRA `(.L_x_1280) ;  /* 0x0000000000e08947 */ /* 0x000fea0003800000 */
[----:B------:R-:W-:Y:S02]  /*1ba0*/  ISETP.NE.AND P0, PT, R2, RZ, PT ;  /* 0x000000ff0200720c */ /* 0x000fe40003f05270 */
[----:B------:R-:W-:-:S11]  /*1bb0*/  ISETP.NE.AND P1, PT, R3, RZ, PT ;  /* 0x000000ff0300720c */ /* 0x000fd60003f25270 */
[----:B------:R-:W-:Y:S05]  /*1bc0*/  @!P0 BRA `(.L_x_1281) ;  /* 0x0000000000848947 */ /* 0x000fea0003800000 */
[----:B------:R-:W0:Y:S01]  /*1bd0*/  LDC R23, c[0x0][0x38c] ;  /* 0x0000e300ff177b82 */ /* 0x000e220000000800 */
[----:B-1----:R-:W-:-:S07]  /*1be0*/  IMAD R26, R24, R7, R10 ;  /* 0x00000007181a7224 */ /* 0x002fce00078e020a */
        /* <DEDUP_REMOVED lines=31> */
.L_x_1281:
[----:B------:R-:W-:Y:S05]  /*1de0*/  @!P1 BRA `(.L_x_1280) ;  /* 0x00000000004c9947 */ /* 0x000fea0003800000 */
[----:B------:R-:W0:Y:S08]  /*1df0*/  LDC R23, c[0x0][0x38c] ;  /* 0x0000e300ff177b82 */ /* 0x000e300000000800 */
[----:B------:R-:W2:Y:S08]  /*1e00*/  LDC.64 R20, c[0x0][0x3b8] ;  /* 0x0000ee00ff147b82 */ /* 0x000eb00000000a00 */
[----:B------:R-:W3:Y:S01]  /*1e10*/  LDC.64 R18, c[0x0][0x3d8] ;  /* 0x0000f600ff127b82 */ /* 0x000ee20000000a00 */
[----:B0-----:R-:W-:-:S02]  /*1e20*/  IMAD R22, R23, UR4, R24 ;  /* 0x0000000417167c24 */ /* 0x001fc4000f8e0218 */
[----:B-1----:R-:W-:-:S03]  /*1e30*/  IMAD R24, R7, R24, R10 ;  /* 0x0000001807187224 */ /* 0x002fc600078e020a */
[----:B------:R-:W-:Y:S01]  /*1e40*/  LEA R23, R22, R22, 0x1 ;  /* 0x0000001616177211 */ /* 0x000fe200078e08ff */
[----:B------:R-:W-:-:S04]  /*1e50*/  IMAD R25, R24, R4, R5 ;  /* 0x0000000418197224 */ /* 0x000fc800078e0205 */
[----:B--2---:R-:W-:-:S05]  /*1e60*/  IMAD.WIDE R20, R23, 0x4, R20 ;  /* 0x0000000417147825 */ /* 0x004fca00078e0214 */
[----:B------:R-:W2:Y:S01]  /*1e70*/  LDG.E R23, desc[UR10][R20.64] ;  /* 0x0000000a14177981 */ /* 0x000ea2000c1e1900 */
[----:B---3--:R-:W-:-:S03]  /*1e80*/  IMAD.WIDE.U32 R18, R25, 0x4, R18 ;  /* 0x0000000419127825 */ /* 0x008fc600078e0012 */
[----:B------:R-:W3:Y:S04]  /*1e90*/  LDG.E R25, desc[UR10][R20.64+0x4] ;  /* 0x0000040a14197981 */ /* 0x000ee8000c1e1900 */
[----:B------:R-:W4:Y:S04]  /*1ea0*/  LDG.E R27, desc[UR10][R20.64+0x8] ;  /* 0x0000080a141b7981 */ /* 0x000f28000c1e1900 */
[----:B------:R-:W4:Y:S01]  /*1eb0*/  LDG.E R18, desc[UR10][R18.64] ;  /* 0x0000000a12127981 */ /* 0x000f22000c1e1900 */
[C---:B--2--5:R-:W-:Y:S01]  /*1ec0*/  FMUL R23, R28.reuse, R23 ;  /* 0x000000171c177220 */ /* 0x064fe20000400000 */
[C---:B---3--:R-:W-:Y:S01]  /*1ed0*/  FMUL R22, R28.reuse, R25 ;  /* 0x000000191c167220 */ /* 0x048fe20000400000 */
[----:B----4-:R-:W-:-:S02]  /*1ee0*/  FMUL R27, R28, R27 ;  /* 0x0000001b1c1b7220 */ /* 0x010fc40000400000 */
[-C--:B------:R-:W-:Y:S01]  /*1ef0*/  FFMA R16, R23, R18.reuse, R16 ;  /* 0x0000001217107223 */ /* 0x080fe20000000010 */
[-C--:B------:R-:W-:Y:S01]  /*1f00*/  FFMA R11, R22, R18.reuse, R11 ;  /* 0x00000012160b7223 */ /* 0x080fe2000000000b */
[----:B------:R-:W-:-:S07]  /*1f10*/  FFMA R6, R27, R18, R6 ;  /* 0x000000121b067223 */ /* 0x000fce0000000006 */
.L_x_1280:
[----:B------:R-:W-:-:S04]  /*1f20*/  IADD3 R5, PT, PT, R5, UR8, RZ ;  /* 0x0000000805057c10 */ /* 0x000fc8000fffe0ff */
[----:B------:R-:W-:-:S13]  /*1f30*/  ISETP.GE.AND P0, PT, R5, R4, PT ;  /* 0x000000040500720c */ /* 0x000fda0003f06270 */
[----:B------:R-:W-:Y:S05]  /*1f40*/  @!P0 BRA `(.L_x_1282) ;  /* 0xfffffff400ec8947 */ /* 0x000fea000383ffff */
.L_x_1277:
[----:B------:R-:W-:Y:S05]  /*1f50*/  BSYNC.RECONVERGENT B0 ;  /* 0x0000000000007941 */ /* 0x000fea0003800200 */
.L_x_1276:
[----:B------:R-:W0:Y:S01]  /*1f60*/  SHFL.DOWN PT, R3, R16, 0x10, 0x1f ;  /* 0x0a001f0010037f89 */ /* 0x000e2200000e0000 */
[----:B------:R-:W-:Y:S01]  /*1f70*/  ISETP.NE.AND P0, PT, R9, RZ, PT ;  /* 0x000000ff0900720c */ /* 0x000fe20003f05270 */
[----:B------:R-:W-:Y:S02]  /*1f80*/  BSSY.RECONVERGENT B0, `(.L_x_1283) ;  /* 0x000002b000007945 */ /* 0x000fe40003800200 */
        /* <DEDUP_REMOVED lines=29> */
[----:B------:R-:W-:Y:S06]  /*2160*/  @P0 BRA `(.L_x_1284) ;  /* 0x0000000000300947 */ /* 0x000fec0003800000 */
[----:B------:R-:W0:Y:S08]  /*2170*/  LDC R5, c[0x0][0x384] ;  /* 0x0000e100ff057b82 */ /* 0x000e300000000800 */
[----:B------:R-:W2:Y:S01]  /*2180*/  LDC.64 R2, c[0x0][0x420] ;  /* 0x00010800ff027b82 */ /* 0x000ea20000000a00 */
[----:B0-----:R-:W-:-:S05]  /*2190*/  IMAD R5, R5, UR4, R10 ;  /* 0x0000000405057c24 */ /* 0x001fca000f8e020a */
[----:B------:R-:W-:-:S04]  /*21a0*/  LEA R17, R5, R5, 0x1 ;  /* 0x0000000505117211 */ /* 0x000fc800078e08ff */
[C---:B------:R-:W-:Y:S02]  /*21b0*/  IADD3 R19, PT, PT, R17.reuse, 0x1, RZ ;  /* 0x0000000111137810 */ /* 0x040fe40007ffe0ff */
[C---:B------:R-:W-:Y:S01]  /*21c0*/  IADD3 R5, PT, PT, R17.reuse, 0x2, RZ ;  /* 0x0000000211057810 */ /* 0x040fe20007ffe0ff */
[----:B--2---:R-:W-:-:S04]  /*21d0*/  IMAD.WIDE.U32 R16, R17, 0x4, R2 ;  /* 0x0000000411107825 */ /* 0x004fc800078e0002 */
[--C-:B------:R-:W-:Y:S01]  /*21e0*/  IMAD.WIDE.U32 R18, R19, 0x4, R2.reuse ;  /* 0x0000000413127825 */ /* 0x100fe200078e0002 */
[----:B------:R0:W-:Y:S03]  /*21f0*/  STG.E desc[UR10][R16.64], R21 ;  /* 0x0000001510007986 */ /* 0x0001e6000c10190a */
[----:B------:R-:W-:Y:S01]  /*2200*/  IMAD.WIDE.U32 R2, R5, 0x4, R2 ;  /* 0x0000000405027825 */ /* 0x000fe200078e0002 */
[----:B------:R0:W-:Y:S04]  /*2210*/  STG.E desc[UR10][R18.64], R11 ;  /* 0x0000000b12007986 */ /* 0x0001e8000c10190a */
[----:B------:R0:W-:Y:S02]  /*2220*/  STG.E desc[UR10][R2.64], R23 ;  /* 0x0000001702007986 */ /* 0x0001e4000c10190a */
.L_x_1284:
[----:B------:R-:W-:Y:S05]  /*2230*/  BSYNC.RECONVERGENT B0 ;  /* 0x0000000000007941 */ /* 0x000fea0003800200 */
.L_x_1283:
[----:B------:R-:W2:Y:S01]  /*2240*/  LDCU UR6, c[0x0][0x38c] ;  /* 0x00007180ff0677ac */ /* 0x000ea20008000800 */
[----:B------:R-:W-:Y:S01]  /*2250*/  ISETP.GE.AND P0, PT, R4, 0x1, PT ;  /* 0x000000010400780c */ /* 0x000fe20003f06270 */
[----:B------:R-:W-:Y:S01]  /*2260*/  BSSY.RECONVERGENT B0, `(.L_x_1285) ;  /* 0x00000e5000007945 */ /* 0x000fe20003800200 */
[----:B------:R-:W-:Y:S01]  /*2270*/  HFMA2 R34, -RZ, RZ, 0, 0 ;  /* 0x00000000ff227431 */ /* 0x000fe200000001ff */
[----:B------:R-:W-:Y:S02]  /*2280*/  MOV R31, RZ ;  /* 0x000000ff001f7202 */ /* 0x000fe40000000f00 */
[----:B------:R-:W-:Y:S02]  /*2290*/  MOV R36, RZ ;  /* 0x000000ff00247202 */ /* 0x000fe40000000f00 */
[----:B--2---:R-:W-:-:S13]  /*22a0*/  ISETP.GE.OR P0, PT, R9, UR6, !P0 ;  /* 0x0000000609007c0c */ /* 0x004fda000c706670 */
[----:B------:R-:W-:Y:S05]  /*22b0*/  @P0 BRA `(.L_x_1286) ;  /* 0x0000000c007c0947 */ /* 0x000fea0003800000 */
[----:B------:R-:W-:Y:S02]  /*22c0*/  MOV R36, RZ ;  /* 0x000000ff00247202 */ /* 0x000fe40000000f00 */
[----:B------:R-:W-:Y:S02]  /*22d0*/  MOV R0, R9 ;  /* 0x0000000900007202 */ /* 0x000fe40000000f00 */
[----:B------:R-:W-:Y:S02]  /*22e0*/  MOV R34, RZ ;  /* 0x000000ff00227202 */ /* 0x000fe40000000f00 */
[----:B------:R-:W-:-:S07]  /*22f0*/  MOV R31, RZ ;  /* 0x000000ff001f7202 */ /* 0x000fce0000000f00 */
.L_x_1293:
[----:B0-----:R-:W0:Y:S08]  /*2300*/  LDC R3, c[0x0][0x38c] ;  /* 0x0000e300ff037b82 */ /* 0x001e300000000800 */
[----:B------:R-:W2:Y:S01]  /*2310*/  LDC.64 R16, c[0x0][0x3a0] ;  /* 0x0000e800ff107b82 */ /* 0x000ea20000000a00 */
[----:B0----5:R-:W-:-:S05]  /*2320*/  IMAD R2, R3, UR4, R0 ;  /* 0x0000000403027c24 */ /* 0x021fca000f8e0200 */
[----:B------:R-:W-:-:S05]  /*2330*/  LEA R5, R2, R2, 0x1 ;  /* 0x0000000202057211 */ /* 0x000fca00078e08ff */
[----:B--2---:R-:W-:-:S05]  /*2340*/  IMAD.WIDE R16, R5, 0x4, R16 ;  /* 0x0000000405107825 */ /* 0x004fca00078e0210 */
[----:B-----5:R0:W5:Y:S04]  /*2350*/  LDG.E R2, desc[UR10][R16.64] ;  /* 0x0000000a10027981 */ /* 0x020168000c1e1900 */
[----:B------:R0:W5:Y:S04]  /*2360*/  LDG.E R4, desc[UR10][R16.64+0x4] ;  /* 0x0000040a10047981 */ /* 0x000168000c1e1900 */
[----:B------:R0:W5:Y:S01]  /*2370*/  LDG.E R5, desc[UR10][R16.64+0x8] ;  /* 0x0000080a10057981 */ /* 0x000162000c1e1900 */
[----:B------:R-:W-:Y:S01]  /*2380*/  ISETP.GE.U32.AND P0, PT, R12, 0x7, PT ;  /* 0x000000070c00780c */ /* 0x000fe20003f06070 */
[----:B------:R-:W-:-:S12]  /*2390*/  HFMA2 R6, -RZ, RZ, 0, 0 ;  /* 0x00000000ff067431 */ /* 0x000fd800000001ff */
[----:B0-----:R-:W-:Y:S05]  /*23a0*/  @!P0 BRA `(.L_x_1287) ;  /* 0x0000000400908947 */ /* 0x001fea0003800000 */
[----:B------:R-:W-:Y:S01]  /*23b0*/  BSSY.RECONVERGENT B1, `(.L_x_1288) ;  /* 0x0000062000017945 */ /* 0x000fe20003800200 */
[----:B------:R-:W-:-:S07]  /*23c0*/  MOV R25, RZ ;  /* 0x000000ff00197202 */ /* 0x000fce0000000f00 */
.L_x_1289:
[----:B------:R-:W0:Y:S01]  /*23d0*/  LDC R18, c[0x0][0x388] ;  /* 0x0000e200ff127b82 */ /* 0x000e220000000800 */
[----:B-1----:R-:W-:-:S04]  /*23e0*/  IMAD R6, R7, R25, R10 ;  /* 0x0000001907067224 */ /* 0x002fc800078e020a */
        /* <DEDUP_REMOVED lines=9> */
[----:B------:R0:W4:Y:S01]  /*2480*/  LDG.E R22, desc[UR10][R22.64] ;  /* 0x0000000a16167981 */ /* 0x000122000c1e1900 */
[----:B------:R-:W-:-:S03]  /*2490*/  IMAD R19, R24, R3, R0 ;  /* 0x0000000318137224 */ /* 0x000fc600078e0200 */
[----:B------:R-:W2:Y:S01]  /*24a0*/  LDG.E R35, desc[UR10][R20.64+0xc] ;  /* 0x00000c0a14237981 */ /* 0x000ea2000c1e1900 */
[----:B------:R-:W-:-:S03]  /*24b0*/  IMAD.WIDE.U32 R18, R19, 0x4, R16 ;  /* 0x0000000413127825 */ /* 0x000fc600078e0010 */
[----:B------:R-:W2:Y:S04]  /*24c0*/  LDG.E R37, desc[UR10][R20.64+0x10] ;  /* 0x0000100a14257981 */ /* 0x000ea8000c1e1900 */
[----:B------:R1:W2:Y:S01]  /*24d0*/  LDG.E R6, desc[UR10][R18.64] ;  /* 0x0000000a12067981 */ /* 0x0002a2000c1e1900 */
[----:B------:R-:W-:-:S03]  /*24e0*/  IADD3 R26, PT, PT, R24, R7, RZ ;  /* 0x00000007181a7210 */ /* 0x000fc60007ffe0ff */
[----:B------:R-:W2:Y:S02]  /*24f0*/  LDG.E R30, desc[UR10][R20.64+0x18] ;  /* 0x0000180a141e7981 */ /* 0x000ea4000c1e1900 */
[C---:B0-----:R-:W-:Y:S01]  /*2500*/  IMAD R23, R26.reuse, R3, R0 ;  /* 0x000000031a177224 */ /* 0x041fe200078e0200 */
[----:B------:R-:W-:Y:S01]  /*2510*/  IADD3 R26, PT, PT, R26, R7, RZ ;  /* 0x000000071a1a7210 */ /* 0x000fe20007ffe0ff */
[----:B------:R-:W2:Y:S02]  /*2520*/  LDG.E R32, desc[UR10][R20.64+0x1c] ;  /* 0x00001c0a14207981 */ /* 0x000ea4000c1e1900 */
[----:B-1----:R-:W-:-:S04]  /*2530*/  IMAD.WIDE.U32 R18, R23, 0x4, R16 ;  /* 0x0000000417127825 */ /* 0x002fc800078e0010 */
[-C--:B---3-5:R-:W-:Y:S01]  /*2540*/  FMUL R33, R4, R27.reuse ;  /* 0x0000001b04217220 */ /* 0x0a8fe20000400000 */
[-C--:B------:R-:W-:Y:S01]  /*2550*/  FMUL R24, R5, R27.reuse ;  /* 0x0000001b05187220 */ /* 0x080fe20000400000 */
[----:B------:R-:W-:Y:S01]  /*2560*/  FMUL R29, R2, R27 ;  /* 0x0000001b021d7220 */ /* 0x000fe20000400000 */
[C---:B------:R-:W-:Y:S01]  /*2570*/  IMAD R27, R26.reuse, R3, R0 ;  /* 0x000000031a1b7224 */ /* 0x040fe200078e0200 */
[----:B------:R-:W-:Y:S01]  /*2580*/  IADD3 R26, PT, PT, R26, R7, RZ ;  /* 0x000000071a1a7210 */ /* 0x000fe20007ffe0ff */
[-C--:B----4-:R-:W-:Y:S01]  /*2590*/  FFMA R34, R33, R22.reuse, R34 ;  /* 0x0000001621227223 */ /* 0x090fe20000000022 */
[-C--:B------:R-:W-:Y:S01]  /*25a0*/  FFMA R31, R24, R22.reuse, R31 ;  /* 0x00000016181f7223 */ /* 0x080fe2000000001f */
[----:B------:R-:W3:Y:S01]  /*25b0*/  LDG.E R33, desc[UR10][R20.64+0x8] ;  /* 0x0000080a14217981 */ /* 0x000ee2000c1e1900 */
[----:B------:R-:W-:Y:S01]  /*25c0*/  FFMA R36, R29, R22, R36 ;  /* 0x000000161d247223 */ /* 0x000fe20000000024 */
[----:B------:R-:W-:Y:S02]  /*25d0*/  IMAD.WIDE.U32 R22, R27, 0x4, R16 ;  /* 0x000000041b167825 */ /* 0x000fe400078e0010 */
[----:B------:R-:W4:Y:S02]  /*25e0*/  LDG.E R24, desc[UR10][R20.64+0x14] ;  /* 0x0000140a14187981 */ /* 0x000f24000c1e1900 */
[----:B------:R-:W-:-:S02]  /*25f0*/  IMAD R27, R26, R3, R0 ;  /* 0x000000031a1b7224 */ /* 0x000fc400078e0200 */
[----:B------:R-:W4:Y:S04]  /*2600*/  LDG.E R22, desc[UR10][R22.64] ;  /* 0x0000000a16167981 */ /* 0x000f28000c1e1900 */
[----:B------:R0:W4:Y:S02]  /*2610*/  LDG.E R20, desc[UR10][R18.64] ;  /* 0x0000000a12147981 */ /* 0x000124000c1e1900 */
[----:B0-----:R-:W-:Y:S01]  /*2620*/  IADD3 R18, PT, PT, R26, R7, RZ ;  /* 0x000000071a127210 */ /* 0x001fe20007ffe0ff */
[----:B------:R-:W-:-:S04]  /*2630*/  IMAD.WIDE.U32 R26, R27, 0x4, R16 ;  /* 0x000000041b1a7825 */ /* 0x000fc800078e0010 */
[----:B--2---:R-:W-:Y:S01]  /*2640*/  FMUL R19, R4, R11 ;  /* 0x0000000b04137220 */ /* 0x004fe20000400000 */
[C---:B------:R-:W-:Y:S01]  /*2650*/  IMAD R29, R18.reuse, R3, R0 ;  /* 0x00000003121d7224 */ /* 0x040fe200078e0200 */
[-C--:B------:R-:W-:Y:S01]  /*2660*/  IADD3 R18, PT, PT, R18, R7.reuse, RZ ;  /* 0x0000000712127210 */ /* 0x080fe20007ffe0ff */
[----:B------:R-:W2:Y:S01]  /*2670*/  LDG.E R26, desc[UR10][R26.64] ;  /* 0x0000000a1a1a7981 */ /* 0x000ea2000c1e1900 */
[----:B------:R-:W-:Y:S01]  /*2680*/  FFMA R34, R19, R6, R34 ;  /* 0x0000000613227223 */ /* 0x000fe20000000022 */
[----:B------:R-:W-:Y:S01]  /*2690*/  IMAD.WIDE.U32 R28, R29, 0x4, R16 ;  /* 0x000000041d1c7825 */ /* 0x000fe200078e0010 */
[----:B------:R-:W-:-:S03]  /*26a0*/  IADD3 R23, PT, PT, R18, R7, RZ ;  /* 0x0000000712177210 */ /* 0x000fc60007ffe0ff */
[-CC-:B------:R-:W-:Y:S02]  /*26b0*/  IMAD R19, R18, R3.reuse, R0.reuse ;  /* 0x0000000312137224 */ /* 0x180fe400078e0200 */
[----:B------:R-:W2:Y:S01]  /*26c0*/  LDG.E R28, desc[UR10][R28.64] ;  /* 0x0000000a1c1c7981 */ /* 0x000ea2000c1e1900 */
[----:B------:R-:W-:Y:S02]  /*26d0*/  IMAD R23, R23, R3, R0 ;  /* 0x0000000317177224 */ /* 0x000fe400078e0200 */
[----:B------:R-:W-:-:S04]  /*26e0*/  IMAD.WIDE.U32 R18, R19, 0x4, R16 ;  /* 0x0000000413127825 */ /* 0x000fc800078e0010 */
[----:B------:R-:W-:Y:S02]  /*26f0*/  IMAD.WIDE.U32 R16, R23, 0x4, R16 ;  /* 0x0000000417107825 */ /* 0x000fe400078e0010 */
[----:B------:R-:W2:Y:S04]  /*2700*/  LDG.E R18, desc[UR10][R18.64] ;  /* 0x0000000a12127981 */ /* 0x000ea8000c1e1900 */
[----:B------:R-:W2:Y:S01]  /*2710*/  LDG.E R16, desc[UR10][R16.64] ;  /* 0x0000000a10107981 */ /* 0x000ea2000c1e1900 */
[----:B------:R-:W-:-:S04]  /*2720*/  FMUL R21, R2, R11 ;  /* 0x0000000b02157220 */ /* 0x000fc80000400000 */
[----:B------:R-:W-:Y:S01]  /*2730*/  FFMA R21, R21, R6, R36 ;  /* 0x0000000615157223 */ /* 0x000fe20000000024 */
[----:B------:R-:W-:-:S04]  /*2740*/  FMUL R36, R5, R11 ;  /* 0x0000000b05247220 */ /* 0x000fc80000400000 */
[----:B------:R-:W-:Y:S01]  /*2750*/  FFMA R31, R36, R6, R31 ;  /* 0x00000006241f7223 */ /* 0x000fe2000000001f */
[----:B------:R-:W-:-:S04]  /*2760*/  IADD3 R25, PT, PT, R25, 0x8, RZ ;  /* 0x0000000819197810 */ /* 0x000fc80007ffe0ff */
[----:B------:R-:W-:Y:S01]  /*2770*/  ISETP.NE.AND P0, PT, R25, R8, PT ;  /* 0x000000081900720c */ /* 0x000fe20003f05270 */
[-C--:B---3--:R-:W-:Y:S01]  /*2780*/  FMUL R6, R2, R33.reuse ;  /* 0x0000002102067220 */ /* 0x088fe20000400000 */
[-C--:B------:R-:W-:Y:S01]  /*2790*/  FMUL R11, R4, R33.reuse ;  /* 0x00000021040b7220 */ /* 0x080fe20000400000 */
[----:B------:R-:W-:Y:S02]  /*27a0*/  FMUL R36, R5, R33 ;  /* 0x0000002105247220 */ /* 0x000fe40000400000 */
        /* <DEDUP_REMOVED lines=8> */
[-C--:B------:R-:W-:Y:S01]  /*2830*/  FMUL R6, R2, R37.reuse ;  /* 0x0000002502067220 */ /* 0x080fe20000400000 */
[-C--:B------:R-:W-:Y:S01]  /*2840*/  FMUL R20, R4, R37.reuse ;  /* 0x0000002504147220 */ /* 0x080fe20000400000 */
[----:B------:R-:W-:Y:S01]  /*2850*/  FFMA R31, R34, R22, R31 ;  /* 0x00000016221f7223 */ /* 0x000fe2000000001f */
[C---:B------:R-:W-:Y:S01]  /*2860*/  FMUL R22, R5.reuse, R37 ;  /* 0x0000002505167220 */ /* 0x040fe20000400000 */
[-C--:B--2---:R-:W-:Y:S01]  /*2870*/  FFMA R21, R6, R26.reuse, R21 ;  /* 0x0000001a06157223 */ /* 0x084fe20000000015 */
[----:B------:R-:W-:Y:S01]  /*2880*/  FFMA R11, R20, R26, R11 ;  /* 0x0000001a140b7223 */ /* 0x000fe2000000000b */
[-C--:B------:R-:W-:Y:S01]  /*2890*/  FMUL R6, R2, R24.reuse ;  /* 0x0000001802067220 */ /* 0x080fe20000400000 */
[----:B------:R-:W-:Y:S01]  /*28a0*/  FMUL R20, R4, R24 ;  /* 0x0000001804147220 */ /* 0x000fe20000400000 */
[----:B------:R-:W-:Y:S01]  /*28b0*/  FFMA R31, R22, R26, R31 ;  /* 0x0000001a161f7223 */ /* 0x000fe2000000001f */
[C---:B------:R-:W-:Y:S01]  /*28c0*/  FMUL R24, R5.reuse, R24 ;  /* 0x0000001805187220 */ /* 0x040fe20000400000 */
[-C--:B------:R-:W-:Y:S01]  /*28d0*/  FFMA R21, R6, R28.reuse, R21 ;  /* 0x0000001c06157223 */ /* 0x080fe20000000015 */
[----:B------:R-:W-:Y:S01]  /*28e0*/  FFMA R11, R20, R28, R11 ;  /* 0x0000001c140b7223 */ /* 0x000fe2000000000b */
[-C--:B------:R-:W-:Y:S01]  /*28f0*/  FMUL R6, R2, R30.reuse ;  /* 0x0000001e02067220 */ /* 0x080fe20000400000 */
[----:B------:R-:W-:Y:S01]  /*2900*/  FMUL R20, R4, R30 ;  /* 0x0000001e04147220 */ /* 0x000fe20000400000 */
[----:B------:R-:W-:Y:S01]  /*2910*/  FFMA R31, R24, R28, R31 ;  /* 0x0000001c181f7223 */ /* 0x000fe2000000001f */
[C---:B------:R-:W-:Y:S01]  /*2920*/  FMUL R30, R5.reuse, R30 ;  /* 0x0000001e051e7220 */ /* 0x040fe20000400000 */
[-C--:B------:R-:W-:Y:S01]  /*2930*/  FMUL R36, R2, R32.reuse ;  /* 0x0000002002247220 */ /* 0x080fe20000400000 */
[-C--:B------:R-:W-:Y:S01]  /*2940*/  FMUL R34, R4, R32.reuse ;  /* 0x0000002004227220 */ /* 0x080fe20000400000 */
[----:B------:R-:W-:Y:S01]  /*2950*/  FMUL R32, R5, R32 ;  /* 0x0000002005207220 */ /* 0x000fe20000400000 */
[-C--:B------:R-:W-:Y:S01]  /*2960*/  FFMA R21, R6, R18.reuse, R21 ;  /* 0x0000001206157223 */ /* 0x080fe20000000015 */
[-C--:B------:R-:W-:Y:S01]  /*2970*/  FFMA R11, R20, R18.reuse, R11 ;  /* 0x00000012140b7223 */ /* 0x080fe2000000000b */
[----:B------:R-:W-:-:S02]  /*2980*/  FFMA R31, R30, R18, R31 ;  /* 0x000000121e1f7223 */ /* 0x000fc4000000001f */
[-C--:B------:R-:W-:Y:S01]  /*2990*/  FFMA R36, R36, R16.reuse, R21 ;  /* 0x0000001024247223 */ /* 0x080fe20000000015 */
[-C--:B------:R-:W-:Y:S01]  /*29a0*/  FFMA R34, R34, R16.reuse, R11 ;  /* 0x0000001022227223 */ /* 0x080fe2000000000b */
[----:B------:R-:W-:Y:S01]  /*29b0*/  FFMA R31, R32, R16, R31 ;  /* 0x00000010201f7223 */ /* 0x000fe2000000001f */
[----:B------:R-:W-:Y:S06]  /*29c0*/  @P0 BRA `(.L_x_1289) ;  /* 0xfffffff800800947 */ /* 0x000fec000383ffff */
[----:B------:R-:W-:Y:S05]  /*29d0*/  BSYNC.RECONVERGENT B1 ;  /* 0x0000000000017941 */ /* 0x000fea0003800200 */
.L_x_1288:
[----:B------:R-:W-:-:S07]  /*29e0*/  MOV R6, R8 ;  /* 0x0000000800067202 */ /* 0x000fce0000000f00 */
.L_x_1287:
[----:B------:R-:W-:-:S13]  /*29f0*/  ISETP.NE.AND P0, PT, R14, RZ, PT ;  /* 0x000000ff0e00720c */ /* 0x000fda0003f05270 */
[----:B------:R-:W-:Y:S05]  /*2a00*/  @!P0 BRA `(.L_x_1290) ;  /* 0x00000004009c8947 */ /* 0x000fea0003800000 */
[----:B------:R-:W-:Y:S02]  /*2a10*/  IADD3 R11, PT, PT, R14, -0x1, RZ ;  /* 0xffffffff0e0b7810 */ /* 0x000fe40007ffe0ff */
[----:B------:R-:W-:Y:S02]  /*2a20*/  ISETP.NE.AND P1, PT, R15, RZ, PT ;  /* 0x000000ff0f00720c */ /* 0x000fe40003f25270 */
[----:B------:R-:W-:-:S13]  /*2a30*/  ISETP.GE.U32.AND P0, PT, R11, 0x3, PT ;  /* 0x000000030b00780c */ /* 0x000fda0003f06070 */
[----:B------:R-:W-:Y:S05]  /*2a40*/  @!P0 BRA `(.L_x_1291) ;  /* 0x0000000000c88947 */ /* 0x000fea0003800000 */
[----:B------:R-:W0:Y:S01]  /*2a50*/  LDC R11, c[0x0][0x388] ;  /* 0x0000e200ff0b7b82 */ /* 0x000e220000000800 */
[----:B-1----:R-:W-:-:S04]  /*2a60*/  IMAD R18, R6, R7, R10 ;  /* 0x0000000706127224 */ /* 0x002fc800078e020a */
[C---:B------:R-:W-:Y:S01]  /*2a70*/  IMAD R25, R18.reuse, R3, R0 ;  /* 0x0000000312197224 */ /* 0x040fe200078e0200 */
[----:B------:R-:W-:Y:S02]  /*2a80*/  IADD3 R18, PT, PT, R18, R7, RZ ;  /* 0x0000000712127210 */ /* 0x000fe40007ffe0ff */
[----:B------:R-:W1:Y:S08]  /*2a90*/  LDC.64 R20, c[0x0][0x3b0] ;  /* 0x0000ec00ff147b82 */ /* 0x000e700000000a00 */
[----:B------:R-:W2:Y:S01]  /*2aa0*/  LDC.64 R16, c[0x0][0x3e0] ;  /* 0x0000f800ff107b82 */ /* 0x000ea20000000a00 */
[----:B0-----:R-:W-:-:S02]  /*2ab0*/  IMAD R11, R11, UR4, R6 ;  /* 0x000000040b0b7c24 */ /* 0x001fc4000f8e0206 */
[C---:B------:R-:W-:Y:S01]  /*2ac0*/  IMAD R23, R18.reuse, R3, R0 ;  /* 0x0000000312177224 */ /* 0x040fe200078e0200 */
[----:B------:R-:W-:Y:S01]  /*2ad0*/  IADD3 R18, PT, PT, R18, R7, RZ ;  /* 0x0000000712127210 */ /* 0x000fe20007ffe0ff */
[----:B-1----:R-:W-:-:S05]  /*2ae0*/  IMAD.WIDE R20, R11, 0x4, R20 ;  /* 0x000000040b147825 */ /* 0x002fca00078e0214 */
[----:B------:R-:W3:Y:S01]  /*2af0*/  LDG.E R11, desc[UR10][R20.64] ;  /* 0x0000000a140b7981 */ /* 0x000ee2000c1e1900 */
[--C-:B--2---:R-:W-:Y:S01]  /*2b00*/  IMAD.WIDE.U32 R24, R25, 0x4, R16.reuse ;  /* 0x0000000419187825 */ /* 0x104fe200078e0010 */
[----:B------:R-:W-:Y:S02]  /*2b10*/  IADD3 R26, PT, PT, R18, R7, RZ ;  /* 0x00000007121a7210 */ /* 0x000fe40007ffe0ff */
[----:B------:R-:W2:Y:S01]  /*2b20*/  LDG.E R27, desc[UR10][R20.64+0x4] ;  /* 0x0000040a141b7981 */ /* 0x000ea2000c1e1900 */
[----:B------:R-:W-:-:S03]  /*2b30*/  IMAD.WIDE.U32 R22, R23, 0x4, R16 ;  /* 0x0000000417167825 */ /* 0x000fc600078e0010 */
[----:B------:R0:W4:Y:S01]  /*2b40*/  LDG.E R25, desc[UR10][R24.64] ;  /* 0x0000000a18197981 */ /* 0x000122000c1e1900 */
[----:B------:R-:W-:-:S03]  /*2b50*/  IMAD R19, R18, R3, R0 ;  /* 0x0000000312137224 */ /* 0x000fc600078e0200 */
[----:B------:R-:W4:Y:S01]  /*2b60*/  LDG.E R22, desc[UR10][R22.64] ;  /* 0x0000000a16167981 */ /* 0x000f22000c1e1900 */
        /* <DEDUP_REMOVED lines=9> */
[CC--:B------:R-:W-:Y:S01]  /*2c00*/  FMUL R37, R4.reuse, R11.reuse ;  /* 0x0000000b04257220 */ /* 0x0c0fe20000400000 */
[C---:B0-----:R-:W-:Y:S01]  /*2c10*/  FMUL R24, R5.reuse, R11 ;  /* 0x0000000b05187220 */ /* 0x041fe20000400000 */
[-C--:B--2---:R-:W-:Y:S01]  /*2c20*/  FMUL R26, R4, R27.reuse ;  /* 0x0000001b041a7220 */ /* 0x084fe20000400000 */
[----:B------:R-:W-:Y:S01]  /*2c30*/  FMUL R28, R5, R27 ;  /* 0x0000001b051c7220 */ /* 0x000fe20000400000 */
[-C--:B----4-:R-:W-:Y:S01]  /*2c40*/  FFMA R35, R35, R25.reuse, R36 ;  /* 0x0000001923237223 */ /* 0x090fe20000000024 */
[-C--:B------:R-:W-:Y:S01]  /*2c50*/  FFMA R37, R37, R25.reuse, R34 ;  /* 0x0000001925257223 */ /* 0x080fe20000000022 */
[----:B------:R-:W-:Y:S01]  /*2c60*/  FFMA R25, R24, R25, R31 ;  /* 0x0000001918197223 */ /* 0x000fe2000000001f */
[----:B------:R-:W-:-:S02]  /*2c70*/  FMUL R24, R2, R27 ;  /* 0x0000001b02187220 */ /* 0x000fc40000400000 */
[-C--:B------:R-:W-:Y:S01]  /*2c80*/  FFMA R37, R26, R22.reuse, R37 ;  /* 0x000000161a257223 */ /* 0x080fe20000000025 */
[-C--:B------:R-:W-:Y:S01]  /*2c90*/  FFMA R25, R28, R22.reuse, R25 ;  /* 0x000000161c197223 */ /* 0x080fe20000000019 */
[----:B------:R-:W-:Y:S01]  /*2ca0*/  FFMA R35, R24, R22, R35 ;  /* 0x0000001618237223 */ /* 0x000fe20000000023 */
[-C--:B-1----:R-:W-:Y:S01]  /*2cb0*/  FMUL R20, R2, R29.reuse ;  /* 0x0000001d02147220 */ /* 0x082fe20000400000 */
[-C--:B------:R-:W-:Y:S01]  /*2cc0*/  FMUL R22, R4, R29.reuse ;  /* 0x0000001d04167220 */ /* 0x080fe20000400000 */
[C---:B------:R-:W-:Y:S02]  /*2cd0*/  FMUL R24, R5.reuse, R29 ;  /* 0x0000001d05187220 */ /* 0x040fe40000400000 */
        /* <DEDUP_REMOVED lines=8> */
[----:B------:R-:W-:-:S07]  /*2d60*/  FFMA R31, R18, R16, R25 ;  /* 0x00000010121f7223 */ /* 0x000fce0000000019 */
.L_x_1291:
[----:B------:R-:W-:Y:S05]  /*2d70*/  @!P1 BRA `(.L_x_1290) ;  /* 0x0000000000c09947 */ /* 0x000fea0003800000 */
[----:B------:R-:W-:Y:S02]  /*2d80*/  ISETP.NE.AND P0, PT, R15, 0x1, PT ;  /* 0x000000010f00780c */ /* 0x000fe40003f05270 */
[----:B------:R-:W-:-:S11]  /*2d90*/  ISETP.NE.AND P1, PT, R13, RZ, PT ;  /* 0x000000ff0d00720c */ /* 0x000fd60003f25270 */
        /* <DEDUP_REMOVED lines=14> */
[----:B------:R-:W4:Y:S04]  /*2e80*/  LDG.E R20, desc[UR10][R20.64] ;  /* 0x0000000a14147981 */ /* 0x000f28000c1e1900 */
[----:B------:R-:W2:Y:S01]  /*2e90*/  LDG.E R16, desc[UR10][R16.64] ;  /* 0x0000000a10107981 */ /* 0x000ea2000c1e1900 */
[----:B------:R-:W-:Y:S01]  /*2ea0*/  IADD3 R6, PT, PT, R6, 0x2, RZ ;  /* 0x0000000206067810 */ /* 0x000fe20007ffe0ff */
[-C--:B---3-5:R-:W-:Y:S01]  /*2eb0*/  FMUL R23, R2, R11.reuse ;  /* 0x0000000b02177220 */ /* 0x0a8fe20000400000 */
[-C--:B------:R-:W-:Y:S01]  /*2ec0*/  FMUL R25, R4, R11.reuse ;  /* 0x0000000b04197220 */ /* 0x080fe20000400000 */
[----:B------:R-:W-:Y:S02]  /*2ed0*/  FMUL R22, R5, R11 ;  /* 0x0000000b05167220 */ /* 0x000fe40000400000 */
[-C--:B----4-:R-:W-:Y:S01]  /*2ee0*/  FFMA R23, R23, R20.reuse, R36 ;  /* 0x0000001417177223 */ /* 0x090fe20000000024 */
[-C--:B------:R-:W-:Y:S01]  /*2ef0*/  FFMA R25, R25, R20.reuse, R34 ;  /* 0x0000001419197223 */ /* 0x080fe20000000022 */
[-C--:B--2---:R-:W-:Y:S01]  /*2f00*/  FMUL R36, R2, R27.reuse ;  /* 0x0000001b02247220 */ /* 0x084fe20000400000 */
[-C--:B------:R-:W-:Y:S01]  /*2f10*/  FMUL R34, R4, R27.reuse ;  /* 0x0000001b04227220 */ /* 0x080fe20000400000 */
[----:B------:R-:W-:Y:S01]  /*2f20*/  FFMA R22, R22, R20, R31 ;  /* 0x0000001416167223 */ /* 0x000fe2000000001f */
[----:B------:R-:W-:Y:S01]  /*2f30*/  FMUL R27, R5, R27 ;  /* 0x0000001b051b7220 */ /* 0x000fe20000400000 */
[-C--:B------:R-:W-:Y:S01]  /*2f40*/  FFMA R36, R36, R16.reuse, R23 ;  /* 0x0000001024247223 */ /* 0x080fe20000000017 */
[----:B------:R-:W-:-:S02]  /*2f50*/  FFMA R34, R34, R16, R25 ;  /* 0x0000001022227223 */ /* 0x000fc40000000019 */
[----:B------:R-:W-:-:S07]  /*2f60*/  FFMA R31, R27, R16, R22 ;  /* 0x000000101b1f7223 */ /* 0x000fce0000000016 */
.L_x_1292:
[----:B------:R-:W-:Y:S05]  /*2f70*/  @!P1 BRA `(.L_x_1290) ;  /* 0x0000000000409947 */ /* 0x000fea0003800000 */
[----:B------:R-:W0:Y:S01]  /*2f80*/  LDC R11, c[0x0][0x388] ;  /* 0x0000e200ff0b7b82 */ /* 0x000e220000000800 */
[----:B-1----:R-:W-:-:S04]  /*2f90*/  IMAD R20, R7, R6, R10 ;  /* 0x0000000607147224 */ /* 0x002fc800078e020a */
        /* <DEDUP_REMOVED lines=14> */
.L_x_1290:
[----:B------:R-:W-:-:S04]  /*3080*/  IADD3 R0, PT, PT, R0, UR8, RZ ;  /* 0x0000000800007c10 */ /* 0x000fc8000fffe0ff */
[----:B------:R-:W-:-:S13]  /*3090*/  ISETP.GE.AND P0, PT, R0, R3, PT ;  /* 0x000000030000720c */ /* 0x000fda0003f06270 */
[----:B------:R-:W-:Y:S05]  /*30a0*/  @!P0 BRA `(.L_x_1293) ;  /* 0xfffffff000948947 */ /* 0x000fea000383ffff */
.L_x_1286:
[----:B------:R-:W-:Y:S05]  /*30b0*/  BSYNC.RECONVERGENT B0 ;  /* 0x0000000000007941 */ /* 0x000fea0003800200 */
.L_x_1285:
[----:B0-----:R-:W0:Y:S01]  /*30c0*/  SHFL.DOWN PT, R3, R36, 0x10, 0x1f ;  /* 0x0a001f0024037f89 */ /* 0x001e2200000e0000 */
[----:B------:R-:W-:Y:S01]  /*30d0*/  ISETP.NE.AND P0, PT, R9, RZ, PT ;  /* 0x000000ff0900720c */ /* 0x000fe20003f05270 */
[----:B------:R-:W-:Y:S02]  /*30e0*/  BSSY.RECONVERGENT B0, `(.L_x_1294) ;  /* 0x000002b000007945 */ /* 0x000fe40003800200 */
[----:B-----5:R-:W2:Y:S04]  /*30f0*/  SHFL.DOWN PT, R5, R34, 0x10, 0x1f ;  /* 0x0a001f0022057f89 */ /* 0x020ea800000e0000 */
        /* <DEDUP_REMOVED lines=41> */
.L_x_1295:
[----:B------:R-:W-:Y:S05]  /*3390*/  BSYNC.RECONVERGENT B0 ;  /* 0x0000000000007941 */ /* 0x000fea0003800200 */
.L_x_1294:
[----:B------:R-:W2:Y:S01]  /*33a0*/  LDCU UR6, c[0x0][0x390] ;  /* 0x00007200ff0677ac */ /* 0x000ea20008000800 */
[----:B0-----:R-:W0:Y:S01]  /*33b0*/  LDC R3, c[0x0][0x388] ;  /* 0x0000e200ff037b82 */ /* 0x001e220000000800 */
[----:B------:R-:W-:Y:S01]  /*33c0*/  BSSY.RECONVERGENT B0, `(.L_x_1296) ;  /* 0x00000eb000007945 */ /* 0x000fe20003800200 */
[----:B------:R-:W-:Y:S01]  /*33d0*/  HFMA2 R6, -RZ, RZ, 0, 0 ;  /* 0x00000000ff067431 */ /* 0x000fe200000001ff */
[----:B------:R-:W3:Y:S01]  /*33e0*/  LDCU UR7, c[0x0][0x388] ;  /* 0x00007100ff0777ac */ /* 0x000ee20008000800 */
[----:B------:R-:W-:Y:S01]  /*33f0*/  HFMA2 R14, -RZ, RZ, 0, 0 ;  /* 0x00000000ff0e7431 */ /* 0x000fe200000001ff */
[----:B------:R-:W-:Y:S02]  /*3400*/  CS2R R4, SRZ ;  /* 0x0000000000047805 */ /* 0x000fe4000001ff00 */
[----:B------:R-:W-:Y:S02]  /*3410*/  MOV R11, RZ ;  /* 0x000000ff000b7202 */ /* 0x000fe40000000f00 */
[----:B------:R-:W-:-:S02]  /*3420*/  CS2R R12, SRZ ;  /* 0x00000000000c7805 */ /* 0x000fc4000001ff00 */
[----:B--2---:R-:W-:-:S04]  /*3430*/  MOV R0, UR6 ;  /* 0x0000000600007c02 */ /* 0x004fc80008000f00 */
[----:B------:R-:W-:-:S04]  /*3440*/  ISETP.GE.AND P0, PT, R9, R0, PT ;  /* 0x000000000900720c */ /* 0x000fc80003f06270 */
[----:B0-----:R-:W-:Y:S02]  /*3450*/  ISETP.LT.OR P0, PT, R3, 0x1, P0 ;  /* 0x000000010300780c */ /* 0x001fe40000701670 */
[----:B------:R-:W-:-:S11]  /*3460*/  CS2R R2, SRZ ;  /* 0x0000000000027805 */ /* 0x000fd6000001ff00 */
[----:B---3--:R-:W-:Y:S05]  /*3470*/  @P0 BRA `(.L_x_1297) ;  /* 0x0000000c007c0947 */ /* 0x008fea0003800000 */
[----:B------:R-:W-:Y:S02]  /*3480*/  MOV R14, RZ ;  /* 0x000000ff000e7202 */ /* 0x000fe40000000f00 */
[----:B------:R-:W-:Y:S02]  /*3490*/  CS2R R12, SRZ ;  /* 0x00000000000c7805 */ /* 0x000fe4000001ff00 */
[----:B------:R-:W-:Y:S02]  /*34a0*/  MOV R11, RZ ;  /* 0x000000ff000b7202 */ /* 0x000fe40000000f00 */
[----:B------:R-:W-:Y:S02]  /*34b0*/  CS2R R4, SRZ ;  /* 0x0000000000047805 */ /* 0x000fe4000001ff00 */
[----:B------:R-:W-:Y:S02]  /*34c0*/  MOV R6, RZ ;  /* 0x000000ff00067202 */ /* 0x000fe40000000f00 */
[----:B------:R-:W-:-:S07]  /*34d0*/  CS2R R2, SRZ ;  /* 0x0000000000027805 */ /* 0x000fce000001ff00 */
.L_x_1302:
[----:B------:R-:W0:Y:S01]  /*34e0*/  LDCU UR6, c[0x0][0x390] ;  /* 0x00007200ff0677ac */ /* 0x000e220008000800 */
[----:B------:R-:W2:Y:S01]  /*34f0*/  LDC.64 R16, c[0x0][0x3a8] ;  /* 0x0000ea00ff107b82 */ /* 0x000ea20000000a00 */
[----:B0-----:R-:W-:Y:S01]  /*3500*/  MOV R0, UR6 ;  /* 0x0000000600007c02 */ /* 0x001fe20008000f00 */
[----:B------:R-:W0:Y:S04]  /*3510*/  LDCU UR6, c[0x0][0x388] ;  /* 0x00007100ff0677ac */ /* 0x000e280008000800 */
[----:B-----5:R-:W-:-:S05]  /*3520*/  IMAD R15, R0, UR4, R9 ;  /* 0x00000004000f7c24 */ /* 0x020fca000f8e0209 */
[----:B------:R-:W-:-:S05]  /*3530*/  LEA R15, R15, R15, 0x3 ;  /* 0x0000000f0f0f7211 */ /* 0x000fca00078e18ff */
[----:B--2---:R-:W-:-:S05]  /*3540*/  IMAD.WIDE R16, R15, 0x4, R16 ;  /* 0x000000040f107825 */ /* 0x004fca00078e0210 */
        /* <DEDUP_REMOVED lines=9> */
[----:B0-----:R-:W-:Y:S01]  /*35e0*/  UIADD3 UR6, UPT, UPT, UR6, -0x1, URZ ;  /* 0xffffffff06067890 */ /* 0x001fe2000fffe0ff */
[----:B------:R-:W-:-:S03]  /*35f0*/  MOV R30, RZ ;  /* 0x000000ff001e7202 */ /* 0x000fc60000000f00 */
[----:B------:R-:W-:-:S09]  /*3600*/  UISETP.GE.U32.AND UP0, UPT, UR6, 0x3, UPT ;  /* 0x000000030600788c */ /* 0x000fd2000bf06070 */
[----:B--2---:R-:W-:Y:S05]  /*3610*/  BRA.U !UP0, `(.L_x_1298) ;  /* 0x00000005089c7547 */ /* 0x004fea000b800000 */
[----:B------:R-:W-:-:S07]  /*3620*/  HFMA2 R32, -RZ, RZ, 0, 0 ;  /* 0x00000000ff207431 */ /* 0x000fce00000001ff */
.L_x_1299:
        /* <DEDUP_REMOVED lines=8> */
[----:B--2---:R-:W-:-:S06]  /*36b0*/  IMAD.WIDE.U32 R30, R31, 0x4, R16 ;  /* 0x000000041f1e7825 */ /* 0x004fcc00078e0010 */
[----:B------:R-:W2:Y:S01]  /*36c0*/  LDG.E R31, desc[UR10][R30.64] ;  /* 0x0000000a1e1f7981 */ /* 0x000ea2000c1e1900 */
[----:B------:R-:W-:-:S05]  /*36d0*/  IADD3 R36, PT, PT, R36, R7, RZ ;  /* 0x0000000724247210 */ /* 0x000fca0007ffe0ff */
[----:B------:R-:W-:-:S04]  /*36e0*/  IMAD R19, R36, R0, R9 ;  /* 0x0000000024137224 */ /* 0x000fc800078e0209 */
[----:B------:R-:W-:Y:S01]  /*36f0*/  IMAD.WIDE.U32 R18, R19, 0x4, R16 ;  /* 0x0000000413127825 */ /* 0x000fe200078e0010 */
[----:B------:R-:W4:Y:S05]  /*3700*/  LDG.E R30, desc[UR10][R20.64+0xc] ;  /* 0x00000c0a141e7981 */ /* 0x000f2a000c1e1900 */
[----:B------:R0:W4:Y:S01]  /*3710*/  LDG.E R18, desc[UR10][R18.64] ;  /* 0x0000000a12127981 */ /* 0x000122000c1e1900 */
[----:B------:R-:W-:Y:S01]  /*3720*/  IADD3 R36, PT, PT, R36, R7, RZ ;  /* 0x0000000724247210 */ /* 0x000fe20007ffe0ff */
[----:B---3-5:R-:W-:-:S04]  /*3730*/  FMUL R33, R15, R34 ;  /* 0x000000220f217220 */ /* 0x028fc80000400000 */
[----:B--2---:R-:W-:Y:S01]  /*3740*/  FFMA R33, R33, R31, R14 ;  /* 0x0000001f21217223 */ /* 0x004fe2000000000e */
[----:B------:R-:W-:-:S04]  /*3750*/  FMUL R14, R28, R34 ;  /* 0x000000221c0e7220 */ /* 0x000fc80000400000 */
[----:B------:R-:W-:Y:S02]  /*3760*/  FFMA R13, R14, R31, R13 ;  /* 0x0000001f0e0d7223 */ /* 0x000fe4000000000d */
[----:B------:R-:W2:Y:S01]  /*3770*/  LDG.E R14, desc[UR10][R20.64+0x4] ;  /* 0x0000040a140e7981 */ /* 0x000ea2000c1e1900 */
[----:B------:R-:W-:-:S04]  /*3780*/  FMUL R37, R25, R34 ;  /* 0x0000002219257220 */ /* 0x000fc80000400000 */
[----:B0-----:R-:W-:Y:S01]  /*3790*/  FFMA R19, R37, R31, R6 ;  /* 0x0000001f25137223 */ /* 0x001fe20000000006 */
[-C--:B------:R-:W-:Y:S01]  /*37a0*/  FMUL R37, R23, R34.reuse ;  /* 0x0000002217257220 */ /* 0x080fe20000400000 */
[----:B------:R-:W-:-:S03]  /*37b0*/  FMUL R35, R27, R34 ;  /* 0x000000221b237220 */ /* 0x000fc60000400000 */
[-C--:B------:R-:W-:Y:S01]  /*37c0*/  FFMA R37, R37, R31.reuse, R4 ;  /* 0x0000001f25257223 */ /* 0x080fe20000000004 */
[-C--:B------:R-:W-:Y:S01]  /*37d0*/  FMUL R4, R22, R34.reuse ;  /* 0x0000002216047220 */ /* 0x080fe20000400000 */
[-C--:B------:R-:W-:Y:S01]  /*37e0*/  FFMA R35, R35, R31.reuse, R12 ;  /* 0x0000001f23237223 */ /* 0x080fe2000000000c */
[-C--:B------:R-:W-:Y:S01]  /*37f0*/  FMUL R12, R26, R34.reuse ;  /* 0x000000221a0c7220 */ /* 0x080fe20000400000 */
[-C--:B------:R-:W-:Y:S01]  /*3800*/  FMUL R6, R24, R34.reuse ;  /* 0x0000002218067220 */ /* 0x080fe20000400000 */
[----:B------:R-:W-:Y:S01]  /*3810*/  FMUL R34, R29, R34 ;  /* 0x000000221d227220 */ /* 0x000fe20000400000 */
[-C--:B------:R-:W-:Y:S01]  /*3820*/  FFMA R4, R4, R31.reuse, R3 ;  /* 0x0000001f04047223 */ /* 0x080fe20000000003 */
[----:B------:R-:W-:Y:S02]  /*3830*/  IMAD R3, R36, R0, R9 ;  /* 0x0000000024037224 */ /* 0x000fe400078e0209 */
[-C--:B------:R-:W-:Y:S01]  /*3840*/  FFMA R11, R12, R31.reuse, R11 ;  /* 0x0000001f0c0b7223 */ /* 0x080fe2000000000b */
[-C--:B------:R-:W-:Y:S01]  /*3850*/  FFMA R5, R6, R31.reuse, R5 ;  /* 0x0000001f06057223 */ /* 0x080fe20000000005 */
[----:B------:R-:W-:Y:S01]  /*3860*/  FFMA R31, R34, R31, R2 ;  /* 0x0000001f221f7223 */ /* 0x000fe20000000002 */
[----:B------:R-:W-:Y:S01]  /*3870*/  IMAD.WIDE.U32 R2, R3, 0x4, R16 ;  /* 0x0000000403027825 */ /* 0x000fe200078e0010 */
[----:B------:R-:W3:Y:S05]  /*3880*/  LDG.E R6, desc[UR10][R20.64+0x8] ;  /* 0x0000080a14067981 */ /* 0x000eea000c1e1900 */
[----:B------:R0:W3:Y:S01]  /*3890*/  LDG.E R2, desc[UR10][R2.64] ;  /* 0x0000000a02027981 */ /* 0x0000e2000c1e1900 */
[----:B------:R-:W-:-:S05]  /*38a0*/  IADD3 R36, PT, PT, R36, R7, RZ ;  /* 0x0000000724247210 */ /* 0x000fca0007ffe0ff */
[----:B------:R-:W-:-:S04]  /*38b0*/  IMAD R36, R36, R0, R9 ;  /* 0x0000000024247224 */ /* 0x000fc800078e0209 */
[----:B------:R-:W-:-:S06]  /*38c0*/  IMAD.WIDE.U32 R16, R36, 0x4, R16 ;  /* 0x0000000424107825 */ /* 0x000fcc00078e0010 */
[----:B------:R-:W3:Y:S01]  /*38d0*/  LDG.E R16, desc[UR10][R16.64] ;  /* 0x0000000a10107981 */ /* 0x000ee2000c1e1900 */
[----:B------:R-:W-:Y:S01]  /*38e0*/  ULOP3.LUT UR6, UR7, 0x7ffffffc, URZ, 0xc0, !UPT ;  /* 0x7ffffffc07067892 */ /* 0x000fe2000f8ec0ff */
[----:B------:R-:W-:-:S05]  /*38f0*/  IADD3 R32, PT, PT, R32, 0x4, RZ ;  /* 0x0000000420207810 */ /* 0x000fca0007ffe0ff */
[----:B------:R-:W-:Y:S01]  /*3900*/  ISETP.NE.AND P0, PT, R32, UR6, PT ;  /* 0x0000000620007c0c */ /* 0x000fe2000bf05270 */
[----:B--2---:R-:W-:-:S04]  /*3910*/  FMUL R12, R15, R14 ;  /* 0x0000000e0f0c7220 */ /* 0x004fc80000400000 */
[----:B----4-:R-:W-:Y:S01]  /*3920*/  FFMA R33, R12, R18, R33 ;  /* 0x000000120c217223 */ /* 0x010fe20000000021 */
[----:B------:R-:W-:-:S04]  /*3930*/  FMUL R12, R28, R14 ;  /* 0x0000000e1c0c7220 */ /* 0x000fc80000400000 */
[----:B------:R-:W-:Y:S01]  /*3940*/  FFMA R13, R12, R18, R13 ;  /* 0x000000120c0d7223 */ /* 0x000fe2000000000d */
[----:B------:R-:W-:-:S04]  /*3950*/  FMUL R12, R27, R14 ;  /* 0x0000000e1b0c7220 */ /* 0x000fc80000400000 */
[----:B------:R-:W-:Y:S01]  /*3960*/  FFMA R35, R12, R18, R35 ;  /* 0x000000120c237223 */ /* 0x000fe20000000023 */
[-C--:B------:R-:W-:Y:S01]  /*3970*/  FMUL R12, R26, R14.reuse ;  /* 0x0000000e1a0c7220 */ /* 0x080fe20000400000 */
[----:B0-----:R-:W-:-:S03]  /*3980*/  FMUL R3, R22, R14 ;  /* 0x0000000e16037220 */ /* 0x001fc60000400000 */
[----:B------:R-:W-:Y:S01]  /*3990*/  FFMA R11, R12, R18, R11 ;  /* 0x000000120c0b7223 */ /* 0x000fe2000000000b */
[----:B------:R-:W-:Y:S01]  /*39a0*/  FMUL R12, R25, R14 ;  /* 0x0000000e190c7220 */ /* 0x000fe20000400000 */
[----:B------:R-:W-:Y:S01]  /*39b0*/  FFMA R3, R3, R18, R4 ;  /* 0x0000001203037223 */ /* 0x000fe20000000004 */
[----:B---3--:R-:W-:Y:S02]  /*39c0*/  FMUL R4, R15, R6 ;  /* 0x000000060f047220 */ /* 0x008fe40000400000 */
[----:B------:R-:W-:Y:S01]  /*39d0*/  FFMA R19, R12, R18, R19 ;  /* 0x000000120c137223 */ /* 0x000fe20000000013 */
[----:B------:R-:W-:Y:S01]  /*39e0*/  FMUL R12, R24, R14 ;  /* 0x0000000e180c7220 */ /* 0x000fe20000400000 */
[----:B------:R-:W-:-:S03]  /*39f0*/  FFMA R33, R4, R2, R33 ;  /* 0x0000000204217223 */ /* 0x000fc60000000021 */
[----:B------:R-:W-:Y:S01]  /*3a00*/  FFMA R5, R12, R18, R5 ;  /* 0x000000120c057223 */ /* 0x000fe20000000005 */
[-C--:B------:R-:W-:Y:S01]  /*3a10*/  FMUL R12, R23, R14.reuse ;  /* 0x0000000e170c7220 */ /* 0x080fe20000400000 */
[----:B------:R-:W-:Y:S01]  /*3a20*/  FMUL R14, R29, R14 ;  /* 0x0000000e1d0e7220 */ /* 0x000fe20000400000 */
[----:B------:R-:W-:Y:S02]  /*3a30*/  FMUL R4, R28, R6 ;  /* 0x000000061c047220 */ /* 0x000fe40000400000 */
[-C--:B------:R-:W-:Y:S01]  /*3a40*/  FFMA R37, R12, R18.reuse, R37 ;  /* 0x000000120c257223 */ /* 0x080fe20000000025 */
[----:B------:R-:W-:Y:S01]  /*3a50*/  FFMA R31, R14, R18, R31 ;  /* 0x000000120e1f7223 */ /* 0x000fe2000000001f */
        /* <DEDUP_REMOVED lines=10> */
[----:B------:R-:W-:Y:S01]  /*3b00*/  FMUL R6, R29, R6 ;  /* 0x000000061d067220 */ /* 0x000fe20000400000 */
[-C--:B------:R-:W-:Y:S01]  /*3b10*/  FFMA R5, R12, R2.reuse, R5 ;  /* 0x000000020c057223 */ /* 0x080fe20000000005 */
        /* <DEDUP_REMOVED lines=8> */
[----:B------:R-:W-:Y:S01]  /*3ba0*/  FFMA R11, R2, R16, R11 ;  /* 0x00000010020b7223 */ /* 0x000fe2000000000b */
        /* <DEDUP_REMOVED lines=14> */
.L_x_1298:
[----:B------:R-:W0:Y:S02]  /*3c90*/  LDCU UR6, c[0x0][0x388] ;  /* 0x00007100ff0677ac */ /* 0x000e240008000800 */
[----:B0-----:R-:W-:-:S04]  /*3ca0*/  ULOP3.LUT UR6, UR6, 0x3, URZ, 0xc0, !UPT ;  /* 0x0000000306067892 */ /* 0x001fc8000f8ec0ff */
[----:B------:R-:W-:-:S09]  /*3cb0*/  UISETP.NE.AND UP0, UPT, UR6, URZ, UPT ;  /* 0x000000ff0600728c */ /* 0x000fd2000bf05270 */
[----:B------:R-:W-:Y:S05]  /*3cc0*/  BRA.U !UP0, `(.L_x_1300) ;  /* 0x00000005085c7547 */ /* 0x000fea000b800000 */
[----:B------:R-:W-:-:S09]  /*3cd0*/  UISETP.NE.AND UP0, UPT, UR6, 0x1, UPT ;  /* 0x000000010600788c */ /* 0x000fd2000bf05270 */
[----:B------:R-:W-:Y:S05]  /*3ce0*/  BRA.U !UP0, `(.L_x_1301) ;  /* 0x0000000108d47547 */ /* 0x000fea000b800000 */
[----:B------:R-:W1:Y:S01]  /*3cf0*/  S2R R34, SR_TID.Y ;  /* 0x0000000000227919 */ /* 0x000e620000002200 */
[----:B------:R-:W0:Y:S08]  /*3d00*/  LDC R21, c[0x0][0x388] ;  /* 0x0000e200ff157b82 */ /* 0x000e300000000800 */
[----:B------:R-:W2:Y:S08]  /*3d10*/  LDC.64 R18, c[0x0][0x3b0] ;  /* 0x0000ec00ff127b82 */ /* 0x000eb00000000a00 */
[----:B------:R-:W3:Y:S01]  /*3d20*/  LDC.64 R16, c[0x0][0x3e8] ;  /* 0x0000fa00ff107b82 */ /* 0x000ee20000000a00 */
[----:B0-----:R-:W-:-:S02]  /*3d30*/  IMAD R21, R21, UR4, R30 ;  /* 0x0000000415157c24 */ /* 0x001fc4000f8e021e */
[----:B-1----:R-:W-:Y:S02]  /*3d40*/  IMAD R34, R30, R7, R34 ;  /* 0x000000071e227224 */ /* 0x002fe400078e0222 */
[----:B--2---:R-:W-:-:S04]  /*3d50*/  IMAD.WIDE R18, R21, 0x4, R18 ;  /* 0x0000000415127825 */ /* 0x004fc800078e0212 */
[C---:B------:R-:W-:Y:S01]  /*3d60*/  IMAD R21, R34.reuse, R0, R9 ;  /* 0x0000000022157224 */ /* 0x040fe200078e0209 */
[----:B------:R-:W2:Y:S01]  /*3d70*/  LDG.E R32, desc[UR10][R18.64] ;  /* 0x0000000a12207981 */ /* 0x000ea2000c1e1900 */
[----:B------:R-:W-:Y:S02]  /*3d80*/  IADD3 R34, PT, PT, R34, R7, RZ ;  /* 0x0000000722227210 */ /* 0x000fe40007ffe0ff */
[----:B---3--:R-:W-:-:S04]  /*3d90*/  IMAD.WIDE.U32 R20, R21, 0x4, R16 ;  /* 0x0000000415147825 */ /* 0x008fc800078e0010 */
[----:B------:R-:W-:Y:S02]  /*3da0*/  IMAD R31, R34, R0, R9 ;  /* 0x00000000221f7224 */ /* 0x000fe400078e0209 */
[----:B------:R-:W3:Y:S02]  /*3db0*/  LDG.E R21, desc[UR10][R20.64] ;  /* 0x0000000a14157981 */ /* 0x000ee4000c1e1900 */
[----:B------:R-:W-:Y:S02]  /*3dc0*/  IMAD.WIDE.U32 R16, R31, 0x4, R16 ;  /* 0x000000041f107825 */ /* 0x000fe400078e0010 */
[----:B------:R0:W4:Y:S04]  /*3dd0*/  LDG.E R34, desc[UR10][R18.64+0x4] ;  /* 0x0000040a12227981 */ /* 0x000128000c1e1900 */
[----:B------:R1:W4:Y:S01]  /*3de0*/  LDG.E R16, desc[UR10][R16.64] ;  /* 0x0000000a10107981 */ /* 0x000322000c1e1900 */
[----:B------:R-:W-:Y:S01]  /*3df0*/  IADD3 R30, PT, PT, R30, 0x2, RZ ;  /* 0x000000021e1e7810 */ /* 0x000fe20007ffe0ff */
[-C--:B--2--5:R-:W-:Y:S01]  /*3e00*/  FMUL R31, R15, R32.reuse ;  /* 0x000000200f1f7220 */ /* 0x0a4fe20000400000 */
[-C--:B------:R-:W-:Y:S01]  /*3e10*/  FMUL R33, R27, R32.reuse ;  /* 0x000000201b217220 */ /* 0x080fe20000400000 */
[-C--:B------:R-:W-:Y:S01]  /*3e20*/  FMUL R35, R25, R32.reuse ;  /* 0x0000002019237220 */ /* 0x080fe20000400000 */
[-C--:B------:R-:W-:Y:S01]  /*3e30*/  FMUL R36, R28, R32.reuse ;  /* 0x000000201c247220 */ /* 0x080fe20000400000 */
[-C--:B0-----:R-:W-:Y:S01]  /*3e40*/  FMUL R19, R23, R32.reuse ;  /* 0x0000002017137220 */ /* 0x081fe20000400000 */
[-C--:B---3--:R-:W-:Y:S01]  /*3e50*/  FFMA R31, R31, R21.reuse, R14 ;  /* 0x000000151f1f7223 */ /* 0x088fe2000000000e */
[-C--:B------:R-:W-:Y:S01]  /*3e60*/  FFMA R33, R33, R21.reuse, R12 ;  /* 0x0000001521217223 */ /* 0x080fe2000000000c */
[-C--:B-1----:R-:W-:Y:S01]  /*3e70*/  FFMA R17, R35, R21.reuse, R6 ;  /* 0x0000001523117223 */ /* 0x082fe20000000006 */
        /* <DEDUP_REMOVED lines=27> */
[----:B------:R-:W-:-:S07]  /*4030*/  FFMA R2, R34, R16, R21 ;  /* 0x0000001022027223 */ /* 0x000fce0000000015 */
.L_x_1301:
[----:B------:R-:W0:Y:S02]  /*4040*/  LDC R21, c[0x0][0x388] ;  /* 0x0000e200ff157b82 */ /* 0x000e240000000800 */
[----:B0-----:R-:W-:-:S04]  /*4050*/  LOP3.LUT R16, R21, 0x1, RZ, 0xc0, !PT ;  /* 0x0000000115107812 */ /* 0x001fc800078ec0ff */
[----:B------:R-:W-:-:S13]  /*4060*/  ISETP.NE.U32.AND P0, PT, R16, 0x1, PT ;  /* 0x000000011000780c */ /* 0x000fda0003f05070 */
[----:B------:R-:W-:Y:S05]  /*4070*/  @P0 BRA `(.L_x_1300) ;  /* 0x0000000000700947 */ /* 0x000fea0003800000 */
[----:B------:R-:W1:Y:S01]  /*4080*/  S2R R20, SR_TID.Y ;  /* 0x0000000000147919 */ /* 0x000e620000002200 */
[----:B------:R-:W0:Y:S01]  /*4090*/  LDC.64 R16, c[0x0][0x3b0] ;  /* 0x0000ec00ff107b82 */ /* 0x000e220000000a00 */
[----:B------:R-:W-:-:S07]  /*40a0*/  IMAD R21, R21, UR4, R30 ;  /* 0x0000000415157c24 */ /* 0x000fce000f8e021e */
[----:B------:R-:W2:Y:S01]  /*40b0*/  LDC.64 R18, c[0x0][0x3e8] ;  /* 0x0000fa00ff127b82 */ /* 0x000ea20000000a00 */
[----:B0-----:R-:W-:-:S06]  /*40c0*/  IMAD.WIDE R16, R21, 0x4, R16 ;  /* 0x0000000415107825 */ /* 0x001fcc00078e0210 */
[----:B------:R-:W3:Y:S01]  /*40d0*/  LDG.E R16, desc[UR10][R16.64] ;  /* 0x0000000a10107981 */ /* 0x000ee2000c1e1900 */
[----:B-1----:R-:W-:-:S04]  /*40e0*/  IMAD R30, R7, R30, R20 ;  /* 0x0000001e071e7224 */ /* 0x002fc800078e0214 */
[----:B------:R-:W-:-:S04]  /*40f0*/  IMAD R21, R30, R0, R9 ;  /* 0x000000001e157224 */ /* 0x000fc800078e0209 */
        /* <DEDUP_REMOVED lines=20> */
.L_x_1300:
[----:B------:R-:W-:-:S04]  /*4240*/  IADD3 R9, PT, PT, R9, UR8, RZ ;  /* 0x0000000809097c10 */ /* 0x000fc8000fffe0ff */
[----:B------:R-:W-:-:S13]  /*4250*/  ISETP.GE.AND P0, PT, R9, R0, PT ;  /* 0x000000000900720c */ /* 0x000fda0003f06270 */
[----:B------:R-:W-:Y:S05]  /*4260*/  @!P0 BRA `(.L_x_1302) ;  /* 0xfffffff0009c8947 */ /* 0x000fea000383ffff */
.L_x_1297:
[----:B------:R-:W-:Y:S05]  /*4270*/  BSYNC.RECONVERGENT B0 ;  /* 0x0000000000007941 */ /* 0x000fea0003800200 */
.L_x_1296:
[----:B------:R-:W0:Y:S01]  /*4280*/  SHFL.DOWN PT, R9, R14, 0x10, 0x1f ;  /* 0x0a001f000e097f89 */ /* 0x000e2200000e0000 */
[----:B------:R-:W-:Y:S03]  /*4290*/  BSSY.RECONVERGENT B0, `(.L_x_1303) ;  /* 0x000007e000007945 */ /* 0x000fe60003800200 */
[----:B------:R-:W2:Y:S04]  /*42a0*/  SHFL.DOWN PT, R10, R13, 0x10, 0x1f ;  /* 0x0a001f000d0a7f89 */ /* 0x000ea800000e0000 */
[----:B-----5:R-:W3:Y:S04]  /*42b0*/  SHFL.DOWN PT, R15, R12, 0x10, 0x1f ;  /* 0x0a001f000c0f7f89 */ /* 0x020ee800000e0000 */
[----:B------:R-:W4:Y:S04]  /*42c0*/  SHFL.DOWN PT, R16, R11, 0x10, 0x1f ;  /* 0x0a001f000b107f89 */ /* 0x000f2800000e0000 */
[----:B------:R-:W1:Y:S04]  /*42d0*/  SHFL.DOWN PT, R17, R6, 0x10, 0x1f ;  /* 0x0a001f0006117f89 */ /* 0x000e6800000e0000 */
[----:B------:R-:W1:Y:S04]  /*42e0*/  SHFL.DOWN PT, R18, R5, 0x10, 0x1f ;  /* 0x0a001f0005127f89 */ /* 0x000e6800000e0000 */
[----:B------:R-:W1:Y:S01]  /*42f0*/  SHFL.DOWN PT, R19, R4, 0x10, 0x1f ;  /* 0x0a001f0004137f89 */ /* 0x000e6200000e0000 */
[----:B0-----:R-:W-:-:S03]  /*4300*/  FADD R9, R9, R14 ;  /* 0x0000000e09097221 */ /* 0x001fc60000000000 */
[----:B------:R-:W0:Y:S01]  /*4310*/  SHFL.DOWN PT, R20, R3, 0x10, 0x1f ;  /* 0x0a001f0003147f89 */ /* 0x000e2200000e0000 */
[----:B--2---:R-:W-:-:S03]  /*4320*/  FADD R10, R10, R13 ;  /* 0x0000000d0a0a7221 */ /* 0x004fc60000000000 */
[----:B------:R-:W2:Y:S01]  /*4330*/  SHFL.DOWN PT, R21, R2, 0x10, 0x1f ;  /* 0x0a001f0002157f89 */ /* 0x000ea200000e0000 */
[----:B---3--:R-:W-:Y:S01]  /*4340*/  FADD R15, R15, R12 ;  /* 0x0000000c0f0f7221 */ /* 0x008fe20000000000 */
[----:B----4-:R-:W-:Y:S01]  /*4350*/  FADD R16, R16, R11 ;  /* 0x0000000b10107221 */ /* 0x010fe20000000000 */
[----:B-1----:R-:W-:-:S04]  /*4360*/  FADD R17, R17, R6 ;  /* 0x0000000611117221 */ /* 0x002fc80000000000 */
[----:B------:R-:W1:Y:S01]  /*4370*/  SHFL.DOWN PT, R11, R16, 0x8, 0x1f ;  /* 0x09001f00100b7f89 */ /* 0x000e6200000e0000 */
[----:B------:R-:W-:-:S03]  /*4380*/  FADD R18, R18, R5 ;  /* 0x0000000512127221 */ /* 0x000fc60000000000 */
[----:B------:R-:W3:Y:S01]  /*4390*/  SHFL.DOWN PT, R6, R17, 0x8, 0x1f ;  /* 0x09001f0011067f89 */ /* 0x000ee200000e0000 */
[----:B------:R-:W-:-:S03]  /*43a0*/  FADD R19, R19, R4 ;  /* 0x0000000413137221 */ /* 0x000fc60000000000 */
[----:B------:R-:W4:Y:S01]  /*43b0*/  SHFL.DOWN PT, R13, R18, 0x8, 0x1f ;  /* 0x09001f00120d7f89 */ /* 0x000f2200000e0000 */
[----:B0-----:R-:W-:-:S03]  /*43c0*/  FADD R20, R20, R3 ;  /* 0x0000000314147221 */ /* 0x001fc60000000000 */
[----:B------:R-:W0:Y:S01]  /*43d0*/  SHFL.DOWN PT, R4, R9, 0x8, 0x1f ;  /* 0x09001f0009047f89 */ /* 0x000e2200000e0000 */
[----:B--2---:R-:W-:-:S03]  /*43e0*/  FADD R21, R21, R2 ;  /* 0x0000000215157221 */ /* 0x004fc60000000000 */
[----:B------:R-:W2:Y:S04]  /*43f0*/  SHFL.DOWN PT, R3, R10, 0x8, 0x1f ;  /* 0x09001f000a037f89 */ /* 0x000ea800000e0000 */
[----:B------:R-:W2:Y:S04]  /*4400*/  SHFL.DOWN PT, R2, R15, 0x8, 0x1f ;  /* 0x09001f000f027f89 */ /* 0x000ea800000e0000 */
[----:B------:R-:W2:Y:S01]  /*4410*/  SHFL.DOWN PT, R12, R19, 0x8, 0x1f ;  /* 0x09001f00130c7f89 */ /* 0x000ea200000e0000 */
[----:B-1----:R-:W-:-:S03]  /*4420*/  FADD R11, R16, R11 ;  /* 0x0000000b100b7221 */ /* 0x002fc60000000000 */
[----:B------:R-:W1:Y:S01]  /*4430*/  SHFL.DOWN PT, R23, R20, 0x8, 0x1f ;  /* 0x09001f0014177f89 */ /* 0x000e6200000e0000 */
[----:B---3--:R-:W-:-:S03]  /*4440*/  FADD R6, R17, R6 ;  /* 0x0000000611067221 */ /* 0x008fc60000000000 */
[----:B------:R-:W3:Y:S01]  /*4450*/  SHFL.DOWN PT, R14, R21, 0x8, 0x1f ;  /* 0x09001f00150e7f89 */ /* 0x000ee200000e0000 */
[----:B----4-:R-:W-:Y:S01]  /*4460*/  FADD R13, R18, R13 ;  /* 0x0000000d120d7221 */ /* 0x010fe20000000000 */
[----:B0-----:R-:W-:Y:S02]  /*4470*/  FADD R4, R9, R4 ;  /* 0x0000000409047221 */ /* 0x001fe40000000000 */
[----:B------:R-:W0:Y:S01]  /*4480*/  SHFL.DOWN PT, R18, R11, 0x4, 0x1f ;  /* 0x08801f000b127f89 */ /* 0x000e2200000e0000 */
[----:B--2---:R-:W-:-:S03]  /*4490*/  FADD R3, R10, R3 ;  /* 0x000000030a037221 */ /* 0x004fc60000000000 */
[----:B------:R-:W2:Y:S01]  /*44a0*/  SHFL.DOWN PT, R9, R4, 0x4, 0x1f ;  /* 0x08801f0004097f89 */ /* 0x000ea200000e0000 */
[----:B------:R-:W-:-:S03]  /*44b0*/  FADD R5, R15, R2 ;  /* 0x000000020f057221 */ /* 0x000fc60000000000 */
[----:B------:R-:W4:Y:S01]  /*44c0*/  SHFL.DOWN PT, R10, R3, 0x4, 0x1f ;  /* 0x08801f00030a7f89 */ /* 0x000f2200000e0000 */
[----:B------:R-:W-:-:S03]  /*44d0*/  FADD R12, R19, R12 ;  /* 0x0000000c130c7221 */ /* 0x000fc60000000000 */
[----:B------:R-:W4:Y:S01]  /*44e0*/  SHFL.DOWN PT, R16, R5, 0x4, 0x1f ;  /* 0x08801f0005107f89 */ /* 0x000f2200000e0000 */
[----:B-1----:R-:W-:-:S03]  /*44f0*/  FADD R23, R20, R23 ;  /* 0x0000001714177221 */ /* 0x002fc60000000000 */
[----:B------:R-:W1:Y:S01]  /*4500*/  SHFL.DOWN PT, R15, R6, 0x4, 0x1f ;  /* 0x08801f00060f7f89 */ /* 0x000e6200000e0000 */
[----:B---3--:R-:W-:-:S03]  /*4510*/  FADD R14, R21, R14 ;  /* 0x0000000e150e7221 */ /* 0x008fc60000000000 */
[----:B------:R-:W3:Y:S04]  /*4520*/  SHFL.DOWN PT, R20, R13, 0x4, 0x1f ;  /* 0x08801f000d147f89 */ /* 0x000ee800000e0000 */
[----:B------:R-:W3:Y:S01]  /*4530*/  SHFL.DOWN PT, R17, R12, 0x4, 0x1f ;  /* 0x08801f000c117f89 */ /* 0x000ee200000e0000 */
[----:B0-----:R-:W-:-:S03]  /*4540*/  FADD R18, R11, R18 ;  /* 0x000000120b127221 */ /* 0x001fc60000000000 */
[----:B------:R-:W0:Y:S01]  /*4550*/  SHFL.DOWN PT, R22, R23, 0x4, 0x1f ;  /* 0x08801f0017167f89 */ /* 0x000e2200000e0000 */
[----:B--2---:R-:W-:-:S03]  /*4560*/  FADD R2, R4, R9 ;  /* 0x0000000904027221 */ /* 0x004fc60000000000 */
[----:B------:R-:W2:Y:S01]  /*4570*/  SHFL.DOWN PT, R19, R14, 0x4, 0x1f ;  /* 0x08801f000e137f89 */ /* 0x000ea200000e0000 */
[----:B----4-:R-:W-:Y:S01]  /*4580*/  FADD R10, R3, R10 ;  /* 0x0000000a030a7221 */ /* 0x010fe20000000000 */
[----:B------:R-:W-:Y:S01]  /*4590*/  FADD R16, R5, R16 ;  /* 0x0000001005107221 */ /* 0x000fe20000000000 */
[----:B------:R-:W4:Y:S01]  /*45a0*/  S2R R3, SR_TID.X ;  /* 0x0000000000037919 */ /* 0x000f220000002100 */
[----:B-1----:R-:W-:Y:S01]  /*45b0*/  FADD R15, R6, R15 ;  /* 0x0000000f060f7221 */ /* 0x002fe20000000000 */
[----:B------:R-:W1:Y:S01]  /*45c0*/  SHFL.DOWN PT, R5, R2, 0x2, 0x1f ;  /* 0x08401f0002057f89 */ /* 0x000e6200000e0000 */
[----:B---3--:R-:W-:-:S03]  /*45d0*/  FADD R20, R13, R20 ;  /* 0x000000140d147221 */ /* 0x008fc60000000000 */
        /* <DEDUP_REMOVED lines=11> */
[----:B---3--:R-:W-:Y:S01]  /*4690*/  FADD R9, R10, R9 ;  /* 0x000000090a097221 */ /* 0x008fe20000000000 */
[C---:B----4-:R-:W-:Y:S02]  /*46a0*/  ISETP.NE.AND P0, PT, R3.reuse, RZ, PT ;  /* 0x000000ff0300720c */ /* 0x050fe40003f05270 */
[----:B------:R-:W3:Y:S01]  /*46b0*/  SHFL.DOWN PT, R14, R19, 0x2, 0x1f ;  /* 0x08401f00130e7f89 */ /* 0x000ee200000e0000 */
[----:B------:R-:W-:Y:S01]  /*46c0*/  FADD R11, R16, R11 ;  /* 0x0000000b100b7221 */ /* 0x000fe20000000000 */
[----:B------:R-:W-:Y:S01]  /*46d0*/  ISETP.GE.AND P1, PT, R3, R0, PT ;  /* 0x000000000300720c */ /* 0x000fe20003f26270 */
[----:B0-----:R-:W-:Y:S01]  /*46e0*/  FADD R13, R18, R13 ;  /* 0x0000000d120d7221 */ /* 0x001fe20000000000 */
[----:B------:R-:W0:Y:S01]  /*46f0*/  SHFL.DOWN PT, R5, R4, 0x1, 0x1f ;  /* 0x08201f0004057f89 */ /* 0x000e2200000e0000 */
[----:B------:R-:W-:Y:S01]  /*4700*/  MOV R0, RZ ;  /* 0x000000ff00007202 */ /* 0x000fe20000000f00 */
[----:B--2---:R-:W-:-:S02]  /*4710*/  FADD R6, R15, R6 ;  /* 0x000000060f067221 */ /* 0x004fc40000000000 */
        /* <DEDUP_REMOVED lines=16> */
[----:B-1----:R-:W-:Y:S01]  /*4820*/  FADD R29, R6, R29 ;  /* 0x0000001d061d7221 */ /* 0x002fe20000000000 */
[----:B---3--:R-:W-:Y:S01]  /*4830*/  FADD R31, R21, R20 ;  /* 0x00000014151f7221 */ /* 0x008fe20000000000 */
[----:B------:R-:W-:Y:S01]  /*4840*/  FADD R33, R12, R33 ;  /* 0x000000210c217221 */ /* 0x000fe20000000000 */
[----:B0-----:R-:W-:Y:S01]  /*4850*/  FADD R35, R23, R22 ;  /* 0x0000001617237221 */ /* 0x001fe20000000000 */
[----:B--2---:R-:W-:Y:S01]  /*4860*/  FADD R37, R14, R37 ;  /* 0x000000250e257221 */ /* 0x004fe20000000000 */
[----:B------:R-:W-:Y:S06]  /*4870*/  @P0 BRA `(.L_x_1304) ;  /* 0x00000000007c0947 */ /* 0x000fec0003800000 */
[----:B------:R-:W0:Y:S01]  /*4880*/  S2R R5, SR_TID.Y ;  /* 0x0000000000057919 */ /* 0x000e220000002200 */
        /* <DEDUP_REMOVED lines=30> */
.L_x_1304:
[----:B------:R-:W-:Y:S05]  /*4a70*/  BSYNC.RECONVERGENT B0 ;  /* 0x0000000000007941 */ /* 0x000fea0003800200 */
.L_x_1303:
[----:B------:R-:W-:Y:S01]  /*4a80*/  BSSY.RECONVERGENT B0, `(.L_x_1305) ;  /* 0x000005e000007945 */ /* 0x000fe20003800200 */
[----:B-1----:R-:W-:Y:S01]  /*4a90*/  HFMA2 R25, -RZ, RZ, 0, 0 ;  /* 0x00000000ff197431 */ /* 0x002fe200000001ff */
[----:B------:R-:W-:Y:S01]  /*4aa0*/  CS2R R12, SRZ ;  /* 0x00000000000c7805 */ /* 0x000fe2000001ff00 */
[----:B------:R-:W-:Y:S01]  /*4ab0*/  HFMA2 R26, -RZ, RZ, 0, 0 ;  /* 0x00000000ff1a7431 */ /* 0x000fe200000001ff */
[----:B------:R-:W-:Y:S01]  /*4ac0*/  MOV R14, RZ ;  /* 0x000000ff000e7202 */ /* 0x000fe20000000f00 */
[----:B------:R-:W-:Y:S01]  /*4ad0*/  HFMA2 R6, -RZ, RZ, 0, 0 ;  /* 0x00000000ff067431 */ /* 0x000fe200000001ff */
[----:B------:R-:W-:Y:S02]  /*4ae0*/  MOV R2, RZ ;  /* 0x000000ff00027202 */ /* 0x000fe40000000f00 */
[----:B------:R-:W-:Y:S01]  /*4af0*/  MOV R9, RZ ;  /* 0x000000ff00097202 */ /* 0x000fe20000000f00 */
[----:B------:R-:W-:Y:S06]  /*4b00*/  @P1 BRA `(.L_x_1306) ;  /* 0x0000000400541947 */ /* 0x000fec0003800000 */
        /* <DEDUP_REMOVED lines=9> */
.L_x_1308:
        /* <DEDUP_REMOVED lines=14> */
[----:B------:R-:W-:-:S07]  /*4c80*/  HFMA2 R27, -RZ, RZ, 0, 0 ;  /* 0x00000000ff1b7431 */ /* 0x000fce00000001ff */
.L_x_1307:
[----:B------:R-:W1:Y:S01]  /*4c90*/  LDC.64 R10, c[0x0][0x3c0] ;  /* 0x0000f000ff0a7b82 */ /* 0x000e620000000a00 */
[----:B------:R-:W-:Y:S01]  /*4ca0*/  IMAD R29, R16, UR4, R27 ;  /* 0x00000004101d7c24 */ /* 0x000fe2000f8e021b */
[----:B------:R-:W2:Y:S04]  /*4cb0*/  S2R R32, SR_TID.Y ;  /* 0x0000000000207919 */ /* 0x000ea80000002200 */
[----:B------:R-:W-:Y:S02]  /*4cc0*/  LEA R29, R29, R29, 0x3 ;  /* 0x0000001d1d1d7211 */ /* 0x000fe400078e18ff */
[----:B0-----:R-:W0:Y:S03]  /*4cd0*/  LDC.64 R4, c[0x0][0x3f0] ;  /* 0x0000fc00ff047b82 */ /* 0x001e260000000a00 */
[----:B-1----:R-:W-:-:S05]  /*4ce0*/  IMAD.WIDE R10, R29, 0x4, R10 ;  /* 0x000000041d0a7825 */ /* 0x002fca00078e020a */
[----:B------:R-:W3:Y:S04]  /*4cf0*/  LDG.E R31, desc[UR10][R10.64+0x4] ;  /* 0x0000040a0a1f7981 */ /* 0x000ee8000c1e1900 */
[----:B------:R-:W4:Y:S01]  /*4d00*/  LDG.E R30, desc[UR10][R10.64] ;  /* 0x0000000a0a1e7981 */ /* 0x000f22000c1e1900 */
[----:B--2---:R-:W-:-:S03]  /*4d10*/  IMAD R32, R7, R27, R32 ;  /* 0x0000001b07207224 */ /* 0x004fc600078e0220 */
[----:B------:R-:W2:Y:S01]  /*4d20*/  LDG.E R29, desc[UR10][R10.64+0x8] ;  /* 0x0000080a0a1d7981 */ /* 0x000ea2000c1e1900 */
[----:B------:R-:W-:-:S03]  /*4d30*/  IMAD R33, R32, R16, R15 ;  /* 0x0000001020217224 */ /* 0x000fc600078e020f */
[----:B------:R-:W2:Y:S01]  /*4d40*/  LDG.E R37, desc[UR10][R10.64+0x20] ;  /* 0x0000200a0a257981 */ /* 0x000ea2000c1e1900 */
[----:B0-----:R-:W-:-:S06]  /*4d50*/  IMAD.WIDE.U32 R4, R33, 0x4, R4 ;  /* 0x0000000421047825 */ /* 0x001fcc00078e0004 */
[----:B------:R-:W2:Y:S04]  /*4d60*/  LDG.E R5, desc[UR10][R4.64] ;  /* 0x0000000a04057981 */ /* 0x000ea8000c1e1900 */
[----:B------:R0:W2:Y:S01]  /*4d70*/  LDG.E R4, desc[UR10][R10.64+0x18] ;  /* 0x0000180a0a047981 */ /* 0x0000a2000c1e1900 */
[-C--:B---3-5:R-:W-:Y:S01]  /*4d80*/  FMUL R34, R24, R31.reuse ;  /* 0x0000001f18227220 */ /* 0x0a8fe20000400000 */
[-C--:B------:R-:W-:Y:S01]  /*4d90*/  FMUL R32, R18, R31.reuse ;  /* 0x0000001f12207220 */ /* 0x080fe20000400000 */
[----:B------:R-:W-:Y:S02]  /*4da0*/  FMUL R33, R21, R31 ;  /* 0x0000001f15217220 */ /* 0x000fe40000400000 */
[----:B------:R-:W3:Y:S01]  /*4db0*/  LDG.E R31, desc[UR10][R10.64+0x10] ;  /* 0x0000100a0a1f7981 */ /* 0x000ee2000c1e1900 */
[-C--:B----4-:R-:W-:Y:S01]  /*4dc0*/  FFMA R35, R23, R30.reuse, R34 ;  /* 0x0000001e17237223 */ /* 0x090fe20000000022 */
[-C--:B------:R-:W-:Y:S01]  /*4dd0*/  FFMA R32, R17, R30.reuse, R32 ;  /* 0x0000001e11207223 */ /* 0x080fe20000000020 */
[----:B------:R-:W-:-:S02]  /*4de0*/  FFMA R33, R20, R30, R33 ;  /* 0x0000001e14217223 */ /* 0x000fc40000000021 */
[----:B------:R-:W4:Y:S01]  /*4df0*/  LDG.E R30, desc[UR10][R10.64+0xc] ;  /* 0x00000c0a0a1e7981 */ /* 0x000f22000c1e1900 */
[-C--:B--2---:R-:W-:Y:S01]  /*4e00*/  FFMA R34, R28, R29.reuse, R35 ;  /* 0x0000001d1c227223 */ /* 0x084fe20000000023 */
[-C--:B------:R-:W-:Y:S01]  /*4e10*/  FFMA R32, R19, R29.reuse, R32 ;  /* 0x0000001d13207223 */ /* 0x080fe20000000020 */
[----:B------:R-:W-:Y:S01]  /*4e20*/  FFMA R33, R22, R29, R33 ;  /* 0x0000001d16217223 */ /* 0x000fe20000000021 */
[----:B------:R-:W2:Y:S04]  /*4e30*/  LDG.E R35, desc[UR10][R10.64+0x14] ;  /* 0x0000140a0a237981 */ /* 0x000ea8000c1e1900 */
[----:B------:R-:W2:Y:S01]  /*4e40*/  LDG.E R29, desc[UR10][R10.64+0x1c] ;  /* 0x00001c0a0a1d7981 */ /* 0x000ea2000c1e1900 */
[-C--:B------:R-:W-:Y:S01]  /*4e50*/  FFMA R9, R32, R5.reuse, R9 ;  /* 0x0000000520097223 */ /* 0x080fe20000000009 */
[----:B------:R-:W-:Y:S01]  /*4e60*/  IADD3 R27, PT, PT, R27, 0x1, RZ ;  /* 0x000000011b1b7810 */ /* 0x000fe20007ffe0ff */
[-C--:B------:R-:W-:Y:S01]  /*4e70*/  FFMA R6, R33, R5.reuse, R6 ;  /* 0x0000000521067223 */ /* 0x080fe20000000006 */
[----:B------:R-:W-:-:S02]  /*4e80*/  FFMA R2, R34, R5, R2 ;  /* 0x0000000522027223 */ /* 0x000fc40000000002 */
[----:B------:R-:W-:Y:S01]  /*4e90*/  ISETP.NE.AND P0, PT, R27, R16, PT ;  /* 0x000000101b00720c */ /* 0x000fe20003f05270 */
[-C--:B---3--:R-:W-:Y:S01]  /*4ea0*/  FMUL R32, R18, R31.reuse ;  /* 0x0000001f12207220 */ /* 0x088fe20000400000 */
[-C--:B------:R-:W-:Y:S01]  /*4eb0*/  FMUL R33, R21, R31.reuse ;  /* 0x0000001f15217220 */ /* 0x080fe20000400000 */
[----:B------:R-:W-:Y:S02]  /*4ec0*/  FMUL R34, R24, R31 ;  /* 0x0000001f18227220 */ /* 0x000fe40000400000 */
[-C--:B----4-:R-:W-:Y:S01]  /*4ed0*/  FFMA R32, R17, R30.reuse, R32 ;  /* 0x0000001e11207223 */ /* 0x090fe20000000020 */
[-C--:B------:R-:W-:Y:S01]  /*4ee0*/  FFMA R33, R20, R30.reuse, R33 ;  /* 0x0000001e14217223 */ /* 0x080fe20000000021 */
[----:B------:R-:W-:Y:S02]  /*4ef0*/  FFMA R34, R23, R30, R34 ;  /* 0x0000001e17227223 */ /* 0x000fe40000000022 */
[----:B--2---:R-:W-:Y:S01]  /*4f00*/  FFMA R31, R19, R35, R32 ;  /* 0x00000023131f7223 */ /* 0x004fe20000000020 */
[-C--:B------:R-:W-:Y:S01]  /*4f10*/  FMUL R30, R18, R29.reuse ;  /* 0x0000001d121e7220 */ /* 0x080fe20000400000 */
[-C--:B0-----:R-:W-:Y:S01]  /*4f20*/  FMUL R11, R21, R29.reuse ;  /* 0x0000001d150b7220 */ /* 0x081fe20000400000 */
[----:B------:R-:W-:-:S02]  /*4f30*/  FMUL R32, R24, R29 ;  /* 0x0000001d18207220 */ /* 0x000fc40000400000 */
[-C--:B------:R-:W-:Y:S01]  /*4f40*/  FFMA R30, R17, R4.reuse, R30 ;  /* 0x00000004111e7223 */ /* 0x080fe2000000001e */
[-C--:B------:R-:W-:Y:S01]  /*4f50*/  FFMA R11, R20, R4.reuse, R11 ;  /* 0x00000004140b7223 */ /* 0x080fe2000000000b */
[----:B------:R-:W-:Y:S01]  /*4f60*/  FFMA R29, R23, R4, R32 ;  /* 0x00000004171d7223 */ /* 0x000fe20000000020 */
[-C--:B------:R-:W-:Y:S01]  /*4f70*/  FFMA R33, R22, R35.reuse, R33 ;  /* 0x0000002316217223 */ /* 0x080fe20000000021 */
[----:B------:R-:W-:Y:S01]  /*4f80*/  FFMA R10, R28, R35, R34 ;  /* 0x000000231c0a7223 */ /* 0x000fe20000000022 */
        /* <DEDUP_REMOVED lines=13> */
.L_x_1306:
[----:B------:R-:W-:Y:S05]  /*5060*/  BSYNC.RECONVERGENT B0 ;  /* 0x0000000000007941 */ /* 0x000fea0003800200 */
.L_x_1305:
[----:B------:R-:W0:Y:S01]  /*5070*/  SHFL.DOWN PT, R4, R9, 0x10, 0x1f ;  /* 0x0a001f0009047f89 */ /* 0x000e2200000e0000 */
[----:B------:R-:W-:Y:S01]  /*5080*/  ISETP.NE.AND P0, PT, R3, RZ, PT ;  /* 0x000000ff0300720c */ /* 0x000fe20003f05270 */
[----:B------:R-:W-:Y:S02]  /*5090*/  BSSY.RECONVERGENT B0, `(.L_x_1309) ;  /* 0x000007a000007945 */ /* 0x000fe40003800200 */
        /* <DEDUP_REMOVED lines=31> */
[----:B------:R-:W5:Y:S01]  /*5290*/  SHFL.DOWN PT, R5, R0, 0x4, 0x1f ;  /* 0x08801f0000057f89 */ /* 0x000f6200000e0000 */
[----:B0-----:R-:W-:-:S03]  /*52a0*/  FADD R18, R21, R18 ;  /* 0x0000001215127221 */ /* 0x001fc60000000000 */
[----:B------:R-:W0:Y:S01]  /*52b0*/  SHFL.DOWN PT, R11, R2, 0x4, 0x1f ;  /* 0x08801f00020b7f89 */ /* 0x000e2200000e0000 */
[----:B-1----:R-:W-:Y:S01]  /*52c0*/  FADD R13, R10, R13 ;  /* 0x0000000d0a0d7221 */ /* 0x002fe20000000000 */
[----:B------:R-:W-:Y:S02]  /*52d0*/  FADD R12, R17, R12 ;  /* 0x0000000c110c7221 */ /* 0x000fe40000000000 */
        /* <DEDUP_REMOVED lines=17> */
[----:B----4-:R-:W-:Y:S02]  /*53f0*/  FADD R16, R23, R16 ;  /* 0x0000001017107221 */ /* 0x010fe40000000000 */
[----:B------:R-:W3:Y:S01]  /*5400*/  SHFL.DOWN PT, R6, R15, 0x2, 0x1f ;  /* 0x08401f000f067f89 */ /* 0x000ee200000e0000 */
[----:B-----5:R-:W-:-:S03]  /*5410*/  FADD R19, R14, R19 ;  /* 0x000000130e137221 */ /* 0x020fc60000000000 */
        /* <DEDUP_REMOVED lines=15> */
[----:B-----5:R-:W-:-:S03]  /*5510*/  FADD R23, R16, R23 ;  /* 0x0000001710177221 */ /* 0x020fc60000000000 */
[----:B------:R-:W4:Y:S01]  /*5520*/  SHFL.DOWN PT, R27, R6, 0x1, 0x1f ;  /* 0x08201f00061b7f89 */ /* 0x000f2200000e0000 */
[----:B-1----:R-:W-:-:S03]  /*5530*/  FADD R14, R19, R14 ;  /* 0x0000000e130e7221 */ /* 0x002fc60000000000 */
[----:B------:R-:W1:Y:S01]  /*5540*/  SHFL.DOWN PT, R29, R12, 0x1, 0x1f ;  /* 0x08201f000c1d7f89 */ /* 0x000e6200000e0000 */
[----:B--2---:R-:W-:-:S03]  /*5550*/  FADD R18, R21, R18 ;  /* 0x0000001215127221 */ /* 0x004fc60000000000 */
[----:B------:R-:W2:Y:S01]  /*5560*/  SHFL.DOWN PT, R10, R13, 0x1, 0x1f ;  /* 0x08201f000d0a7f89 */ /* 0x000ea200000e0000 */
[----:B------:R-:W-:-:S03]  /*5570*/  FADD R2, R9, R2 ;  /* 0x0000000209027221 */ /* 0x000fc60000000000 */
[----:B------:R-:W5:Y:S01]  /*5580*/  SHFL.DOWN PT, R16, R23, 0x1, 0x1f ;  /* 0x08201f0017107f89 */ /* 0x000f6200000e0000 */
[----:B---3--:R-:W-:-:S03]  /*5590*/  FADD R9, R0, R5 ;  /* 0x0000000500097221 */ /* 0x008fc60000000000 */
[----:B------:R-:W3:Y:S04]  /*55a0*/  SHFL.DOWN PT, R35, R14, 0x1, 0x1f ;  /* 0x08201f000e237f89 */ /* 0x000ee800000e0000 */
[----:B------:R-:W3:Y:S01]  /*55b0*/  SHFL.DOWN PT, R37, R18, 0x1, 0x1f ;  /* 0x08201f0012257f89 */ /* 0x000ee200000e0000 */
[----:B0-----:R-:W-:Y:S01]  /*55c0*/  FADD R25, R4, R25 ;  /* 0x0000001904197221 */ /* 0x001fe20000000000 */
[----:B------:R-:W0:Y:S01]  /*55d0*/  S2R R0, SR_TID.Y ;  /* 0x0000000000007919 */ /* 0x000e220000002200 */
[----:B----4-:R-:W-:Y:S01]  /*55e0*/  FADD R27, R6, R27 ;  /* 0x0000001b061b7221 */ /* 0x010fe20000000000 */
[----:B-1----:R-:W-:Y:S01]  /*55f0*/  FADD R29, R12, R29 ;  /* 0x0000001d0c1d7221 */ /* 0x002fe20000000000 */
[----:B--2---:R-:W-:Y:S01]  /*5600*/  FADD R31, R13, R10 ;  /* 0x0000000a0d1f7221 */ /* 0x004fe20000000000 */
[----:B-----5:R-:W-:Y:S01]  /*5610*/  FADD R33, R23, R16 ;  /* 0x0000001017217221 */ /* 0x020fe20000000000 */
[----:B---3--:R-:W-:Y:S01]  /*5620*/  FADD R35, R14, R35 ;  /* 0x000000230e237221 */ /* 0x008fe20000000000 */
[----:B------:R-:W-:Y:S01]  /*5630*/  FADD R37, R18, R37 ;  /* 0x0000002512257221 */ /* 0x000fe20000000000 */
        /* <DEDUP_REMOVED lines=31> */
.L_x_1310:
[----:B------:R-:W-:Y:S05]  /*5830*/  BSYNC.RECONVERGENT B0 ;  /* 0x0000000000007941 */ /* 0x000fea0003800200 */
.L_x_1309:
[----:B------:R-:W2:Y:S01]  /*5840*/  LDCU UR6, c[0x0][0x38c] ;  /* 0x00007180ff0677ac */ /* 0x000ea20008000800 */
[----:B------:R-:W-:Y:S01]  /*5850*/  BSSY.RECONVERGENT B0, `(.L_x_1311) ;  /* 0x00000f0000007945 */ /* 0x000fe20003800200 */
[----:B-1----:R-:W-:Y:S01]  /*5860*/  HFMA2 R25, -RZ, RZ, 0, 0 ;  /* 0x00000000ff197431 */ /* 0x002fe200000001ff */
[----:B------:R-:W-:Y:S01]  /*5870*/  CS2R R4, SRZ ;  /* 0x0000000000047805 */ /* 0x000fe2000001ff00 */
[----:B------:R-:W-:Y:S01]  /*5880*/  HFMA2 R12, -RZ, RZ, 0, 0 ;  /* 0x00000000ff0c7431 */ /* 0x000fe200000001ff */
[----:B------:R-:W-:Y:S02]  /*5890*/  MOV R6, RZ ;  /* 0x000000ff00067202 */ /* 0x000fe40000000f00 */
[----:B------:R-:W-:Y:S02]  /*58a0*/  CS2R R10, SRZ ;  /* 0x00000000000a7805 */ /* 0x000fe4000001ff00 */
[----:B------:R-:W-:Y:S02]  /*58b0*/  MOV R9, RZ ;  /* 0x000000ff00097202 */ /* 0x000fe40000000f00 */
[----:B------:R-:W-:-:S02]  /*58c0*/  MOV R26, RZ ;  /* 0x000000ff001a7202 */ /* 0x000fc40000000f00 */
[----:B--2---:R-:W-:-:S04]  /*58d0*/  MOV R2, UR6 ;  /* 0x0000000600027c02 */ /* 0x004fc80008000f00 */
[----:B------:R-:W-:-:S13]  /*58e0*/  ISETP.GE.AND P0, PT, R3, R2, PT ;  /* 0x000000020300720c */ /* 0x000fda0003f06270 */
[----:B------:R-:W-:Y:S05]  /*58f0*/  @P0 BRA `(.L_x_1312) ;  /* 0x0000000c00940947 */ /* 0x000fea0003800000 */
[----:B------:R-:W-:Y:S02]  /*5900*/  MOV R26, RZ ;  /* 0x000000ff001a7202 */ /* 0x000fe40000000f00 */
[----:B------:R-:W-:Y:S02]  /*5910*/  CS2R R4, SRZ ;  /* 0x0000000000047805 */ /* 0x000fe4000001ff00 */
[----:B------:R-:W-:Y:S02]  /*5920*/  MOV R13, R3 ;  /* 0x00000003000d7202 */ /* 0x000fe40000000f00 */
[----:B------:R-:W-:Y:S02]  /*5930*/  CS2R R10, SRZ ;  /* 0x00000000000a7805 */ /* 0x000fe4000001ff00 */
[----:B------:R-:W-:Y:S02]  /*5940*/  MOV R12, RZ ;  /* 0x000000ff000c7202 */ /* 0x000fe40000000f00 */
[----:B------:R-:W-:-:S02]  /*5950*/  MOV R9, RZ ;  /* 0x000000ff00097202 */ /* 0x000fc40000000f00 */
[----:B------:R-:W-:Y:S02]  /*5960*/  MOV R25, RZ ;  /* 0x000000ff00197202 */ /* 0x000fe40000000f00 */
[----:B------:R-:W-:-:S07]  /*5970*/  MOV R6, RZ ;  /* 0x000000ff00067202 */ /* 0x000fce0000000f00 */
.L_x_1317:
[----:B------:R-:W1:Y:S01]  /*5980*/  LDCU UR6, c[0x0][0x38c] ;  /* 0x00007180ff0677ac */ /* 0x000e620008000800 */
[----:B------:R-:W2:Y:S08]  /*5990*/  LDC.64 R16, c[0x0][0x3a0] ;  /* 0x0000e800ff107b82 */ /* 0x000eb00000000a00 */
[----:B------:R-:W3:Y:S01]  /*59a0*/  LDC R27, c[0x0][0x38c] ;  /* 0x0000e300ff1b7b82 */ /* 0x000ee20000000800 */
[----:B-1----:R-:W-:-:S05]  /*59b0*/  MOV R2, UR6 ;  /* 0x0000000600027c02 */ /* 0x002fca0008000f00 */
[----:B-----5:R-:W-:-:S05]  /*59c0*/  IMAD R14, R2, UR4, R13 ;  /* 0x00000004020e7c24 */ /* 0x020fca000f8e020d */
[----:B------:R-:W-:-:S05]  /*59d0*/  LEA R15, R14, R14, 0x1 ;  /* 0x0000000e0e0f7211 */ /* 0x000fca00078e08ff */
[----:B--2---:R-:W-:-:S05]  /*59e0*/  IMAD.WIDE R16, R15, 0x4, R16 ;  /* 0x000000040f107825 */ /* 0x004fca00078e0210 */
[----:B------:R1:W5:Y:S04]  /*59f0*/  LDG.E R14, desc[UR10][R16.64] ;  /* 0x0000000a100e7981 */ /* 0x000368000c1e1900 */
[----:B------:R1:W5:Y:S04]  /*5a00*/  LDG.E R15, desc[UR10][R16.64+0x4] ;  /* 0x0000040a100f7981 */ /* 0x000368000c1e1900 */
[----:B------:R1:W5:Y:S01]  /*5a10*/  LDG.E R24, desc[UR10][R16.64+0x8] ;  /* 0x0000080a10187981 */ /* 0x000362000c1e1900 */
[----:B---3--:R-:W-:Y:S01]  /*5a20*/  IADD3 R18, PT, PT, R27, -0x1, RZ ;  /* 0xffffffff1b127810 */ /* 0x008fe20007ffe0ff */
[----:B------:R-:W-:-:S03]  /*5a30*/  HFMA2 R23, -RZ, RZ, 0, 0 ;  /* 0x00000000ff177431 */ /* 0x000fc600000001ff */
[----:B------:R-:W-:-:S13]  /*5a40*/  ISETP.GE.U32.AND P0, PT, R18, 0x3, PT ;  /* 0x000000031200780c */ /* 0x000fda0003f06070 */
[----:B-1----:R-:W-:Y:S05]  /*5a50*/  @!P0 BRA `(.L_x_1313) ;  /* 0x0000000400b88947 */ /* 0x002fea0003800000 */
[----:B------:R-:W-:-:S07]  /*5a60*/  MOV R29, RZ ;  /* 0x000000ff001d7202 */ /* 0x000fce0000000f00 */
.L_x_1314:
[----:B------:R-:W1:Y:S01]  /*5a70*/  LDC.64 R18, c[0x0][0x3b8] ;  /* 0x0000ee00ff127b82 */ /* 0x000e620000000a00 */
[----:B------:R-:W-:Y:S02]  /*5a80*/  IMAD R20, R2, UR4, R29 ;  /* 0x0000000402147c24 */ /* 0x000fe4000f8e021d */
[----:B0-----:R-:W-:-:S03]  /*5a90*/  IMAD R28, R7, R29, R0 ;  /* 0x0000001d071c7224 */ /* 0x001fc600078e0200 */
[----:B------:R-:W-:Y:S01]  /*5aa0*/  LEA R21, R20, R20, 0x1 ;  /* 0x0000001414157211 */ /* 0x000fe200078e08ff */
[----:B------:R-:W-:Y:S01]  /*5ab0*/  IMAD R23, R28, R2, R13 ;  /* 0x000000021c177224 */ /* 0x000fe200078e020d */
[----:B------:R-:W0:Y:S03]  /*5ac0*/  LDC.64 R16, c[0x0][0x3f8] ;  /* 0x0000fe00ff107b82 */ /* 0x000e260000000a00 */
[----:B-1----:R-:W-:-:S05]  /*5ad0*/  IMAD.WIDE R18, R21, 0x4, R18 ;  /* 0x0000000415127825 */ /* 0x002fca00078e0212 */
[----:B------:R-:W2:Y:S01]  /*5ae0*/  LDG.E R32, desc[UR10][R18.64] ;  /* 0x0000000a12207981 */ /* 0x000ea2000c1e1900 */
[----:B0-----:R-:W-:-:S03]  /*5af0*/  IMAD.WIDE.U32 R20, R23, 0x4, R16 ;  /* 0x0000000417147825 */ /* 0x001fc600078e0010 */
[----:B------:R-:W3:Y:S04]  /*5b00*/  LDG.E R30, desc[UR10][R18.64+0x4] ;  /* 0x0000040a121e7981 */ /* 0x000ee8000c1e1900 */
[----:B------:R-:W4:Y:S04]  /*5b10*/  LDG.E R35, desc[UR10][R18.64+0x8] ;  /* 0x0000080a12237981 */ /* 0x000f28000c1e1900 */
[----:B------:R-:W3:Y:S01]  /*5b20*/  LDG.E R21, desc[UR10][R20.64] ;  /* 0x0000000a14157981 */ /* 0x000ee2000c1e1900 */
[----:B------:R-:W-:-:S03]  /*5b30*/  IADD3 R28, PT, PT, R28, R7, RZ ;  /* 0x000000071c1c7210 */ /* 0x000fc60007ffe0ff */
[----:B------:R-:W4:Y:S02]  /*5b40*/  LDG.E R33, desc[UR10][R18.64+0xc] ;  /* 0x00000c0a12217981 */ /* 0x000f24000c1e1900 */
[C---:B------:R-:W-:Y:S02]  /*5b50*/  IMAD R23, R28.reuse, R2, R13 ;  /* 0x000000021c177224 */ /* 0x040fe400078e020d */
[----:B------:R-:W4:Y:S02]  /*5b60*/  LDG.E R34, desc[UR10][R18.64+0x2c] ;  /* 0x00002c0a12227981 */ /* 0x000f24000c1e1900 */
[----:B------:R-:W-:Y:S01]  /*5b70*/  IMAD.WIDE.U32 R22, R23, 0x4, R16 ;  /* 0x0000000417167825 */ /* 0x000fe200078e0010 */
[----:B------:R-:W-:-:S05]  /*5b80*/  IADD3 R28, PT, PT, R28, R7, RZ ;  /* 0x000000071c1c7210 */ /* 0x000fca0007ffe0ff */
[----:B------:R-:W4:Y:S04]  /*5b90*/  LDG.E R22, desc[UR10][R22.64] ;  /* 0x0000000a16167981 */ /* 0x000f28000c1e1900 */
[----:B------:R-:W4:Y:S01]  /*5ba0*/  LDG.E R23, desc[UR10][R18.64+0x10] ;  /* 0x0000100a12177981 */ /* 0x000f22000c1e1900 */
[----:B--2--5:R-:W-:-:S04]  /*5bb0*/  FMUL R37, R15, R32 ;  /* 0x000000200f257220 */ /* 0x024fc80000400000 */
[----:B---3--:R-:W-:Y:S01]  /*5bc0*/  FFMA R37, R37, R21, R4 ;  /* 0x0000001525257223 */ /* 0x008fe20000000004 */
[----:B------:R-:W-:-:S04]  /*5bd0*/  FMUL R4, R14, R30 ;  /* 0x0000001e0e047220 */ /* 0x000fc80000400000 */
[----:B------:R-:W-:Y:S01]  /*5be0*/  FFMA R11, R4, R21, R11 ;  /* 0x00000015040b7223 */ /* 0x000fe2000000000b */
[C---:B------:R-:W-:Y:S01]  /*5bf0*/  FMUL R4, R15.reuse, R30 ;  /* 0x0000001e0f047220 */ /* 0x040fe20000400000 */
[----:B------:R-:W-:Y:S01]  /*5c00*/  FMUL R31, R14, R32 ;  /* 0x000000200e1f7220 */ /* 0x000fe20000400000 */
[----:B----4-:R-:W-:Y:S02]  /*5c10*/  FMUL R20, R15, R35 ;  /* 0x000000230f147220 */ /* 0x010fe40000400000 */
[----:B------:R-:W-:Y:S01]  /*5c20*/  FFMA R10, R4, R21, R10 ;  /* 0x00000015040a7223 */ /* 0x000fe2000000000a */
[----:B------:R-:W-:Y:S01]  /*5c30*/  FMUL R4, R14, R35 ;  /* 0x000000230e047220 */ /* 0x000fe20000400000 */
[-C--:B------:R-:W-:Y:S01]  /*5c40*/  FFMA R31, R31, R21.reuse, R26 ;  /* 0x000000151f1f7223 */ /* 0x080fe2000000001a */
[-C--:B------:R-:W-:Y:S02]  /*5c50*/  FFMA R20, R20, R21.reuse, R6 ;  /* 0x0000001514147223 */ /* 0x080fe40000000006 */
[----:B------:R-:W-:Y:S01]  /*5c60*/  FFMA R25, R4, R21, R25 ;  /* 0x0000001504197223 */ /* 0x000fe20000000019 */
[----:B------:R-:W-:Y:S01]  /*5c70*/  FMUL R4, R24, R35 ;  /* 0x0000002318047220 */ /* 0x000fe20000400000 */
[----:B------:R-:W2:Y:S01]  /*5c80*/  LDG.E R6, desc[UR10][R18.64+0x14] ;  /* 0x0000140a12067981 */ /* 0x000ea2000c1e1900 */
[----:B------:R-:W-:-:S02]  /*5c90*/  IMAD R26, R28, R2, R13 ;  /* 0x000000021c1a7224 */ /* 0x000fc400078e020d */
[C---:B------:R-:W-:Y:S01]  /*5ca0*/  FMUL R32, R24.reuse, R32 ;  /* 0x0000002018207220 */ /* 0x040fe20000400000 */
[----:B------:R-:W-:Y:S01]  /*5cb0*/  FMUL R30, R24, R30 ;  /* 0x0000001e181e7220 */ /* 0x000fe20000400000 */
[----:B------:R-:W-:Y:S01]  /*5cc0*/  FFMA R35, R4, R21, R5 ;  /* 0x0000001504237223 */ /* 0x000fe20000000005 */
[----:B------:R-:W-:-:S04]  /*5cd0*/  IMAD.WIDE.U32 R4, R26, 0x4, R16 ;  /* 0x000000041a047825 */ /* 0x000fc800078e0010 */
[-C--:B------:R-:W-:Y:S01]  /*5ce0*/  FFMA R12, R32, R21.reuse, R12 ;  /* 0x00000015200c7223 */ /* 0x080fe2000000000c */
[----:B------:R-:W-:Y:S01]  /*5cf0*/  FFMA R9, R30, R21, R9 ;  /* 0x000000151e097223 */ /* 0x000fe20000000009 */
[----:B------:R-:W-:Y:S01]  /*5d00*/  IADD3 R28, PT, PT, R28, R7, RZ ;  /* 0x000000071c1c7210 */ /* 0x000fe20007ffe0ff */
[----:B------:R-:W3:Y:S04]  /*5d10*/  LDG.E R21, desc[UR10][R18.64+0x18] ;  /* 0x0000180a12157981 */ /* 0x000ee8000c1e1900 */
[----:B------:R0:W4:Y:S04]  /*5d20*/  LDG.E R4, desc[UR10][R4.64] ;  /* 0x0000000a04047981 */ /* 0x000128000c1e1900 */
[----:B------:R-:W4:Y:S01]  /*5d30*/  LDG.E R26, desc[UR10][R18.64+0x1c] ;  /* 0x00001c0a121a7981 */ /* 0x000f22000c1e1900 */
[----:B------:R-:W-:-:S03]  /*5d40*/  IMAD R28, R28, R2, R13 ;  /* 0x000000021c1c7224 */ /* 0x000fc600078e020d */
[----:B------:R-:W4:Y:S01]  /*5d50*/  LDG.E R32, desc[UR10][R18.64+0x20] ;  /* 0x0000200a12207981 */ /* 0x000f22000c1e1900 */
[----:B------:R-:W-:-:S03]  /*5d60*/  IMAD.WIDE.U32 R16, R28, 0x4, R16 ;  /* 0x000000041c107825 */ /* 0x000fc600078e0010 */
[----:B------:R-:W4:Y:S04]  /*5d70*/  LDG.E R30, desc[UR10][R18.64+0x24] ;  /* 0x0000240a121e7981 */ /* 0x000f28000c1e1900 */
[----:B------:R-:W4:Y:S04]  /*5d80*/  LDG.E R28, desc[UR10][R18.64+0x28] ;  /* 0x0000280a121c7981 */ /* 0x000f28000c1e1900 */
[----:B------:R1:W4:Y:S01]  /*5d90*/  LDG.E R16, desc[UR10][R16.64] ;  /* 0x0000000a10107981 */ /* 0x000322000c1e1900 */
[-C--:B0-----:R-:W-:Y:S01]  /*5da0*/  FMUL R5, R24, R33.reuse ;  /* 0x0000002118057220 */ /* 0x081fe20000400000 */
[----:B------:R-:W-:Y:S01]  /*5db0*/  FMUL R36, R14, R33 ;  /* 0x000000210e247220 */ /* 0x000fe20000400000 */
[----:B-1----:R-:W-:-:S04]  /*5dc0*/  FMUL R17, R15, R23 ;  /* 0x000000170f117220 */ /* 0x002fc80000400000 */
[-C--:B------:R-:W-:Y:S01]  /*5dd0*/  FFMA R17, R17, R22.reuse, R10 ;  /* 0x0000001611117223 */ /* 0x080fe2000000000a */
[-C--:B------:R-:W-:Y:S01]  /*5de0*/  FFMA R5, R5, R22.reuse, R12 ;  /* 0x0000001605057223 */ /* 0x080fe2000000000c */
[----:B------:R-:W-:Y:S01]  /*5df0*/  FMUL R12, R14, R23 ;  /* 0x000000170e0c7220 */ /* 0x000fe20000400000 */
[-C--:B------:R-:W-:Y:S01]  /*5e00*/  FFMA R31, R36, R22.reuse, R31 ;  /* 0x00000016241f7223 */ /* 0x080fe2000000001f */
[----:B------:R-:W-:Y:S02]  /*5e10*/  FMUL R36, R15, R33 ;  /* 0x000000210f247220 */ /* 0x000fe40000400000 */
[-C--:B------:R-:W-:Y:S01]  /*5e20*/  FFMA R11, R12, R22.reuse, R11 ;  /* 0x000000160c0b7223 */ /* 0x080fe2000000000b */
[----:B------:R-:W-:Y:S01]  /*5e30*/  FMUL R12, R24, R23 ;  /* 0x00000017180c7220 */ /* 0x000fe20000400000 */
[-C--:B------:R-:W-:Y:S01]  /*5e40*/  FFMA R37, R36, R22.reuse, R37 ;  /* 0x0000001624257223 */ /* 0x080fe20000000025 */
[----:B------:R-:W-:Y:S02]  /*5e50*/  IADD3 R29, PT, PT, R29, 0x4, RZ ;  /* 0x000000041d1d7810 */ /* 0x000fe40007ffe0ff */
[----:B------:R-:W-:-:S02]  /*5e60*/  FFMA R9, R12, R22, R9 ;  /* 0x000000160c097223 */ /* 0x000fc40000000009 */
[----:B------:R-:W-:Y:S01]  /*5e70*/  ISETP.NE.AND P0, PT, R29, UR5, PT ;  /* 0x000000051d007c0c */ /* 0x000fe2000bf05270 */
[C---:B------:R-:W-:Y:S01]  /*5e80*/  FMUL R18, R15.reuse, R34 ;  /* 0x000000220f127220 */ /* 0x040fe20000400000 */
[-C--:B--2---:R-:W-:Y:S01]  /*5e90*/  FMUL R10, R14, R6.reuse ;  /* 0x000000060e0a7220 */ /* 0x084fe20000400000 */
[-C--:B------:R-:W-:Y:S01]  /*5ea0*/  FMUL R19, R15, R6.reuse ;  /* 0x000000060f137220 */ /* 0x080fe20000400000 */
[----:B------:R-:W-:-:S04]  /*5eb0*/  FMUL R6, R24, R6 ;  /* 0x0000000618067220 */ /* 0x000fc80000400000 */
[-C--:B------:R-:W-:Y:S01]  /*5ec0*/  FFMA R35, R6, R22.reuse, R35 ;  /* 0x0000001606237223 */ /* 0x080fe20000000023 */
[-C--:B---3--:R-:W-:Y:S01]  /*5ed0*/  FMUL R6, R14, R21.reuse ;  /* 0x000000150e067220 */ /* 0x088fe20000400000 */
[----:B------:R-:W-:Y:S01]  /*5ee0*/  FFMA R25, R10, R22, R25 ;  /* 0x000000160a197223 */ /* 0x000fe20000000019 */
[-C--:B------:R-:W-:Y:S02]  /*5ef0*/  FMUL R10, R15, R21.reuse ;  /* 0x000000150f0a7220 */ /* 0x080fe40000400000 */
[----:B----4-:R-:W-:Y:S01]  /*5f00*/  FFMA R31, R6, R4, R31 ;  /* 0x00000004061f7223 */ /* 0x010fe2000000001f */
[----:B------:R-:W-:Y:S01]  /*5f10*/  FMUL R12, R24, R21 ;  /* 0x00000015180c7220 */ /* 0x000fe20000400000 */
[----:B------:R-:W-:Y:S01]  /*5f20*/  FMUL R6, R14, R26 ;  /* 0x0000001a0e067220 */ /* 0x000fe20000400000 */
[----:B------:R-:W-:Y:S01]  /*5f30*/  FFMA R37, R10, R4, R37 ;  /* 0x000000040a257223 */ /* 0x000fe20000000025 */
[----:B------:R-:W-:Y:S01]  /*5f40*/  FFMA R19, R19, R22, R20 ;  /* 0x0000001613137223 */ /* 0x000fe20000000014 */
[C---:B------:R-:W-:Y:S01]  /*5f50*/  FMUL R10, R15.reuse, R26 ;  /* 0x0000001a0f0a7220 */ /* 0x040fe20000400000 */
[----:B------:R-:W-:Y:S01]  /*5f60*/  FFMA R11, R6, R4, R11 ;  /* 0x00000004060b7223 */ /* 0x000fe2000000000b */
[C---:B------:R-:W-:Y:S01]  /*5f70*/  FMUL R6, R15.reuse, R32 ;  /* 0x000000200f067220 */ /* 0x040fe20000400000 */
[----:B------:R-:W-:Y:S01]  /*5f80*/  FFMA R5, R12, R4, R5 ;  /* 0x000000040c057223 */ /* 0x000fe20000000005 */
[----:B------:R-:W-:Y:S01]  /*5f90*/  FMUL R12, R14, R32 ;  /* 0x000000200e0c7220 */ /* 0x000fe20000400000 */
[----:B------:R-:W-:Y:S01]  /*5fa0*/  FMUL R26, R24, R26 ;  /* 0x0000001a181a7220 */ /* 0x000fe20000400000 */
[----:B------:R-:W-:Y:S01]  /*5fb0*/  FFMA R17, R10, R4, R17 ;  /* 0x000000040a117223 */ /* 0x000fe20000000011 */
[----:B------:R-:W-:Y:S01]  /*5fc0*/  FMUL R32, R24, R32 ;  /* 0x0000002018207220 */ /* 0x000fe20000400000 */
[----:B------:R-:W-:Y:S01]  /*5fd0*/  FFMA R19, R6, R4, R19 ;  /* 0x0000000406137223 */ /* 0x000fe20000000013 */
[C---:B------:R-:W-:Y:S01]  /*5fe0*/  FMUL R10, R15.reuse, R30 ;  /* 0x0000001e0f0a7220 */ /* 0x040fe20000400000 */
[----:B------:R-:W-:Y:S01]  /*5ff0*/  FMUL R6, R14, R28 ;  /* 0x0000001c0e067220 */ /* 0x000fe20000400000 */
[-C--:B------:R-:W-:Y:S01]  /*6000*/  FFMA R9, R26, R4.reuse, R9 ;  /* 0x000000041a097223 */ /* 0x080fe20000000009 */
[-C--:B------:R-:W-:Y:S01]  /*6010*/  FFMA R25, R12, R4.reuse, R25 ;  /* 0x000000040c197223 */ /* 0x080fe20000000019 */
[----:B------:R-:W-:Y:S01]  /*6020*/  FFMA R35, R32, R4, R35 ;  /* 0x0000000420237223 */ /* 0x000fe20000000023 */
[-C--:B------:R-:W-:Y:S01]  /*6030*/  FFMA R4, R10, R16.reuse, R37 ;  /* 0x000000100a047223 */ /* 0x080fe20000000025 */
[----:B------:R-:W-:Y:S01]  /*6040*/  FFMA R11, R6, R16, R11 ;  /* 0x00000010060b7223 */ /* 0x000fe2000000000b */
[----:B------:R-:W-:Y:S01]  /*6050*/  FMUL R12, R24, R30 ;  /* 0x0000001e180c7220 */ /* 0x000fe20000400000 */
[----:B------:R-:W-:Y:S01]  /*6060*/  FMUL R10, R15, R28 ;  /* 0x0000001c0f0a7220 */ /* 0x000fe20000400000 */
[C---:B------:R-:W-:Y:S01]  /*6070*/  FMUL R6, R14.reuse, R34 ;  /* 0x000000220e067220 */ /* 0x040fe20000400000 */
[----:B------:R-:W-:Y:S01]  /*6080*/  FMUL R26, R14, R30 ;  /* 0x0000001e0e1a7220 */ /* 0x000fe20000400000 */
        /* <DEDUP_REMOVED lines=11> */
.L_x_1313:
[----:B------:R-:W-:-:S04]  /*6140*/  LOP3.LUT R27, R27, 0x3, RZ, 0xc0, !PT ;  /* 0x000000031b1b7812 */ /* 0x000fc800078ec0ff */
[----:B------:R-:W-:-:S13]  /*6150*/  ISETP.NE.AND P0, PT, R27, RZ, PT ;  /* 0x000000ff1b00720c */ /* 0x000fda0003f05270 */
[----:B------:R-:W-:Y:S05]  /*6160*/  @!P0 BRA `(.L_x_1315) ;  /* 0x00000004006c8947 */ /* 0x000fea0003800000 */
[----:B------:R-:W-:Y:S02]  /*6170*/  ISETP.NE.AND P0, PT, R27, 0x1, PT ;  /* 0x000000011b00780c */ /* 0x000fe40003f05270 */
[----:B------:R-:W-:-:S04]  /*6180*/  LOP3.LUT R16, R2, 0x1, RZ, 0xc0, !PT ;  /* 0x0000000102107812 */ /* 0x000fc800078ec0ff */
[----:B------:R-:W-:-:S07]  /*6190*/  ISETP.NE.U32.AND P1, PT, R16, 0x1, PT ;  /* 0x000000011000780c */ /* 0x000fce0003f25070 */
[----:B------:R-:W-:Y:S06]  /*61a0*/  @!P0 BRA `(.L_x_1316) ;  /* 0x0000000000e08947 */ /* 0x000fec0003800000 */
[----:B------:R-:W1:Y:S01]  /*61b0*/  LDC.64 R18, c[0x0][0x3b8] ;  /* 0x0000ee00ff127b82 */ /* 0x000e620000000a00 */
[----:B------:R-:W-:Y:S02]  /*61c0*/  IMAD R20, R2, UR4, R23 ;  /* 0x0000000402147c24 */ /* 0x000fe4000f8e0217 */
[----:B0-----:R-:W-:-:S03]  /*61d0*/  IMAD R22, R23, R7, R0 ;  /* 0x0000000717167224 */ /* 0x001fc600078e0200 */
[----:B------:R-:W-:Y:S01]  /*61e0*/  LEA R21, R20, R20, 0x1 ;  /* 0x0000001414157211 */ /* 0x000fe200078e08ff */
[C---:B------:R-:W-:Y:S01]  /*61f0*/  IMAD R27, R22.reuse, R2, R13 ;  /* 0x00000002161b7224 */ /* 0x040fe200078e020d */
[----:B------:R-:W0:Y:S01]  /*6200*/  LDC.64 R16, c[0x0][0x3f8] ;  /* 0x0000fe00ff107b82 */ /* 0x000e220000000a00 */
[----:B------:R-:W-:Y:S02]  /*6210*/  IADD3 R22, PT, PT, R22, R7, RZ ;  /* 0x0000000716167210 */ /* 0x000fe40007ffe0ff */
[----:B-1----:R-:W-:-:S05]  /*6220*/  IMAD.WIDE R18, R21, 0x4, R18 ;  /* 0x0000000415127825 */ /* 0x002fca00078e0212 */
[----:B------:R-:W2:Y:S01]  /*6230*/  LDG.E R33, desc[UR10][R18.64] ;  /* 0x0000000a12217981 */ /* 0x000ea2000c1e1900 */
[----:B0-----:R-:W-:-:S03]  /*6240*/  IMAD.WIDE.U32 R20, R27, 0x4, R16 ;  /* 0x000000041b147825 */ /* 0x001fc600078e0010 */
[----:B------:R-:W3:Y:S01]  /*6250*/  LDG.E R37, desc[UR10][R18.64+0x4] ;  /* 0x0000040a12257981 */ /* 0x000ee2000c1e1900 */
[----:B------:R-:W-:-:S03]  /*6260*/  IMAD R29, R22, R2, R13 ;  /* 0x00000002161d7224 */ /* 0x000fc600078e020d */
[----:B------:R-:W4:Y:S04]  /*6270*/  LDG.E R27, desc[UR10][R18.64+0x8] ;  /* 0x0000080a121b7981 */ /* 0x000f28000c1e1900 */
[----:B------:R0:W3:Y:S01]  /*6280*/  LDG.E R21, desc[UR10][R20.64] ;  /* 0x0000000a14157981 */ /* 0x0000e2000c1e1900 */
[----:B------:R-:W-:-:S03]  /*6290*/  IMAD.WIDE.U32 R16, R29, 0x4, R16 ;  /* 0x000000041d107825 */ /* 0x000fc600078e0010 */
[----:B------:R-:W4:Y:S04]  /*62a0*/  LDG.E R31, desc[UR10][R18.64+0x10] ;  /* 0x0000100a121f7981 */ /* 0x000f28000c1e1900 */
[----:B------:R1:W4:Y:S04]  /*62b0*/  LDG.E R16, desc[UR10][R16.64] ;  /* 0x0000000a10107981 */ /* 0x000328000c1e1900 */
[----:B------:R-:W4:Y:S04]  /*62c0*/  LDG.E R29, desc[UR10][R18.64+0xc] ;  /* 0x00000c0a121d7981 */ /* 0x000f28000c1e1900 */
[----:B------:R4:W4:Y:S01]  /*62d0*/  LDG.E R35, desc[UR10][R18.64+0x14] ;  /* 0x0000140a12237981 */ /* 0x000922000c1e1900 */
[----:B------:R-:W-:Y:S01]  /*62e0*/  IADD3 R23, PT, PT, R23, 0x2, RZ ;  /* 0x0000000217177810 */ /* 0x000fe20007ffe0ff */
[-C--:B--2--5:R-:W-:Y:S01]  /*62f0*/  FMUL R22, R14, R33.reuse ;  /* 0x000000210e167220 */ /* 0x0a4fe20000400000 */
[-C--:B0-----:R-:W-:Y:S01]  /*6300*/  FMUL R20, R15, R33.reuse ;  /* 0x000000210f147220 */ /* 0x081fe20000400000 */
[----:B------:R-:W-:-:S02]  /*6310*/  FMUL R33, R24, R33 ;  /* 0x0000002118217220 */ /* 0x000fc40000400000 */
[----:B---3--:R-:W-:Y:S01]  /*6320*/  FFMA R26, R22, R21, R26 ;  /* 0x00000015161a7223 */ /* 0x008fe2000000001a */
[----:B------:R-:W-:Y:S01]  /*6330*/  FMUL R22, R15, R37 ;  /* 0x000000250f167220 */ /* 0x000fe20000400000 */
[-C--:B-1----:R-:W-:Y:S01]  /*6340*/  FFMA R17, R33, R21.reuse, R12 ;  /* 0x0000001521117223 */ /* 0x082fe2000000000c */
[----:B------:R-:W-:Y:S01]  /*6350*/  FFMA R4, R20, R21, R4 ;  /* 0x0000001514047223 */ /* 0x000fe20000000004 */
[----:B----4-:R-:W-:Y:S01]  /*6360*/  FMUL R33, R15, R27 ;  /* 0x0000001b0f217220 */ /* 0x010fe20000400000 */
[----:B------:R-:W-:Y:S01]  /*6370*/  FMUL R20, R14, R37 ;  /* 0x000000250e147220 */ /* 0x000fe20000400000 */
[----:B------:R-:W-:Y:S01]  /*6380*/  FFMA R19, R22, R21, R10 ;  /* 0x0000001516137223 */ /* 0x000fe2000000000a */
[-C--:B------:R-:W-:Y:S01]  /*6390*/  FMUL R10, R14, R27.reuse ;  /* 0x0000001b0e0a7220 */ /* 0x080fe20000400000 */
[----:B------:R-:W-:Y:S01]  /*63a0*/  FMUL R12, R24, R27 ;  /* 0x0000001b180c7220 */ /* 0x000fe20000400000 */
[-C--:B------:R-:W-:Y:S01]  /*63b0*/  FFMA R27, R33, R21.reuse, R6 ;  /* 0x00000015211b7223 */ /* 0x080fe20000000006 */
[----:B------:R-:W-:Y:S01]  /*63c0*/  FFMA R11, R20, R21, R11 ;  /* 0x00000015140b7223 */ /* 0x000fe2000000000b */
[----:B------:R-:W-:Y:S01]  /*63d0*/  FMUL R6, R14, R31 ;  /* 0x0000001f0e067220 */ /* 0x000fe20000400000 */
[----:B------:R-:W-:Y:S01]  /*63e0*/  FMUL R28, R24, R37 ;  /* 0x00000025181c7220 */ /* 0x000fe20000400000 */
[-C--:B------:R-:W-:Y:S01]  /*63f0*/  FFMA R25, R10, R21.reuse, R25 ;  /* 0x000000150a197223 */ /* 0x080fe20000000019 */
[-C--:B------:R-:W-:Y:S01]  /*6400*/  FFMA R5, R12, R21.reuse, R5 ;  /* 0x000000150c057223 */ /* 0x080fe20000000005 */
[-C--:B------:R-:W-:Y:S01]  /*6410*/  FFMA R11, R6, R16.reuse, R11 ;  /* 0x00000010060b7223 */ /* 0x080fe2000000000b */
[----:B------:R-:W-:Y:S01]  /*6420*/  FFMA R9, R28, R21, R9 ;  /* 0x000000151c097223 */ /* 0x000fe20000000009 */
[----:B------:R-:W-:Y:S01]  /*6430*/  FMUL R6, R24, R31 ;  /* 0x0000001f18067220 */ /* 0x000fe20000400000 */
[-C--:B------:R-:W-:Y:S01]  /*6440*/  FMUL R37, R14, R29.reuse ;  /* 0x0000001d0e257220 */ /* 0x080fe20000400000 */
[CC--:B------:R-:W-:Y:S01]  /*6450*/  FMUL R21, R15.reuse, R29.reuse ;  /* 0x0000001d0f157220 */ /* 0x0c0fe20000400000 */
[----:B------:R-:W-:Y:S01]  /*6460*/  FMUL R12, R24, R29 ;  /* 0x0000001d180c7220 */ /* 0x000fe20000400000 */
[C---:B------:R-:W-:Y:S01]  /*6470*/  FMUL R10, R15.reuse, R31 ;  /* 0x0000001f0f0a7220 */ /* 0x040fe20000400000 */
        /* <DEDUP_REMOVED lines=11> */
.L_x_1316:
[----:B------:R-:W-:Y:S05]  /*6530*/  @P1 BRA `(.L_x_1315) ;  /* 0x0000000000781947 */ /* 0x000fea0003800000 */
        /* <DEDUP_REMOVED lines=10> */
[----:B------:R0:W4:Y:S04]  /*65e0*/  LDG.E R31, desc[UR10][R16.64+0x8] ;  /* 0x0000080a101f7981 */ /* 0x000128000c1e1900 */
[----:B------:R-:W4:Y:S01]  /*65f0*/  LDG.E R18, desc[UR10][R18.64] ;  /* 0x0000000a12127981 */ /* 0x000f22000c1e1900 */
[C---:B--2--5:R-:W-:Y:S01]  /*6600*/  FMUL R23, R14.reuse, R21 ;  /* 0x000000150e177220 */ /* 0x064fe20000400000 */
[-C--:B---3--:R-:W-:Y:S01]  /*6610*/  FMUL R20, R14, R27.reuse ;  /* 0x0000001b0e147220 */ /* 0x088fe20000400000 */
[-C--:B------:R-:W-:Y:S01]  /*6620*/  FMUL R29, R15, R27.reuse ;  /* 0x0000001b0f1d7220 */ /* 0x080fe20000400000 */
[----:B0-----:R-:W-:Y:S01]  /*6630*/  FMUL R16, R24, R27 ;  /* 0x0000001b18107220 */ /* 0x001fe20000400000 */
[----:B----4-:R-:W-:Y:S01]  /*6640*/  FMUL R14, R14, R31 ;  /* 0x0000001f0e0e7220 */ /* 0x010fe20000400000 */
[-C--:B------:R-:W-:Y:S01]  /*6650*/  FFMA R26, R23, R18.reuse, R26 ;  /* 0x00000012171a7223 */ /* 0x080fe2000000001a */
[CC--:B------:R-:W-:Y:S01]  /*6660*/  FMUL R23, R15.reuse, R21.reuse ;  /* 0x000000150f177220 */ /* 0x0c0fe20000400000 */
        /* <DEDUP_REMOVED lines=11> */
.L_x_1315:
[----:B------:R-:W-:-:S04]  /*6720*/  IADD3 R13, PT, PT, R13, UR8, RZ ;  /* 0x000000080d0d7c10 */ /* 0x000fc8000fffe0ff */
[----:B------:R-:W-:-:S13]  /*6730*/  ISETP.GE.AND P0, PT, R13, R2, PT ;  /* 0x000000020d00720c */ /* 0x000fda0003f06270 */
[----:B------:R-:W-:Y:S05]  /*6740*/  @!P0 BRA `(.L_x_1317) ;  /* 0xfffffff0008c8947 */ /* 0x000fea000383ffff */
.L_x_1312:
[----:B------:R-:W-:Y:S05]  /*6750*/  BSYNC.RECONVERGENT B0 ;  /* 0x0000000000007941 */ /* 0x000fea0003800200 */
.L_x_1311:
[----:B------:R-:W1:Y:S01]  /*6760*/  SHFL.DOWN PT, R13, R26, 0x10, 0x1f ;  /* 0x0a001f001a0d7f89 */ /* 0x000e6200000e0000 */
[C---:B------:R-:W-:Y:S01]  /*6770*/  ISETP.NE.AND P0, PT, R3.reuse, RZ, PT ;  /* 0x000000ff0300720c */ /* 0x040fe20003f05270 */
[----:B------:R-:W-:Y:S01]  /*6780*/  BSSY.RECONVERGENT B0, `(.L_x_1318) ;  /* 0x000007b000007945 */ /* 0x000fe20003800200 */
[----:B------:R-:W-:Y:S01]  /*6790*/  ISETP.GE.AND P1, PT, R3, R2, PT ;  /* 0x000000020300720c */ /* 0x000fe20003f26270 */
[----:B-----5:R-:W2:Y:S04]  /*67a0*/  SHFL.DOWN PT, R15, R4, 0x10, 0x1f ;  /* 0x0a001f00040f7f89 */ /* 0x020ea800000e0000 */
[----:B------:R-:W3:Y:S04]  /*67b0*/  SHFL.DOWN PT, R17, R12, 0x10, 0x1f ;  /* 0x0a001f000c117f89 */ /* 0x000ee800000e0000 */
[----:B------:R-:W4:Y:S04]  /*67c0*/  SHFL.DOWN PT, R16, R11, 0x10, 0x1f ;  /* 0x0a001f000b107f89 */ /* 0x000f2800000e0000 */
[----:B------:R-:W0:Y:S04]  /*67d0*/  SHFL.DOWN PT, R19, R10, 0x10, 0x1f ;  /* 0x0a001f000a137f89 */ /* 0x000e2800000e0000 */
        /* <DEDUP_REMOVED lines=9> */
[----:B0-----:R-:W-:Y:S01]  /*6870*/  FADD R19, R19, R10 ;  /* 0x0000000a13137221 */ /* 0x001fe20000000000 */
[----:B------:R-:W-:-:S04]  /*6880*/  FADD R18, R18, R9 ;  /* 0x0000000912127221 */ /* 0x000fc80000000000 */
[----:B------:R-:W0:Y:S01]  /*6890*/  SHFL.DOWN PT, R12, R19, 0x8, 0x1f ;  /* 0x09001f00130c7f89 */ /* 0x000e2200000e0000 */
[----:B------:R-:W-:-:S03]  /*68a0*/  FADD R20, R20, R25 ;  /* 0x0000001914147221 */ /* 0x000fc60000000000 */
[----:B------:R-:W4:Y:S01]  /*68b0*/  SHFL.DOWN PT, R9, R16, 0x8, 0x1f ;  /* 0x09001f0010097f89 */ /* 0x000f2200000e0000 */
[----:B-1----:R-:W-:-:S03]  /*68c0*/  FADD R21, R21, R6 ;  /* 0x0000000615157221 */ /* 0x002fc60000000000 */
[----:B------:R-:W1:Y:S01]  /*68d0*/  SHFL.DOWN PT, R15, R18, 0x8, 0x1f ;  /* 0x09001f00120f7f89 */ /* 0x000e6200000e0000 */
[----:B--2---:R-:W-:-:S03]  /*68e0*/  FADD R22, R22, R5 ;  /* 0x0000000516167221 */ /* 0x004fc60000000000 */
[----:B------:R-:W2:Y:S04]  /*68f0*/  SHFL.DOWN PT, R6, R17, 0x8, 0x1f ;  /* 0x09001f0011067f89 */ /* 0x000ea800000e0000 */
[----:B------:R-:W2:Y:S01]  /*6900*/  SHFL.DOWN PT, R5, R14, 0x8, 0x1f ;  /* 0x09001f000e057f89 */ /* 0x000ea200000e0000 */
[----:B---3--:R-:W-:-:S03]  /*6910*/  FADD R4, R13, R4 ;  /* 0x000000040d047221 */ /* 0x008fc60000000000 */
[----:B------:R-:W3:Y:S04]  /*6920*/  SHFL.DOWN PT, R23, R20, 0x8, 0x1f ;  /* 0x09001f0014177f89 */ /* 0x000ee800000e0000 */
[----:B------:R-:W3:Y:S01]  /*6930*/  SHFL.DOWN PT, R24, R21, 0x8, 0x1f ;  /* 0x09001f0015187f89 */ /* 0x000ee200000e0000 */
[----:B0-----:R-:W-:-:S03]  /*6940*/  FADD R12, R19, R12 ;  /* 0x0000000c130c7221 */ /* 0x001fc60000000000 */
[----:B------:R-:W0:Y:S01]  /*6950*/  SHFL.DOWN PT, R25, R22, 0x8, 0x1f ;  /* 0x09001f0016197f89 */ /* 0x000e2200000e0000 */
[----:B----4-:R-:W-:Y:S01]  /*6960*/  FADD R11, R16, R9 ;  /* 0x00000009100b7221 */ /* 0x010fe20000000000 */
[----:B-1----:R-:W-:Y:S02]  /*6970*/  FADD R15, R18, R15 ;  /* 0x0000000f120f7221 */ /* 0x002fe40000000000 */
[----:B------:R-:W1:Y:S01]  /*6980*/  SHFL.DOWN PT, R9, R4, 0x4, 0x1f ;  /* 0x08801f0004097f89 */ /* 0x000e6200000e0000 */
[----:B--2---:R-:W-:-:S03]  /*6990*/  FADD R10, R17, R6 ;  /* 0x00000006110a7221 */ /* 0x004fc60000000000 */
        /* <DEDUP_REMOVED lines=8> */
[----:B------:R-:W0:Y:S04]  /*6a20*/  SHFL.DOWN PT, R18, R15, 0x4, 0x1f ;  /* 0x08801f000f127f89 */ /* 0x000e2800000e0000 */
[----:B------:R-:W0:Y:S01]  /*6a30*/  SHFL.DOWN PT, R20, R23, 0x4, 0x1f ;  /* 0x08801f0017147f89 */ /* 0x000e2200000e0000 */
[----:B-1----:R-:W-:-:S03]  /*6a40*/  FADD R6, R4, R9 ;  /* 0x0000000904067221 */ /* 0x002fc60000000000 */
[----:B------:R-:W1:Y:S01]  /*6a50*/  SHFL.DOWN PT, R19, R24, 0x4, 0x1f ;  /* 0x08801f0018137f89 */ /* 0x000e6200000e0000 */
[----:B--2---:R-:W-:-:S03]  /*6a60*/  FADD R16, R11, R16 ;  /* 0x000000100b107221 */ /* 0x004fc60000000000 */
[----:B------:R-:W2:Y:S01]  /*6a70*/  SHFL.DOWN PT, R22, R25, 0x4, 0x1f ;  /* 0x08801f0019167f89 */ /* 0x000ea200000e0000 */
[----:B----4-:R-:W-:Y:S01]  /*6a80*/  FADD R13, R10, R13 ;  /* 0x0000000d0a0d7221 */ /* 0x010fe20000000000 */
[----:B---3--:R-:W-:Y:S02]  /*6a90*/  FADD R9, R5, R14 ;  /* 0x0000000e05097221 */ /* 0x008fe40000000000 */
[----:B------:R-:W3:Y:S01]  /*6aa0*/  SHFL.DOWN PT, R11, R16, 0x2, 0x1f ;  /* 0x08401f00100b7f89 */ /* 0x000ee200000e0000 */
[----:B------:R-:W-:-:S03]  /*6ab0*/  FADD R17, R12, R17 ;  /* 0x000000110c117221 */ /* 0x000fc60000000000 */
[----:B------:R-:W4:Y:S01]  /*6ac0*/  SHFL.DOWN PT, R5, R6, 0x2, 0x1f ;  /* 0x08401f0006057f89 */ /* 0x000f2200000e0000 */
[----:B0-----:R-:W-:-:S03]  /*6ad0*/  FADD R18, R15, R18 ;  /* 0x000000120f127221 */ /* 0x001fc60000000000 */
[----:B------:R-:W0:Y:S01]  /*6ae0*/  SHFL.DOWN PT, R10, R9, 0x2, 0x1f ;  /* 0x08401f00090a7f89 */ /* 0x000e2200000e0000 */
[----:B------:R-:W-:-:S03]  /*6af0*/  FADD R20, R23, R20 ;  /* 0x0000001417147221 */ /* 0x000fc60000000000 */
        /* <DEDUP_REMOVED lines=10> */
[----:B0-----:R-:W-:Y:S01]  /*6ba0*/  FADD R5, R9, R10 ;  /* 0x0000000a09057221 */ /* 0x001fe20000000000 */
[----:B------:R-:W-:Y:S02]  /*6bb0*/  FADD R12, R13, R12 ;  /* 0x0000000c0d0c7221 */ /* 0x000fe40000000000 */
        /* <DEDUP_REMOVED lines=12> */
[----:B0-----:R-:W-:Y:S01]  /*6c80*/  FADD R6, R4, R9 ;  /* 0x0000000904067221 */ /* 0x001fe20000000000 */
[----:B------:R-:W-:Y:S02]  /*6c90*/  MOV R4, RZ ;  /* 0x000000ff00047202 */ /* 0x000fe40000000f00 */
[----:B------:R-:W0:Y:S01]  /*6ca0*/  SHFL.DOWN PT, R35, R24, 0x1, 0x1f ;  /* 0x08201f0018237f89 */ /* 0x000e2200000e0000 */
[----:B-1----:R-:W-:-:S03]  /*6cb0*/  FADD R5, R5, R10 ;  /* 0x0000000a05057221 */ /* 0x002fc60000000000 */
[----:B------:R-:W1:Y:S01]  /*6cc0*/  SHFL.DOWN PT, R22, R23, 0x1, 0x1f ;  /* 0x08201f0017167f89 */ /* 0x000e6200000e0000 */
[----:B--2---:R-:W-:Y:S01]  /*6cd0*/  FADD R9, R12, R13 ;  /* 0x0000000d0c097221 */ /* 0x004fe20000000000 */
[----:B------:R-:W-:Y:S01]  /*6ce0*/  FADD R27, R11, R16 ;  /* 0x000000100b1b7221 */ /* 0x000fe20000000000 */
[----:B---3--:R-:W-:Y:S01]  /*6cf0*/  FADD R29, R14, R29 ;  /* 0x0000001d0e1d7221 */ /* 0x008fe20000000000 */
[----:B----4-:R-:W-:Y:S01]  /*6d00*/  FADD R31, R15, R18 ;  /* 0x000000120f1f7221 */ /* 0x010fe20000000000 */
[----:B------:R-:W-:Y:S01]  /*6d10*/  FADD R33, R21, R20 ;  /* 0x0000001415217221 */ /* 0x000fe20000000000 */
[----:B0-----:R-:W-:Y:S01]  /*6d20*/  FADD R35, R24, R35 ;  /* 0x0000002318237221 */ /* 0x001fe20000000000 */
[----:B-1----:R-:W-:Y:S01]  /*6d30*/  FADD R37, R23, R22 ;  /* 0x0000001617257221 */ /* 0x002fe20000000000 */
        /* <DEDUP_REMOVED lines=31> */
.L_x_1319:
[----:B------:R-:W-:Y:S05]  /*6f30*/  BSYNC.RECONVERGENT B0 ;  /* 0x0000000000007941 */ /* 0x000fea0003800200 */
.L_x_1318:
[----:B------:R-:W-:Y:S01]  /*6f40*/  BSSY.RECONVERGENT B0, `(.L_x_1320) ;  /* 0x00000a5000007945 */ /* 0x000fe20003800200 */
[----:B-1----:R-:W-:Y:S01]  /*6f50*/  HFMA2 R5, -RZ, RZ, 0, 0 ;  /* 0x00000000ff057431 */ /* 0x002fe200000001ff */
[----:B------:R-:W-:Y:S02]  /*6f60*/  MOV R20, RZ ;  /* 0x000000ff00147202 */ /* 0x000fe40000000f00 */
[----:B------:R-:W-:Y:S05]  /*6f70*/  @P1 BRA `(.L_x_1321) ;  /* 0x0000000800841947 */ /* 0x000fea0003800000 */
[----:B------:R-:W-:Y:S02]  /*6f80*/  MOV R20, RZ ;  /* 0x000000ff00147202 */ /* 0x000fe40000000f00 */
[----:B------:R-:W-:Y:S02]  /*6f90*/  CS2R R4, SRZ ;  /* 0x0000000000047805 */ /* 0x000fe4000001ff00 */
[----:B------:R-:W-:-:S07]  /*6fa0*/  MOV R9, R3 ;  /* 0x0000000300097202 */ /* 0x000fce0000000f00 */
.L_x_1326:
[----:B------:R-:W0:Y:S01]  /*6fb0*/  LDCU UR6, c[0x0][0x38c] ;  /* 0x00007180ff0677ac */ /* 0x000e220008000800 */
[----:B------:R-:W1:Y:S08]  /*6fc0*/  LDC.64 R10, c[0x0][0x3a0] ;  /* 0x0000e800ff0a7b82 */ /* 0x000e700000000a00 */
[----:B------:R-:W2:Y:S01]  /*6fd0*/  LDC R22, c[0x0][0x38c] ;  /* 0x0000e300ff167b82 */ /* 0x000ea20000000800 */
[----:B0-----:R-:W-:-:S05]  /*6fe0*/  MOV R2, UR6 ;  /* 0x0000000600027c02 */ /* 0x001fca0008000f00 */
[----:B-----5:R-:W-:-:S05]  /*6ff0*/  IMAD R6, R2, UR4, R9 ;  /* 0x0000000402067c24 */ /* 0x020fca000f8e0209 */
[----:B------:R-:W-:-:S05]  /*7000*/  LEA R13, R6, R6, 0x1 ;  /* 0x00000006060d7211 */ /* 0x000fca00078e08ff */
[----:B-1----:R-:W-:-:S05]  /*7010*/  IMAD.WIDE R10, R13, 0x4, R10 ;  /* 0x000000040d0a7825 */ /* 0x002fca00078e020a */
[----:B------:R0:W5:Y:S04]  /*7020*/  LDG.E R6, desc[UR10][R10.64+0x8] ;  /* 0x0000080a0a067981 */ /* 0x000168000c1e1900 */
[----:B------:R0:W5:Y:S04]  /*7030*/  LDG.E R18, desc[UR10][R10.64+0x4] ;  /* 0x0000040a0a127981 */ /* 0x000168000c1e1900 */
[----:B------:R0:W5:Y:S01]  /*7040*/  LDG.E R19, desc[UR10][R10.64] ;  /* 0x0000000a0a137981 */ /* 0x000162000c1e1900 */
[----:B--2---:R-:W-:Y:S01]  /*7050*/  IADD3 R12, PT, PT, R22, -0x1, RZ ;  /* 0xffffffff160c7810 */ /* 0x004fe20007ffe0ff */
[----:B------:R-:W-:-:S03]  /*7060*/  HFMA2 R15, -RZ, RZ, 0, 0 ;  /* 0x00000000ff0f7431 */ /* 0x000fc600000001ff */
[----:B------:R-:W-:-:S13]  /*7070*/  ISETP.GE.U32.AND P0, PT, R12, 0x3, PT ;  /* 0x000000030c00780c */ /* 0x000fda0003f06070 */
[----:B0-----:R-:W-:Y:S05]  /*7080*/  @!P0 BRA `(.L_x_1322) ;  /* 0x0000000400288947 */ /* 0x001fea0003800000 */
[----:B------:R-:W-:-:S07]  /*7090*/  MOV R21, RZ ;  /* 0x000000ff00157202 */ /* 0x000fce0000000f00 */
.L_x_1323:
[----:B------:R-:W0:Y:S01]  /*70a0*/  LDC.64 R12, c[0x0][0x3b8] ;  /* 0x0000ee00ff0c7b82 */ /* 0x000e220000000a00 */
[----:B------:R-:W-:Y:S02]  /*70b0*/  IMAD R14, R2, UR4, R21 ;  /* 0x00000004020e7c24 */ /* 0x000fe4000f8e0215 */
[----:B------:R-:W-:-:S03]  /*70c0*/  IMAD R16, R7, R21, R0 ;  /* 0x0000001507107224 */ /* 0x000fc600078e0200 */
[----:B------:R-:W-:Y:S02]  /*70d0*/  LEA R15, R14, R14, 0x1 ;  /* 0x0000000e0e0f7211 */ /* 0x000fe400078e08ff */
[----:B------:R-:W1:Y:S01]  /*70e0*/  LDC.64 R10, c[0x0][0x400] ;  /* 0x00010000ff0a7b82 */ /* 0x000e620000000a00 */
[----:B------:R-:W-:Y:S02]  /*70f0*/  IADD3 R28, PT, PT, R16, R7, RZ ;  /* 0x00000007101c7210 */ /* 0x000fe40007ffe0ff */
[----:B0-----:R-:W-:-:S04]  /*7100*/  IMAD.WIDE R12, R15, 0x4, R12 ;  /* 0x000000040f0c7825 */ /* 0x001fc800078e020c */
[-C--:B------:R-:W-:Y:S01]  /*7110*/  IMAD R15, R16, R2.reuse, R9 ;  /* 0x00000002100f7224 */ /* 0x080fe200078e0209 */
[----:B------:R-:W2:Y:S03]  /*7120*/  LDG.E R24, desc[UR10][R12.64+0x4] ;  /* 0x0000040a0c187981 */ /* 0x000ea6000c1e1900 */
[----:B-1----:R-:W-:Y:S01]  /*7130*/  IMAD.WIDE.U32 R14, R15, 0x4, R10 ;  /* 0x000000040f0e7825 */ /* 0x002fe200078e000a */
[----:B------:R-:W3:Y:S03]  /*7140*/  LDG.E R23, desc[UR10][R12.64+0x8] ;  /* 0x0000080a0c177981 */ /* 0x000ee6000c1e1900 */
[C---:B------:R-:W-:Y:S01]  /*7150*/  IMAD R17, R28.reuse, R2, R9 ;  /* 0x000000021c117224 */ /* 0x040fe200078e0209 */
[----:B------:R0:W4:Y:S01]  /*7160*/  LDG.E R31, desc[UR10][R14.64] ;  /* 0x0000000a0e1f7981 */ /* 0x000122000c1e1900 */
[----:B------:R-:W-:-:S03]  /*7170*/  IADD3 R32, PT, PT, R28, R7, RZ ;  /* 0x000000071c207210 */ /* 0x000fc60007ffe0ff */
[----:B------:R-:W4:Y:S01]  /*7180*/  LDG.E R27, desc[UR10][R12.64] ;  /* 0x0000000a0c1b7981 */ /* 0x000f22000c1e1900 */
[----:B------:R-:W-:-:S03]  /*7190*/  IMAD.WIDE.U32 R16, R17, 0x4, R10 ;  /* 0x0000000411107825 */ /* 0x000fc600078e000a */
[----:B------:R-:W4:Y:S01]  /*71a0*/  LDG.E R26, desc[UR10][R12.64+0x10] ;  /* 0x0000100a0c1a7981 */ /* 0x000f22000c1e1900 */
[----:B------:R-:W-:-:S03]  /*71b0*/  IMAD R35, R32, R2, R9 ;  /* 0x0000000220237224 */ /* 0x000fc600078e0209 */
[----:B------:R-:W4:Y:S04]  /*71c0*/  LDG.E R25, desc[UR10][R12.64+0x14] ;  /* 0x0000140a0c197981 */ /* 0x000f28000c1e1900 */
[----:B------:R-:W4:Y:S01]  /*71d0*/  LDG.E R29, desc[UR10][R12.64+0xc] ;  /* 0x00000c0a0c1d7981 */ /* 0x000f22000c1e1900 */
[----:B------:R-:W-:-:S03]  /*71e0*/  IADD3 R32, PT, PT, R32, R7, RZ ;  /* 0x0000000720207210 */ /* 0x000fc60007ffe0ff */
[----:B------:R-:W4:Y:S01]  /*71f0*/  LDG.E R16, desc[UR10][R16.64] ;  /* 0x0000000a10107981 */ /* 0x000f22000c1e1900 */
[----:B0-----:R-:W-:-:S03]  /*7200*/  IMAD.WIDE.U32 R14, R35, 0x4, R10 ;  /* 0x00000004230e7825 */ /* 0x001fc600078e000a */
[----:B------:R-:W4:Y:S01]  /*7210*/  LDG.E R33, desc[UR10][R12.64+0x18] ;  /* 0x0000180a0c217981 */ /* 0x000f22000c1e1900 */
[----:B------:R-:W-:-:S03]  /*7220*/  IMAD R35, R32, R2, R9 ;  /* 0x0000000220237224 */ /* 0x000fc600078e0209 */
[----:B------:R-:W4:Y:S04]  /*7230*/  LDG.E R28, desc[UR10][R12.64+0x20] ;  /* 0x0000200a0c1c7981 */ /* 0x000f28000c1e1900 */
[----:B------:R-:W4:Y:S01]  /*7240*/  LDG.E R30, desc[UR10][R12.64+0x1c] ;  /* 0x00001c0a0c1e7981 */ /* 0x000f22000c1e1900 */
[----:B------:R-:W-:-:S03]  /*7250*/  IMAD.WIDE.U32 R10, R35, 0x4, R10 ;  /* 0x00000004230a7825 */ /* 0x000fc600078e000a */
[----:B------:R0:W4:Y:S04]  /*7260*/  LDG.E R14, desc[UR10][R14.64] ;  /* 0x0000000a0e0e7981 */ /* 0x000128000c1e1900 */
[----:B------:R-:W4:Y:S04]  /*7270*/  LDG.E R34, desc[UR10][R12.64+0x2c] ;  /* 0x00002c0a0c227981 */ /* 0x000f28000c1e1900 */
[----:B------:R-:W4:Y:S04]  /*7280*/  LDG.E R32, desc[UR10][R12.64+0x28] ;  /* 0x0000280a0c207981 */ /* 0x000f28000c1e1900 */
[----:B------:R1:W4:Y:S04]  /*7290*/  LDG.E R17, desc[UR10][R12.64+0x24] ;  /* 0x0000240a0c117981 */ /* 0x000328000c1e1900 */
[----:B------:R1:W4:Y:S01]  /*72a0*/  LDG.E R10, desc[UR10][R10.64] ;  /* 0x0000000a0a0a7981 */ /* 0x000322000c1e1900 */
[----:B------:R-:W-:-:S04]  /*72b0*/  IADD3 R21, PT, PT, R21, 0x4, RZ ;  /* 0x0000000415157810 */ /* 0x000fc80007ffe0ff */
[----:B------:R-:W-:Y:S01]  /*72c0*/  ISETP.NE.AND P0, PT, R21, UR5, PT ;  /* 0x0000000515007c0c */ /* 0x000fe2000bf05270 */
[----:B--2--5:R-:W-:-:S04]  /*72d0*/  FMUL R35, R6, R24 ;  /* 0x0000001806237220 */ /* 0x024fc80000400000 */
[-C--:B---3--:R-:W-:Y:S01]  /*72e0*/  FFMA R35, R18, R23.reuse, -R35 ;  /* 0x0000001712237223 */ /* 0x088fe20000000823 */
[----:B------:R-:W-:-:S03]  /*72f0*/  FMUL R37, R19, R23 ;  /* 0x0000001713257220 */ /* 0x000fc60000400000 */
[----:B----4-:R-:W-:Y:S01]  /*7300*/  FFMA R23, R35, R31, R20 ;  /* 0x0000001f23177223 */ /* 0x010fe20000000014 */
[-C--:B------:R-:W-:Y:S01]  /*7310*/  FMUL R36, R18, R27.reuse ;  /* 0x0000001b12247220 */ /* 0x080fe20000400000 */
[C---:B------:R-:W-:Y:S01]  /*7320*/  FFMA R20, R6.reuse, R27, -R37 ;  /* 0x0000001b06147223 */ /* 0x040fe20000000825 */
[----:B------:R-:W-:Y:S02]  /*7330*/  FMUL R27, R6, R26 ;  /* 0x0000001a061b7220 */ /* 0x000fe40000400000 */
[C---:B0-----:R-:W-:Y:S02]  /*7340*/  FFMA R15, R19.reuse, R24, -R36 ;  /* 0x00000018130f7223 */ /* 0x041fe40000000824 */
[CC--:B-1----:R-:W-:Y:S01]  /*7350*/  FFMA R12, R18.reuse, R25.reuse, -R27 ;  /* 0x00000019120c7223 */ /* 0x0c2fe2000000081b */
[----:B------:R-:W-:Y:S01]  /*7360*/  FMUL R13, R19, R25 ;  /* 0x00000019130d7220 */ /* 0x000fe20000400000 */
[----:B------:R-:W-:Y:S01]  /*7370*/  FMUL R24, R18, R29 ;  /* 0x0000001d12187220 */ /* 0x000fe20000400000 */
[-C--:B------:R-:W-:Y:S01]  /*7380*/  FFMA R15, R15, R31.reuse, R4 ;  /* 0x0000001f0f0f7223 */ /* 0x080fe20000000004 */
[----:B------:R-:W-:Y:S01]  /*7390*/  FFMA R5, R20, R31, R5 ;  /* 0x0000001f14057223 */ /* 0x000fe20000000005 */
[----:B------:R-:W-:Y:S01]  /*73a0*/  FFMA R23, R12, R16, R23 ;  /* 0x000000100c177223 */ /* 0x000fe20000000017 */
[----:B------:R-:W-:Y:S01]  /*73b0*/  FFMA R24, R19, R26, -R24 ;  /* 0x0000001a13187223 */ /* 0x000fe20000000818 */
[----:B------:R-:W-:Y:S01]  /*73c0*/  FFMA R20, R6, R29, -R13 ;  /* 0x0000001d06147223 */ /* 0x000fe2000000080d */
[----:B------:R-:W-:-:S02]  /*73d0*/  FMUL R12, R18, R33 ;  /* 0x00000021120c7220 */ /* 0x000fc40000400000 */
[----:B------:R-:W-:Y:S01]  /*73e0*/  FFMA R15, R24, R16, R15 ;  /* 0x00000010180f7223 */ /* 0x000fe2000000000f */
[C---:B------:R-:W-:Y:S01]  /*73f0*/  FMUL R13, R19.reuse, R28 ;  /* 0x0000001c130d7220 */ /* 0x040fe20000400000 */
[----:B------:R-:W-:Y:S01]  /*7400*/  FFMA R5, R20, R16, R5 ;  /* 0x0000001014057223 */ /* 0x000fe20000000005 */
[CC--:B------:R-:W-:Y:S01]  /*7410*/  FMUL R11, R6.reuse, R30.reuse ;  /* 0x0000001e060b7220 */ /* 0x0c0fe20000400000 */
[C---:B------:R-:W-:Y:S01]  /*7420*/  FFMA R12, R19.reuse, R30, -R12 ;  /* 0x0000001e130c7223 */ /* 0x040fe2000000080c */
[----:B------:R-:W-:Y:S02]  /*7430*/  FFMA R4, R6, R33, -R13 ;  /* 0x0000002106047223 */ /* 0x000fe4000000080d */
[----:B------:R-:W-:Y:S01]  /*7440*/  FFMA R28, R18, R28, -R11 ;  /* 0x0000001c121c7223 */ /* 0x000fe2000000080b */
[----:B------:R-:W-:Y:S01]  /*7450*/  FFMA R15, R12, R14, R15 ;  /* 0x0000000e0c0f7223 */ /* 0x000fe2000000000f */
[C---:B------:R-:W-:Y:S01]  /*7460*/  FMUL R13, R19.reuse, R34 ;  /* 0x00000022130d7220 */ /* 0x040fe20000400000 */
[----:B------:R-:W-:Y:S01]  /*7470*/  FFMA R5, R4, R14, R5 ;  /* 0x0000000e04057223 */ /* 0x000fe20000000005 */
[----:B------:R-:W-:Y:S01]  /*7480*/  FMUL R11, R6, R32 ;  /* 0x00000020060b7220 */ /* 0x000fe20000400000 */
[-C--:B------:R-:W-:Y:S01]  /*7490*/  FMUL R12, R18, R17.reuse ;  /* 0x00000011120c7220 */ /* 0x080fe20000400000 */
[----:B------:R-:W-:Y:S01]  /*74a0*/  FFMA R4, R6, R17, -R13 ;  /* 0x0000001106047223 */ /* 0x000fe2000000080d */
[----:B------:R-:W-:Y:S01]  /*74b0*/  FFMA R23, R28, R14, R23 ;  /* 0x0000000e1c177223 */ /* 0x000fe20000000017 */
[----:B------:R-:W-:Y:S01]  /*74c0*/  FFMA R20, R18, R34, -R11 ;  /* 0x0000002212147223 */ /* 0x000fe2000000080b */
[----:B------:R-:W-:Y:S01]  /*74d0*/  FFMA R12, R19, R32, -R12 ;  /* 0x00000020130c7223 */ /* 0x000fe2000000080c */
[----:B------:R-:W-:-:S02]  /*74e0*/  FFMA R5, R4, R10, R5 ;  /* 0x0000000a04057223 */ /* 0x000fc40000000005 */
[-C--:B------:R-:W-:Y:S01]  /*74f0*/  FFMA R20, R20, R10.reuse, R23 ;  /* 0x0000000a14147223 */ /* 0x080fe20000000017 */
[----:B------:R-:W-:Y:S01]  /*7500*/  FFMA R4, R12, R10, R15 ;  /* 0x0000000a0c047223 */ /* 0x000fe2000000000f */
[----:B------:R-:W-:Y:S06]  /*7510*/  @P0 BRA `(.L_x_1323) ;  /* 0xfffffff800e00947 */ /* 0x000fec000383ffff */
[----:B------:R-:W-:-:S07]  /*7520*/  MOV R15, UR5 ;  /* 0x00000005000f7c02 */ /* 0x000fce0008000f00 */
.L_x_1322:
[----:B------:R-:W-:-:S04]  /*7530*/  LOP3.LUT R22, R22, 0x3, RZ, 0xc0, !PT ;  /* 0x0000000316167812 */ /* 0x000fc800078ec0ff */
[----:B------:R-:W-:-:S13]  /*7540*/  ISETP.NE.AND P0, PT, R22, RZ, PT ;  /* 0x000000ff1600720c */ /* 0x000fda0003f05270 */
[----:B------:R-:W-:Y:S05]  /*7550*/  @!P0 BRA `(.L_x_1324) ;  /* 0x0000000400008947 */ /* 0x000fea0003800000 */
[----:B------:R-:W-:Y:S02]  /*7560*/  ISETP.NE.AND P0, PT, R22, 0x1, PT ;  /* 0x000000011600780c */ /* 0x000fe40003f05270 */
[----:B------:R-:W-:-:S04]  /*7570*/  LOP3.LUT R10, R2, 0x1, RZ, 0xc0, !PT ;  /* 0x00000001020a7812 */ /* 0x000fc800078ec0ff */
[----:B------:R-:W-:-:S07]  /*7580*/  ISETP.NE.U32.AND P1, PT, R10, 0x1, PT ;  /* 0x000000010a00780c */ /* 0x000fce0003f25070 */
[----:B------:R-:W-:Y:S06]  /*7590*/  @!P0 BRA `(.L_x_1325) ;  /* 0x0000000000988947 */ /* 0x000fec0003800000 */
[----:B------:R-:W0:Y:S01]  /*75a0*/  LDC.64 R10, c[0x0][0x3b8] ;  /* 0x0000ee00ff0a7b82 */ /* 0x000e220000000a00 */
[----:B------:R-:W-:-:S05]  /*75b0*/  IMAD R14, R2, UR4, R15 ;  /* 0x00000004020e7c24 */ /* 0x000fca000f8e020f */
[----:B------:R-:W-:Y:S01]  /*75c0*/  LEA R17, R14, R14, 0x1 ;  /* 0x0000000e0e117211 */ /* 0x000fe200078e08ff */
[----:B------:R-:W-:Y:S01]  /*75d0*/  IMAD R14, R15, R7, R0 ;  /* 0x000000070f0e7224 */ /* 0x000fe200078e0200 */
[----:B------:R-:W1:Y:S03]  /*75e0*/  LDC.64 R12, c[0x0][0x400] ;  /* 0x00010000ff0c7b82 */ /* 0x000e660000000a00 */
[----:B0-----:R-:W-:-:S04]  /*75f0*/  IMAD.WIDE R10, R17, 0x4, R10 ;  /* 0x00000004110a7825 */ /* 0x001fc800078e020a */
[CC--:B------:R-:W-:Y:S01]  /*7600*/  IMAD R17, R14.reuse, R2.reuse, R9 ;  /* 0x000000020e117224 */ /* 0x0c0fe200078e0209 */
[----:B------:R-:W2:Y:S01]  /*7610*/  LDG.E R22, desc[UR10][R10.64+0x4] ;  /* 0x0000040a0a167981 */ /* 0x000ea2000c1e1900 */
[----:B------:R-:W-:Y:S02]  /*7620*/  IADD3 R14, PT, PT, R14, R7, RZ ;  /* 0x000000070e0e7210 */ /* 0x000fe40007ffe0ff */
[----:B-1----:R-:W-:Y:S01]  /*7630*/  IMAD.WIDE.U32 R16, R17, 0x4, R12 ;  /* 0x0000000411107825 */ /* 0x002fe200078e000c */
[----:B------:R-:W3:Y:S04]  /*7640*/  LDG.E R24, desc[UR10][R10.64+0x8] ;  /* 0x0000080a0a187981 */ /* 0x000ee8000c1e1900 */
[----:B------:R-:W4:Y:S01]  /*7650*/  LDG.E R27, desc[UR10][R10.64] ;  /* 0x0000000a0a1b7981 */ /* 0x000f22000c1e1900 */
[----:B------:R-:W-:-:S03]  /*7660*/  IMAD R25, R14, R2, R9 ;  /* 0x000000020e197224 */ /* 0x000fc600078e0209 */
[----:B------:R0:W4:Y:S01]  /*7670*/  LDG.E R17, desc[UR10][R16.64] ;  /* 0x0000000a10117981 */ /* 0x000122000c1e1900 */
[----:B------:R-:W-:-:S03]  /*7680*/  IMAD.WIDE.U32 R12, R25, 0x4, R12 ;  /* 0x00000004190c7825 */ /* 0x000fc600078e000c */
        /* <DEDUP_REMOVED lines=9> */
[----:B0-----:R-:W-:Y:S02]  /*7720*/  FFMA R16, R6, R27, -R29 ;  /* 0x0000001b06107223 */ /* 0x001fe4000000081d */
[-C--:B------:R-:W-:Y:S01]  /*7730*/  FFMA R20, R25, R17.reuse, R20 ;  /* 0x0000001119147223 */ /* 0x080fe20000000014 */
[----:B------:R-:W-:Y:S01]  /*7740*/  FFMA R25, R19, R22, -R24 ;  /* 0x0000001613197223 */ /* 0x000fe20000000818 */
[-C--:B------:R-:W-:Y:S01]  /*7750*/  FFMA R5, R16, R17.reuse, R5 ;  /* 0x0000001110057223 */ /* 0x080fe20000000005 */
[----:B-1----:R-:W-:Y:S02]  /*7760*/  FMUL R11, R6, R14 ;  /* 0x0000000e060b7220 */ /* 0x002fe40000400000 */
[----:B------:R-:W-:Y:S01]  /*7770*/  FFMA R4, R25, R17, R4 ;  /* 0x0000001119047223 */ /* 0x000fe20000000004 */
[-C--:B------:R-:W-:Y:S01]  /*7780*/  FMUL R27, R19, R21.reuse ;  /* 0x00000015131b7220 */ /* 0x080fe20000400000 */
[C---:B------:R-:W-:Y:S01]  /*7790*/  FFMA R11, R18.reuse, R21, -R11 ;  /* 0x00000015120b7223 */ /* 0x040fe2000000080b */
[----:B------:R-:W-:-:S02]  /*77a0*/  FMUL R12, R18, R23 ;  /* 0x00000017120c7220 */ /* 0x000fc40000400000 */
[----:B------:R-:W-:Y:S02]  /*77b0*/  FFMA R10, R6, R23, -R27 ;  /* 0x00000017060a7223 */ /* 0x000fe4000000081b */
[----:B------:R-:W-:Y:S01]  /*77c0*/  FFMA R13, R19, R14, -R12 ;  /* 0x0000000e130d7223 */ /* 0x000fe2000000080c */
[-C--:B------:R-:W-:Y:S01]  /*77d0*/  FFMA R20, R11, R26.reuse, R20 ;  /* 0x0000001a0b147223 */ /* 0x080fe20000000014 */
[-C--:B------:R-:W-:Y:S02]  /*77e0*/  FFMA R5, R10, R26.reuse, R5 ;  /* 0x0000001a0a057223 */ /* 0x080fe40000000005 */
[----:B------:R-:W-:-:S07]  /*77f0*/  FFMA R4, R13, R26, R4 ;  /* 0x0000001a0d047223 */ /* 0x000fce0000000004 */
.L_x_1325:
[----:B------:R-:W-:Y:S05]  /*7800*/  @P1 BRA `(.L_x_1324) ;  /* 0x0000000000541947 */ /* 0x000fea0003800000 */
[----:B------:R-:W0:Y:S01]  /*7810*/  LDC.64 R12, c[0x0][0x3b8] ;  /* 0x0000ee00ff0c7b82 */ /* 0x000e220000000a00 */
[----:B------:R-:W-:Y:S02]  /*7820*/  IMAD R14, R2, UR4, R15 ;  /* 0x00000004020e7c24 */ /* 0x000fe4000f8e020f */
[----:B------:R-:W-:-:S03]  /*7830*/  IMAD R15, R7, R15, R0 ;  /* 0x0000000f070f7224 */ /* 0x000fc600078e0200 */
[----:B------:R-:W-:Y:S02]  /*7840*/  LEA R17, R14, R14, 0x1 ;  /* 0x0000000e0e117211 */ /* 0x000fe400078e08ff */
[----:B------:R-:W1:Y:S03]  /*7850*/  LDC.64 R10, c[0x0][0x400] ;  /* 0x00010000ff0a7b82 */ /* 0x000e660000000a00 */
[----:B0-----:R-:W-:-:S04]  /*7860*/  IMAD.WIDE R12, R17, 0x4, R12 ;  /* 0x00000004110c7825 */ /* 0x001fc800078e020c */
[----:B------:R-:W-:Y:S01]  /*7870*/  IMAD R17, R15, R2, R9 ;  /* 0x000000020f117224 */ /* 0x000fe200078e0209 */
[----:B------:R-:W2:Y:S04]  /*7880*/  LDG.E R14, desc[UR10][R12.64+0x4] ;  /* 0x0000040a0c0e7981 */ /* 0x000ea8000c1e1900 */
[----:B------:R-:W3:Y:S01]  /*7890*/  LDG.E R15, desc[UR10][R12.64+0x8] ;  /* 0x0000080a0c0f7981 */ /* 0x000ee2000c1e1900 */
[----:B-1----:R-:W-:-:S03]  /*78a0*/  IMAD.WIDE.U32 R10, R17, 0x4, R10 ;  /* 0x00000004110a7825 */ /* 0x002fc600078e000a */
        /* <DEDUP_REMOVED lines=11> */
.L_x_1324:
[----:B------:R-:W-:-:S04]  /*7960*/  IADD3 R9, PT, PT, R9, UR8, RZ ;  /* 0x0000000809097c10 */ /* 0x000fc8000fffe0ff */
[----:B------:R-:W-:-:S13]  /*7970*/  ISETP.GE.AND P0, PT, R9, R2, PT ;  /* 0x000000020900720c */ /* 0x000fda0003f06270 */
[----:B------:R-:W-:Y:S05]  /*7980*/  @!P0 BRA `(.L_x_1326) ;  /* 0xfffffff400888947 */ /* 0x000fea000383ffff */
.L_x_1321:
[----:B------:R-:W-:Y:S05]  /*7990*/  BSYNC.RECONVERGENT B0 ;  /* 0x0000000000007941 */ /* 0x000fea0003800200 */
.L_x_1320:
[----:B------:R-:W0:Y:S01]  /*79a0*/  SHFL.DOWN PT, R9, R20, 0x10, 0x1f ;  /* 0x0a001f0014097f89 */ /* 0x000e2200000e0000 */
[----:B------:R-:W1:Y:S01]  /*79b0*/  LDC R16, c[0x0][0x390] ;  /* 0x0000e400ff107b82 */ /* 0x000e620000000800 */
[----:B------:R-:W-:Y:S01]  /*79c0*/  ISETP.NE.AND P1, PT, R3, RZ, PT ;  /* 0x000000ff0300720c */ /* 0x000fe20003f25270 */
[----:B------:R-:W-:Y:S01]  /*79d0*/  BSSY.RECONVERGENT B0, `(.L_x_1327) ;  /* 0x000002e000007945 */ /* 0x000fe20003800200 */
[----:B-----5:R-:W2:Y:S01]  /*79e0*/  SHFL.DOWN PT, R6, R5, 0x10, 0x1f ;  /* 0x0a001f0005067f89 */ /* 0x020ea200000e0000 */
[----:B------:R-:W-:-:S03]  /*79f0*/  MOV R24, RZ ;  /* 0x000000ff00187202 */ /* 0x000fc60000000f00 */
[----:B------:R-:W3:Y:S01]  /*7a00*/  SHFL.DOWN PT, R11, R4, 0x10, 0x1f ;  /* 0x0a001f00040b7f89 */ /* 0x000ee200000e0000 */
[----:B0-----:R-:W-:Y:S01]  /*7a10*/  FADD R9, R9, R20 ;  /* 0x0000001409097221 */ /* 0x001fe20000000000 */
[----:B-1----:R-:W-:Y:S01]  /*7a20*/  ISETP.GE.AND P0, PT, R16, 0x1, PT ;  /* 0x000000011000780c */ /* 0x002fe20003f06270 */
[----:B--2---:R-:W-:-:S03]  /*7a30*/  FADD R6, R6, R5 ;  /* 0x0000000506067221 */ /* 0x004fc60000000000 */
[----:B------:R-:W0:Y:S01]  /*7a40*/  SHFL.DOWN PT, R10, R9, 0x8, 0x1f ;  /* 0x09001f00090a7f89 */ /* 0x000e2200000e0000 */
[----:B------:R-:W-:Y:S01]  /*7a50*/  ISETP.GE.OR P0, PT, R3, R2, !P0 ;  /* 0x000000020300720c */ /* 0x000fe20004706670 */
[----:B---3--:R-:W-:Y:S02]  /*7a60*/  FADD R11, R11, R4 ;  /* 0x000000040b0b7221 */ /* 0x008fe40000000000 */
        /* <DEDUP_REMOVED lines=36> */
.L_x_1328:
[----:B------:R-:W-:Y:S05]  /*7cb0*/  BSYNC.RECONVERGENT B0 ;  /* 0x0000000000007941 */ /* 0x000fea0003800200 */
.L_x_1327:
[----:B------:R-:W-:Y:S01]  /*7cc0*/  BSSY.RECONVERGENT B0, `(.L_x_1329) ;  /* 0x000004f000007945 */ /* 0x000fe20003800200 */
[----:B------:R-:W-:Y:S01]  /*7cd0*/  HFMA2 R2, -RZ, RZ, 0, 0 ;  /* 0x00000000ff027431 */ /* 0x000fe200000001ff */
[----:B------:R-:W-:Y:S01]  /*7ce0*/  MOV R6, RZ ;  /* 0x000000ff00067202 */ /* 0x000fe20000000f00 */
[----:B------:R-:W-:Y:S01]  /*7cf0*/  HFMA2 R9, -RZ, RZ, 0, 0 ;  /* 0x00000000ff097431 */ /* 0x000fe200000001ff */
[----:B0-----:R-:W-:Y:S01]  /*7d00*/  CS2R R12, SRZ ;  /* 0x00000000000c7805 */ /* 0x001fe2000001ff00 */
        /* <DEDUP_REMOVED lines=13> */
.L_x_1332:
        /* <DEDUP_REMOVED lines=8> */
[----:B------:R-:W-:-:S07]  /*7e60*/  HFMA2 R14, -RZ, RZ, 0, 0 ;  /* 0x00000000ff0e7431 */ /* 0x000fce00000001ff */
.L_x_1331:
[----:B------:R-:W1:Y:S01]  /*7e70*/  LDC R17, c[0x0][0x390] ;  /* 0x0000e400ff117b82 */ /* 0x000e620000000800 */
[----:B------:R-:W-:-:S04]  /*7e80*/  IMAD R26, R7, R14, R0 ;  /* 0x0000000e071a7224 */ /* 0x000fc800078e0200 */
[----:B------:R-:W-:-:S03]  /*7e90*/  IMAD R27, R26, R20, R19 ;  /* 0x000000141a1b7224 */ /* 0x000fc600078e0213 */
[----:B------:R-:W2:Y:S08]  /*7ea0*/  LDC.64 R10, c[0x0][0x3c0] ;  /* 0x0000f000ff0a7b82 */ /* 0x000eb00000000a00 */
[----:B0-----:R-:W0:Y:S01]  /*7eb0*/  LDC.64 R4, c[0x0][0x408] ;  /* 0x00010200ff047b82 */ /* 0x001e220000000a00 */
[----:B-1----:R-:W-:-:S05]  /*7ec0*/  IMAD R25, R17, UR4, R14 ;  /* 0x0000000411197c24 */ /* 0x002fca000f8e020e */
[----:B------:R-:W-:-:S05]  /*7ed0*/  LEA R25, R25, R25, 0x3 ;  /* 0x0000001919197211 */ /* 0x000fca00078e18ff */
[----:B--2---:R-:W-:-:S05]  /*7ee0*/  IMAD.WIDE R10, R25, 0x4, R10 ;  /* 0x00000004190a7825 */ /* 0x004fca00078e020a */
[----:B------:R-:W2:Y:S01]  /*7ef0*/  LDG.E R28, desc[UR10][R10.64+0x10] ;  /* 0x0000100a0a1c7981 */ /* 0x000ea2000c1e1900 */
[----:B0-----:R-:W-:-:S03]  /*7f00*/  IMAD.WIDE.U32 R4, R27, 0x4, R4 ;  /* 0x000000041b047825 */ /* 0x001fc600078e0004 */
[----:B------:R-:W3:Y:S04]  /*7f10*/  LDG.E R27, desc[UR10][R10.64] ;  /* 0x0000000a0a1b7981 */ /* 0x000ee8000c1e1900 */
[----:B------:R-:W4:Y:S04]  /*7f20*/  LDG.E R32, desc[UR10][R10.64+0x14] ;  /* 0x0000140a0a207981 */ /* 0x000f28000c1e1900 */
[----:B------:R-:W4:Y:S04]  /*7f30*/  LDG.E R31, desc[UR10][R10.64+0xc] ;  /* 0x00000c0a0a1f7981 */ /* 0x000f28000c1e1900 */
[----:B------:R-:W4:Y:S04]  /*7f40*/  LDG.E R26, desc[UR10][R10.64+0x4] ;  /* 0x0000040a0a1a7981 */ /* 0x000f28000c1e1900 */
[----:B------:R3:W4:Y:S04]  /*7f50*/  LDG.E R5, desc[UR10][R4.64] ;  /* 0x0000000a04057981 */ /* 0x000728000c1e1900 */
[----:B------:R-:W4:Y:S04]  /*7f60*/  LDG.E R30, desc[UR10][R10.64+0x1c] ;  /* 0x00001c0a0a1e7981 */ /* 0x000f28000c1e1900 */
[----:B------:R-:W4:Y:S04]  /*7f70*/  LDG.E R25, desc[UR10][R10.64+0x8] ;  /* 0x0000080a0a197981 */ /* 0x000f28000c1e1900 */
[----:B------:R-:W4:Y:S04]  /*7f80*/  LDG.E R29, desc[UR10][R10.64+0x20] ;  /* 0x0000200a0a1d7981 */ /* 0x000f28000c1e1900 */
[----:B------:R0:W4:Y:S01]  /*7f90*/  LDG.E R33, desc[UR10][R10.64+0x18] ;  /* 0x0000180a0a217981 */ /* 0x000122000c1e1900 */
[----:B------:R-:W-:-:S04]  /*7fa0*/  IADD3 R14, PT, PT, R14, 0x1, RZ ;  /* 0x000000010e0e7810 */ /* 0x000fc80007ffe0ff */
[----:B------:R-:W-:Y:S01]  /*7fb0*/  ISETP.NE.AND P0, PT, R14, R17, PT ;  /* 0x000000110e00720c */ /* 0x000fe20003f05270 */
[----:B--2--5:R-:W-:Y:S01]  /*7fc0*/  FMUL R17, R21, R28 ;  /* 0x0000001c15117220 */ /* 0x024fe20000400000 */
[----:B---3--:R-:W-:-:S03]  /*7fd0*/  FMUL R4, R22, R27 ;  /* 0x0000001b16047220 */ /* 0x008fc60000400000 */
[CC--:B----4-:R-:W-:Y:S01]  /*7fe0*/  FFMA R17, R22.reuse, R32.reuse, -R17 ;  /* 0x0000002016117223 */ /* 0x0d0fe20000000811 */
[----:B0-----:R-:W-:Y:S01]  /*7ff0*/  FMUL R10, R22, R31 ;  /* 0x0000001f160a7220 */ /* 0x001fe20000400000 */
[C---:B------:R-:W-:Y:S01]  /*8000*/  FMUL R32, R23.reuse, R32 ;  /* 0x0000002017207220 */ /* 0x040fe20000400000 */
[-C--:B------:R-:W-:Y:S01]  /*8010*/  FFMA R4, R23, R26.reuse, -R4 ;  /* 0x0000001a17047223 */ /* 0x080fe20000000804 */
[----:B------:R-:W-:Y:S01]  /*8020*/  FMUL R35, R21, R26 ;  /* 0x0000001a15237220 */ /* 0x000fe20000400000 */
[----:B------:R-:W-:Y:S01]  /*8030*/  FFMA R11, R23, R28, -R10 ;  /* 0x0000001c170b7223 */ /* 0x000fe2000000080a */
[-C--:B------:R-:W-:Y:S01]  /*8040*/  FFMA R6, R17, R5.reuse, R6 ;  /* 0x0000000511067223 */ /* 0x080fe20000000006 */
[----:B------:R-:W-:Y:S01]  /*8050*/  FFMA R9, R4, R5, R9 ;  /* 0x0000000504097223 */ /* 0x000fe20000000009 */
[----:B------:R-:W-:Y:S01]  /*8060*/  FMUL R17, R21, R30 ;  /* 0x0000001e15117220 */ /* 0x000fe20000400000 */
[C---:B------:R-:W-:Y:S01]  /*8070*/  FMUL R36, R23.reuse, R25 ;  /* 0x0000001917247220 */ /* 0x040fe20000400000 */
[----:B------:R-:W-:-:S02]  /*8080*/  FMUL R10, R23, R29 ;  /* 0x0000001d170a7220 */ /* 0x000fc40000400000 */
[C---:B------:R-:W-:Y:S01]  /*8090*/  FFMA R4, R22.reuse, R29, -R17 ;  /* 0x0000001d16047223 */ /* 0x040fe20000000811 */
[C---:B------:R-:W-:Y:S01]  /*80a0*/  FMUL R26, R22.reuse, R33 ;  /* 0x00000021161a7220 */ /* 0x040fe20000400000 */
[----:B------:R-:W-:Y:S01]  /*80b0*/  FFMA R34, R22, R25, -R35 ;  /* 0x0000001916227223 */ /* 0x000fe20000000823 */
[C---:B------:R-:W-:Y:S01]  /*80c0*/  FFMA R27, R21.reuse, R27, -R36 ;  /* 0x0000001b151b7223 */ /* 0x040fe20000000824 */
[C---:B------:R-:W-:Y:S01]  /*80d0*/  FFMA R31, R21.reuse, R31, -R32 ;  /* 0x0000001f151f7223 */ /* 0x040fe20000000820 */
[----:B------:R-:W-:Y:S01]  /*80e0*/  FFMA R33, R21, R33, -R10 ;  /* 0x0000002115217223 */ /* 0x000fe2000000080a */
[----:B------:R-:W-:Y:S01]  /*80f0*/  FFMA R17, R23, R30, -R26 ;  /* 0x0000001e17117223 */ /* 0x000fe2000000081a */
        /* <DEDUP_REMOVED lines=11> */
.L_x_1330:
[----:B------:R-:W-:Y:S05]  /*81b0*/  BSYNC.RECONVERGENT B0 ;  /* 0x0000000000007941 */ /* 0x000fea0003800200 */
.L_x_1329:
        /* <DEDUP_REMOVED lines=86> */
[----:B-----5:R-:W-:Y:S01]  /*8720*/  FADD R25, R12, R25 ;  /* 0x000000190c197221 */ /* 0x020fe20000000000 */
[----:B-1----:R-:W-:Y:S01]  /*8730*/  FADD R27, R16, R27 ;  /* 0x0000001b101b7221 */ /* 0x002fe20000000000 */
[----:B--2---:R-:W-:Y:S01]  /*8740*/  FADD R29, R18, R29 ;  /* 0x0000001d121d7221 */ /* 0x004fe20000000000 */
[----:B------:R-:W-:Y:S01]  /*8750*/  FADD R31, R15, R10 ;  /* 0x0000000a0f1f7221 */ /* 0x000fe20000000000 */
[----:B---3--:R-:W-:Y:S01]  /*8760*/  FADD R33, R20, R33 ;  /* 0x0000002114217221 */ /* 0x008fe20000000000 */
[----:B----4-:R-:W-:Y:S01]  /*8770*/  FADD R6, R22, R11 ;  /* 0x0000000b16067221 */ /* 0x010fe20000000000 */
        /* <DEDUP_REMOVED lines=13> */
[--C-:B------:R-:W-:Y:S01]  /*8850*/  IMAD.WIDE.U32 R18, R19, 0x4, R2.reuse ;  /* 0x0000000413127825 */ /* 0x100fe200078e0002 */
[C---:B------:R-:W-:Y:S01]  /*8860*/  IADD3 R37, PT, PT, R11.reuse, 0x6, RZ ;  /* 0x000000060b257810 */ /* 0x040fe20007ffe0ff */
[----:B------:R1:W-:Y:S01]  /*8870*/  STG.E desc[UR10][R20.64], R9 ;  /* 0x0000000914007986 */ /* 0x0003e2000c10190a */
[----:B------:R-:W-:Y:S01]  /*8880*/  IADD3 R0, PT, PT, R11, 0x7, RZ ;  /* 0x000000070b007810 */ /* 0x000fe20007ffe0ff */
[--C-:B------:R-:W-:Y:S01]  /*8890*/  IMAD.WIDE.U32 R16, R17, 0x4, R2.reuse ;  /* 0x0000000411107825 */ /* 0x100fe200078e0002 */
[----:B------:R-:W-:Y:S01]  /*88a0*/  IADD3 R22, PT, PT, R11, 0x8, RZ ;  /* 0x000000080b167810 */ /* 0x000fe20007ffe0ff */
[----:B------:R1:W-:Y:S02]  /*88b0*/  STG.E desc[UR10][R18.64], R23 ;  /* 0x0000001712007986 */ /* 0x0003e4000c10190a */
[----:B------:R-:W-:-:S02]  /*88c0*/  IMAD.WIDE.U32 R14, R15, 0x4, R2 ;  /* 0x000000040f0e7825 */ /* 0x000fc400078e0002 */
[----:B------:R1:W-:Y:S02]  /*88d0*/  STG.E desc[UR10][R16.64], R25 ;  /* 0x0000001910007986 */ /* 0x0003e4000c10190a */
[--C-:B------:R-:W-:Y:S02]  /*88e0*/  IMAD.WIDE.U32 R12, R13, 0x4, R2.reuse ;  /* 0x000000040d0c7825 */ /* 0x100fe400078e0002 */
[----:B------:R1:W-:Y:S02]  /*88f0*/  STG.E desc[UR10][R14.64], R27 ;  /* 0x0000001b0e007986 */ /* 0x0003e4000c10190a */
[--C-:B------:R-:W-:Y:S02]  /*8900*/  IMAD.WIDE.U32 R10, R37, 0x4, R2.reuse ;  /* 0x00000004250a7825 */ /* 0x100fe400078e0002 */
[----:B------:R1:W-:Y:S02]  /*8910*/  STG.E desc[UR10][R12.64], R29 ;  /* 0x0000001d0c007986 */ /* 0x0003e4000c10190a */
[----:B0-----:R-:W-:-:S02]  /*8920*/  IMAD.WIDE.U32 R4, R0, 0x4, R2 ;  /* 0x0000000400047825 */ /* 0x001fc400078e0002 */
[----:B------:R1:W-:Y:S02]  /*8930*/  STG.E desc[UR10][R10.64], R31 ;  /* 0x0000001f0a007986 */ /* 0x0003e4000c10190a */
[----:B------:R-:W-:Y:S02]  /*8940*/  IMAD.WIDE.U32 R2, R22, 0x4, R2 ;  /* 0x0000000416027825 */ /* 0x000fe400078e0002 */
[----:B------:R1:W-:Y:S04]  /*8950*/  STG.E desc[UR10][R4.64], R33 ;  /* 0x0000002104007986 */ /* 0x0003e8000c10190a */
[----:B------:R1:W-:Y:S02]  /*8960*/  STG.E desc[UR10][R2.64], R6 ;  /* 0x0000000602007986 */ /* 0x0003e4000c10190a */
.L_x_1334:
[----:B------:R-:W-:Y:S05]  /*8970*/  BSYNC.RECONVERGENT B0 ;  /* 0x0000000000007941 */ /* 0x000fea0003800200 */
.L_x_1333:
[----:B------:R-:W0:Y:S01]  /*8980*/  LDCU UR6, c[0x0][0x370] ;  /* 0x00006e00ff0677ac */ /* 0x000e220008000800 */
[----:B------:R-:W2:Y:S01]  /*8990*/  LDCU UR7, c[0x0][0x380] ;  /* 0x00007000ff0777ac */ /* 0x000ea20008000800 */
[----:B0-----:R-:W-:-:S04]  /*89a0*/  UIADD3 UR4, UPT, UPT, UR6, UR4, URZ ;  /* 0x0000000406047290 */ /* 0x001fc8000fffe0ff */
[----:B--2---:R-:W-:-:S09]  /*89b0*/  UISETP.GE.AND UP0, UPT, UR4, UR7, UPT ;  /* 0x000000070400728c */ /* 0x004fd2000bf06270 */
[----:B------:R-:W-:Y:S05]  /*89c0*/  BRA.U !UP0, `(.L_x_1335) ;  /* 0xffffff7508bc7547 */ /* 0x000fea000b83ffff */
[----:B------:R-:W-:Y:S05]  /*89d0*/  EXIT ;  /* 0x000000000000794d */ /* 0x000fea0003800000 */
.L_x_1336:
        /* <DEDUP_REMOVED lines=10> */
.L_x_1907:


//--------------------- .text._Z40fused_tensor_prods_example_backward_kerniiiiiiiiiiPKfS0_S0_S0_S0_S0_S0_S0_S0_S0_S0_S0_S0_S0_S0_S0_S0_S0_S0_S0_S0_PfS1_S1_ --------------------------
	.section	.text._Z40fused_tensor_prods_example_backward_kerniiiiiiiiiiPKfS0_S0_S0_S0_S0_S0_S0_S0_S0_S0_S0_S0_S0_S0_S0_S0_S0_S0_S0_S0_PfS1_S1_,"ax",@progbits
	.align	128
        .global         _Z40fused_tensor_prods_example_backward_kerniiiiiiiiiiPKfS0_S0_S0_S0_S0_S0_S0_S0_S0_S0_S0_S0_S0_S0_S0_S0_S0_S0_S0_S0_PfS1_S1_
        .type           _Z40fused_tensor_prods_example_backward_kerniiiiiiiiiiPKfS0_S0_S0_S0_S0_S0_S0_S0_S0_S0_S0_S0_S0_S0_S0_S0_S0_S0_S0_S0_PfS1_S1_,@function
        .size           _Z40fused_tensor_prods_example_backward_kerniiiiiiiiiiPKfS0_S0_S0_S0_S0_S0_S0_S0_S0_S0_S0_S0_S0_S0_S0_S0_S0_S0_S0_S0_PfS1_S1_,(.L_x_1908 - _Z40fused_tensor_prods_example_backward_kerniiiiiiiiiiPKfS0_S0_S0_S0_S0_S0_S0_S0_S0_S0_S0_S0_S0_S0_S0_S0_S0_S0_S0_S0_PfS1_S1_)
        .other          _Z40fused_tensor_prods_example_backward_kerniiiiiiiiiiPKfS0_S0_S0_S0_S0_S0_S0_S0_S0_S0_S0_S0_S0_S0_S0_S0_S0_S0_S0_S0_PfS1_S1_,@"STO_CUDA_ENTRY STV_DEFAULT"
_Z40fused_tensor_prods_example_backward_kerniiiiiiiiiiPKfS0_S0_S0_S0_S0_S0_S0_S0_S0_S0_S0_S0_S0_S0_S0_S0_S0_S0_S0_S0_PfS1_S1_:
.text._Z40fused_tensor_prods_example_backward_kerniiiiiiiiiiPKfS0_S0_S0_S0_S0_S0_S0_S0_S0_S0_S0_S0_S0_S0_S0_S0_S0_S0_S0_S0_PfS1_S1_:
[----:B------:R-:W-:Y:S08]  /*0000*/  LDC R1, c[0x0][0x37c] ;  /* 0x0000df00ff017b82 */ /* 0x000ff00000000800 */
[----:B------:R-:W0:Y:S08]  /*0010*/  S2UR UR18, SR_CTAID.X ;  /* 0x00000000001279c3 */ /* 0x000e300000002500 */
[----:B------:R-:W0:Y:S02]  /*0020*/  LDC R0, c[0x0][0x394] ;  /* 0x0000e500ff007b82 */ /* 0x000e240000000800 */
[----:B0-----:R-:W-:-:S13]  /*0030*/  ISETP.LE.AND P0, PT, R0, UR18, PT ;  /* 0x0000001200007c0c */ /* 0x001fda000bf03270 */
[----:B------:R-:W-:Y:S05]  /*0040*/  @P0 EXIT ;  /* 0x000000000000094d */ /* 0x000fea0003800000 */
[----:B------:R-:W0:Y:S01]  /*0050*/  S2UR UR5, SR_CgaCtaId ;  /* 0x00000000000579c3 */ /* 0x000e220000008800 */
[----:B------:R-:W1:Y:S01]  /*0060*/  LDCU.128 UR8, c[0x0][0x380] ;  /* 0x00007000ff0877ac */ /* 0x000e620008000c00 */
[----:B------:R-:W2:Y:S01]  /*0070*/  S2R R0, SR_TID.Y ;  /* 0x0000000000007919 */ /* 0x000ea20000002200 */
[----:B------:R-:W-:Y:S01]  /*0080*/  MOV R3, UR18 ;  /* 0x0000001200037c02 */ /* 0x000fe20008000f00 */
[----:B------:R-:W-:Y:S01]  /*0090*/  UMOV UR4, 0x400 ;  /* 0x0000040000047882 */ /* 0x000fe20000000000 */
[----:B------:R-:W3:Y:S01]  /*00a0*/  LDCU UR19, c[0x0][0x360] ;  /* 0x00006c00ff1377ac */ /* 0x000ee20008000800 */
[----:B------:R-:W3:Y:S01]  /*00b0*/  LDCU UR12, c[0x0][0x39c] ;  /* 0x00007380ff0c77ac */ /* 0x000ee20008000800 */
[----:B------:R-:W4:Y:S01]  /*00c0*/  LDCU.64 UR14, c[0x0][0x358] ;  /* 0x00006b00ff0e77ac */ /* 0x000f220008000a00 */
[----:B------:R-:W1:Y:S01]  /*00d0*/  LDCU UR20, c[0x0][0x364] ;  /* 0x00006c80ff1477ac */ /* 0x000e620008000800 */
[----:B0-----:R-:W-:-:S04]  /*00e0*/  ULEA UR4, UR5, UR4, 0x18 ;  /* 0x0000000405047291 */ /* 0x001fc8000f8ec0ff */
[----:B-1----:R-:W-:Y:S02]  /*00f0*/  ULEA UR5, UR9, UR4, 0x2 ;  /* 0x0000000409057291 */ /* 0x002fe4000f8e10ff */
[----:B------:R-:W-:Y:S02]  /*0100*/  ULEA UR16, UR8, UR4, 0x2 ;  /* 0x0000000408107291 */ /* 0x000fe4000f8e10ff */
[----:B------:R-:W-:Y:S02]  /*0110*/  UIMAD UR13, UR10, 0xc, UR5 ;  /* 0x0000000c0a0d78a4 */ /* 0x000fe4000f8e0205 */
[----:B------:R-:W-:Y:S02]  /*0120*/  ULEA UR6, UR11, UR4, 0x2 ;  /* 0x000000040b067291 */ /* 0x000fe4000f8e10ff */
[----:B------:R-:W-:Y:S02]  /*0130*/  ULEA UR17, UR10, UR13, 0x2 ;  /* 0x0000000d0a117291 */ /* 0x000fe4000f8e10ff */
[----:B------:R-:W-:-:S02]  /*0140*/  UIMAD UR4, UR8, 0xc, UR16 ;  /* 0x0000000c080478a4 */ /* 0x000fc4000f8e0210 */
[----:B------:R-:W-:Y:S02]  /*0150*/  UIMAD UR7, UR10, 0xc, UR17 ;  /* 0x0000000c0a0778a4 */ /* 0x000fe4000f8e0211 */
[----:B--234-:R-:W-:-:S12]  /*0160*/  UIMAD UR8, UR19, UR12, URZ ;  /* 0x0000000c130872a4 */ /* 0x01cfd8000f8e02ff */
.L_x_1434:
[----:B0-----:R-:W0:Y:S01]  /*0170*/  S2R R2, SR_TID.X ;  /* 0x0000000000027919 */ /* 0x001e220000002100 */
[----:B-1----:R-:W1:Y:S01]  /*0180*/  LDC.64 R6, c[0x0][0x398] ;  /* 0x0000e600ff067b82 */ /* 0x002e620000000a00 */
[----:B------:R-:W-:Y:S07]  /*0190*/  BSSY.RECONVERGENT B0, `(.L_x_1337) ;  /* 0x000001c000007945 */ /* 0x000fee0003800200 */
[----:B--2---:R-:W2:Y:S01]  /*01a0*/  LDC R5, c[0x0][0x3a0] ;  /* 0x0000e800ff057b82 */ /* 0x004ea20000000800 */
[----:B-1----:R-:W-:-:S04]  /*01b0*/  IMAD R6, R3, R6, R0 ;  /* 0x0000000603067224 */ /* 0x002fc800078e0200 */
[C---:B------:R-:W-:Y:S02]  /*01c0*/  IMAD R8, R6.reuse, 0x3, RZ ;  /* 0x0000000306087824 */ /* 0x040fe400078e02ff */
[----:B---3--:R-:W-:Y:S01]  /*01d0*/  IMAD R21, R6, 0x9, RZ ;  /* 0x0000000906157824 */ /* 0x008fe200078e02ff */
[C---:B0-----:R-:W-:Y:S02]  /*01e0*/  ISETP.GE.AND P1, PT, R2.reuse, R7, PT ;  /* 0x000000070200720c */ /* 0x041fe40003f26270 */
[----:B--2---:R-:W-:Y:S02]  /*01f0*/  ISETP.GE.AND P0, PT, R2, R5, PT ;  /* 0x000000050200720c */ /* 0x004fe40003f06270 */
[----:B------:R-:W-:Y:S02]  /*0200*/  IADD3 R9, PT, PT, R8, 0x1, RZ ;  /* 0x0000000108097810 */ /* 0x000fe40007ffe0ff */
[----:B------:R-:W-:-:S07]  /*0210*/  IADD3 R4, PT, PT, R21, 0x1, RZ ;  /* 0x0000000115047810 */ /* 0x000fce0007ffe0ff */
[----:B------:R-:W-:Y:S05]  /*0220*/  @P1 BRA `(.L_x_1338) ;  /* 0x0000000000481947 */ /* 0x000fea0003800000 */
        /* <DEDUP_REMOVED lines=8> */
.L_x_1339:
[----:B0-----:R-:W-:-:S04]  /*02b0*/  IMAD R13, R3, R7, R14 ;  /* 0x00000007030d7224 */ /* 0x001fc800078e020e */
[----:B------:R-:W-:-:S06]  /*02c0*/  IMAD.WIDE R12, R13, 0x4, R10 ;  /* 0x000000040d0c7825 */ /* 0x000fcc00078e020a */
[----:B------:R-:W2:Y:S01]  /*02d0*/  LDG.E R12, desc[UR14][R12.64] ;  /* 0x0000000e0c0c7981 */ /* 0x000ea2000c1e1900 */
[----:B-1----:R-:W-:Y:S01]  /*02e0*/  IMAD R15, R0, R7, R14 ;  /* 0x00000007000f7224 */ /* 0x002fe200078e020e */
[----:B------:R-:W-:-:S04]  /*02f0*/  IADD3 R14, PT, PT, R14, UR19, RZ ;  /* 0x000000130e0e7c10 */ /* 0x000fc8000fffe0ff */
[----:B------:R-:W-:Y:S02]  /*0300*/  LEA R16, R15, R18, 0x2 ;  /* 0x000000120f107211 */ /* 0x000fe400078e10ff */
[----:B------:R-:W-:Y:S01]  /*0310*/  ISETP.GE.AND P2, PT, R14, R7, PT ;  /* 0x000000070e00720c */ /* 0x000fe20003f46270 */
[----:B--2--5:R-:W-:-:S05]  /*0320*/  FMUL R15, R17, R12 ;  /* 0x0000000c110f7220 */ /* 0x024fca0000400000 */
[----:B------:R1:W-:Y:S07]  /*0330*/  STS [R16], R15 ;  /* 0x0000000f10007388 */ /* 0x0003ee0000000800 */
[----:B------:R-:W-:Y:S05]  /*0340*/  @!P2 BRA `(.L_x_1339) ;  /* 0xfffffffc00d8a947 */ /* 0x000fea000383ffff */
.L_x_1338:
[----:B------:R-:W-:Y:S05]  /*0350*/  BSYNC.RECONVERGENT B0 ;  /* 0x0000000000007941 */ /* 0x000fea0003800200 */
.L_x_1337:
[----:B------:R-:W-:Y:S04]  /*0360*/  BSSY.RECONVERGENT B0, `(.L_x_1340) ;  /* 0x0000019000007945 */ /* 0x000fe80003800200 */
[----:B------:R-:W-:Y:S05]  /*0370*/  @P0 BRA `(.L_x_1341) ;  /* 0x00000000005c0947 */ /* 0x000fea0003800000 */
[----:B------:R-:W0:Y:S08]  /*0380*/  LDC.64 R12, c[0x0][0x3d8] ;  /* 0x0000f600ff0c7b82 */ /* 0x000e300000000a00 */
[----:B------:R-:W2:Y:S01]  /*0390*/  LDC.64 R10, c[0x0][0x3b0] ;  /* 0x0000ec00ff0a7b82 */ /* 0x000ea20000000a00 */
[----:B0-----:R-:W-:-:S05]  /*03a0*/  IMAD.WIDE.U32 R12, R6, 0x4, R12 ;  /* 0x00000004060c7825 */ /* 0x001fca00078e000c */
[----:B------:R0:W5:Y:S01]  /*03b0*/  LDG.E R19, desc[UR14][R12.64] ;  /* 0x0000000e0c137981 */ /* 0x000162000c1e1900 */
[----:B------:R-:W-:-:S07]  /*03c0*/  MOV R6, R2 ;  /* 0x0000000200067202 */ /* 0x000fce0000000f00 */
.L_x_1342:
[----:B0-----:R-:W-:-:S04]  /*03d0*/  IMAD R12, R3, R5, R6 ;  /* 0x00000005030c7224 */ /* 0x001fc800078e0206 */
[----:B------:R-:W-:-:S04]  /*03e0*/  IMAD R13, R12, 0x3, RZ ;  /* 0x000000030c0d7824 */ /* 0x000fc800078e02ff */
[----:B--2---:R-:W-:-:S05]  /*03f0*/  IMAD.WIDE R12, R13, 0x4, R10 ;  /* 0x000000040d0c7825 */ /* 0x004fca00078e020a */
[----:B---3--:R-:W2:Y:S04]  /*0400*/  LDG.E R14, desc[UR14][R12.64] ;  /* 0x0000000e0c0e7981 */ /* 0x008ea8000c1e1900 */
[----:B-1----:R-:W3:Y:S04]  /*0410*/  LDG.E R16, desc[UR14][R12.64+0x4] ;  /* 0x0000040e0c107981 */ /* 0x002ee8000c1e1900 */
[----:B------:R-:W4:Y:S01]  /*0420*/  LDG.E R17, desc[UR14][R12.64+0x8] ;  /* 0x0000080e0c117981 */ /* 0x000f22000c1e1900 */
[----:B------:R-:W-:Y:S02]  /*0430*/  IMAD.MOV.U32 R18, RZ, RZ, 0xc ;  /* 0x0000000cff127424 */ /* 0x000fe400078e00ff */
[----:B------:R-:W-:Y:S01]  /*0440*/  IMAD R15, R0, R5, R6 ;  /* 0x00000005000f7224 */ /* 0x000fe200078e0206 */
[----:B------:R-:W-:-:S03]  /*0450*/  IADD3 R6, PT, PT, R6, UR19, RZ ;  /* 0x0000001306067c10 */ /* 0x000fc6000fffe0ff */
[----:B------:R-:W-:Y:S01]  /*0460*/  IMAD R15, R15, R18, UR5 ;  /* 0x000000050f0f7e24 */ /* 0x000fe2000f8e0212 */
        /* <DEDUP_REMOVED lines=8> */
.L_x_1341:
[----:B------:R-:W-:Y:S05]  /*04f0*/  BSYNC.RECONVERGENT B0 ;  /* 0x0000000000007941 */ /* 0x000fea0003800200 */
.L_x_1340:
[----:B------:R-:W-:Y:S01]  /*0500*/  BSSY.RECONVERGENT B0, `(.L_x_1343) ;  /* 0x000001b000007945 */ /* 0x000fe20003800200 */
[----:B---3--:R-:W-:-:S03]  /*0510*/  IADD3 R14, PT, PT, R8, 0x2, RZ ;  /* 0x00000002080e7810 */ /* 0x008fc60007ffe0ff */
[----:B------:R-:W-:Y:S05]  /*0520*/  @P0 BRA `(.L_x_1344) ;  /* 0x0000000000600947 */ /* 0x000fea0003800000 */
[----:B------:R-:W0:Y:S08]  /*0530*/  LDC.64 R10, c[0x0][0x3e8] ;  /* 0x0000fa00ff0a7b82 */ /* 0x000e300000000a00 */
[----:B-1----:R-:W1:Y:S01]  /*0540*/  LDC.64 R16, c[0x0][0x3b0] ;  /* 0x0000ec00ff107b82 */ /* 0x002e620000000a00 */
[----:B0-----:R-:W-:-:S04]  /*0550*/  IMAD.WIDE.U32 R18, R8, 0x4, R10 ;  /* 0x0000000408127825 */ /* 0x001fc800078e000a */
[--C-:B------:R-:W-:Y:S01]  /*0560*/  IMAD.WIDE.U32 R12, R9, 0x4, R10.reuse ;  /* 0x00000004090c7825 */ /* 0x100fe200078e000a */
[----:B------:R0:W5:Y:S03]  /*0570*/  LDG.E R6, desc[UR14][R18.64] ;  /* 0x0000000e12067981 */ /* 0x000166000c1e1900 */
[----:B------:R-:W-:Y:S02]  /*0580*/  IMAD.WIDE.U32 R10, R14, 0x4, R10 ;  /* 0x000000040e0a7825 */ /* 0x000fe400078e000a */
[----:B------:R0:W5:Y:S04]  /*0590*/  LDG.E R12, desc[UR14][R12.64] ;  /* 0x0000000e0c0c7981 */ /* 0x000168000c1e1900 */
[----:B------:R0:W5:Y:S01]  /*05a0*/  LDG.E R24, desc[UR14][R10.64] ;  /* 0x0000000e0a187981 */ /* 0x000162000c1e1900 */
[----:B-1----:R-:W-:-:S07]  /*05b0*/  MOV R20, R2 ;  /* 0x0000000200147202 */ /* 0x002fce0000000f00 */
.L_x_1345:
[----:B0-----:R-:W-:-:S04]  /*05c0*/  IMAD R10, R3, R5, R20 ;  /* 0x00000005030a7224 */ /* 0x001fc800078e0214 */
[----:B------:R-:W-:-:S04]  /*05d0*/  IMAD R11, R10, 0x3, RZ ;  /* 0x000000030a0b7824 */ /* 0x000fc800078e02ff */
[----:B------:R-:W-:-:S05]  /*05e0*/  IMAD.WIDE R10, R11, 0x4, R16 ;  /* 0x000000040b0a7825 */ /* 0x000fca00078e0210 */
[----:B--2---:R-:W2:Y:S04]  /*05f0*/  LDG.E R15, desc[UR14][R10.64+0x4] ;  /* 0x0000040e0a0f7981 */ /* 0x004ea8000c1e1900 */
[----:B------:R-:W3:Y:S04]  /*0600*/  LDG.E R13, desc[UR14][R10.64] ;  /* 0x0000000e0a0d7981 */ /* 0x000ee8000c1e1900 */
[----:B------:R-:W4:Y:S01]  /*0610*/  LDG.E R18, desc[UR14][R10.64+0x8] ;  /* 0x0000080e0a127981 */ /* 0x000f22000c1e1900 */
[----:B------:R-:W-:Y:S01]  /*0620*/  IMAD R19, R0, R5, R20 ;  /* 0x0000000500137224 */ /* 0x000fe200078e0214 */
[----:B------:R-:W-:-:S04]  /*0630*/  IADD3 R20, PT, PT, R20, UR19, RZ ;  /* 0x0000001314147c10 */ /* 0x000fc8000fffe0ff */
[----:B------:R-:W-:Y:S02]  /*0640*/  LEA R22, R19, UR13, 0x2 ;  /* 0x0000000d13167c11 */ /* 0x000fe4000f8e10ff */
[----:B------:R-:W-:Y:S01]  /*0650*/  ISETP.GE.AND P2, PT, R20, R5, PT ;  /* 0x000000051400720c */ /* 0x000fe20003f46270 */
[----:B--2--5:R-:W-:-:S04]  /*0660*/  FMUL R15, R12, R15 ;  /* 0x0000000f0c0f7220 */ /* 0x024fc80000400000 */
[----:B---3--:R-:W-:-:S04]  /*0670*/  FFMA R13, R6, R13, R15 ;  /* 0x0000000d060d7223 */ /* 0x008fc8000000000f */
[----:B----4-:R-:W-:-:S05]  /*0680*/  FFMA R13, R24, R18, R13 ;  /* 0x00000012180d7223 */ /* 0x010fca000000000d */
[----:B------:R2:W-:Y:S01]  /*0690*/  STS [R22], R13 ;  /* 0x0000000d16007388 */ /* 0x0005e20000000800 */
[----:B------:R-:W-:Y:S05]  /*06a0*/  @!P2 BRA `(.L_x_1345) ;  /* 0xfffffffc00c4a947 */ /* 0x000fea000383ffff */
.L_x_1344:
[----:B------:R-:W-:Y:S05]  /*06b0*/  BSYNC.RECONVERGENT B0 ;  /* 0x0000000000007941 */ /* 0x000fea0003800200 */
.L_x_1343:
[----:B------:R-:W-:Y:S01]  /*06c0*/  BSSY.RECONVERGENT B0, `(.L_x_1346) ;  /* 0x000001b000007945 */ /* 0x000fe20003800200 */
[----:B------:R-:W-:-:S03]  /*06d0*/  IADD3 R6, PT, PT, R21, 0x2, RZ ;  /* 0x0000000215067810 */ /* 0x000fc60007ffe0ff */
[----:B------:R-:W-:Y:S05]  /*06e0*/  @P1 BRA `(.L_x_1347) ;  /* 0x0000000000601947 */ /* 0x000fea0003800000 */
[----:B-1----:R-:W0:Y:S02]  /*06f0*/  LDC.64 R16, c[0x0][0x3f8] ;  /* 0x0000fe00ff107b82 */ /* 0x002e240000000a00 */
[----:B0-----:R-:W-:-:S04]  /*0700*/  IMAD.WIDE.U32 R14, R14, 0x4, R16 ;  /* 0x000000040e0e7825 */ /* 0x001fc800078e0010 */
[--C-:B------:R-:W-:Y:S02]  /*0710*/  IMAD.WIDE.U32 R10, R8, 0x4, R16.reuse ;  /* 0x00000004080a7825 */ /* 0x100fe400078e0010 */
[----:B------:R0:W5:Y:S02]  /*0720*/  LDG.E R15, desc[UR14][R14.64] ;  /* 0x0000000e0e0f7981 */ /* 0x000164000c1e1900 */
[----:B--2---:R-:W-:Y:S02]  /*0730*/  IMAD.WIDE.U32 R12, R9, 0x4, R16 ;  /* 0x00000004090c7825 */ /* 0x004fe400078e0010 */
[----:B------:R0:W5:Y:S01]  /*0740*/  LDG.E R17, desc[UR14][R10.64] ;  /* 0x0000000e0a117981 */ /* 0x000162000c1e1900 */
[----:B------:R-:W1:Y:S03]  /*0750*/  LDC.64 R8, c[0x0][0x3a8] ;  /* 0x0000ea00ff087b82 */ /* 0x000e660000000a00 */
[----:B------:R0:W5:Y:S01]  /*0760*/  LDG.E R19, desc[UR14][R12.64] ;  /* 0x0000000e0c137981 */ /* 0x000162000c1e1900 */
[----:B------:R-:W-:-:S07]  /*0770*/  MOV R16, R2 ;  /* 0x0000000200107202 */ /* 0x000fce0000000f00 */
.L_x_1348:
[----:B0-----:R-:W-:-:S04]  /*0780*/  IMAD R11, R3, R7, R16 ;  /* 0x00000007030b7224 */ /* 0x001fc800078e0210 */
[----:B-1----:R-:W-:-:S06]  /*0790*/  IMAD.WIDE R10, R11, 0x4, R8 ;  /* 0x000000040b0a7825 */ /* 0x002fcc00078e0208 */
[----:B------:R-:W2:Y:S01]  /*07a0*/  LDG.E R10, desc[UR14][R10.64] ;  /* 0x0000000e0a0a7981 */ /* 0x000ea2000c1e1900 */
[----:B---3--:R-:W-:Y:S02]  /*07b0*/  HFMA2 R13, -RZ, RZ, 0, 7.152557373046875e-07 ;  /* 0x0000000cff0d7431 */ /* 0x008fe400000001ff */
[----:B------:R-:W-:Y:S02]  /*07c0*/  IMAD R12, R0, R7, R16 ;  /* 0x00000007000c7224 */ /* 0x000fe400078e0210 */
[----:B------:R-:W-:-:S05]  /*07d0*/  VIADD R16, R16, UR19 ;  /* 0x0000001310107c36 */ /* 0x000fca0008000000 */
[----:B------:R-:W-:Y:S01]  /*07e0*/  ISETP.GE.AND P2, PT, R16, R7, PT ;  /* 0x000000071000720c */ /* 0x000fe20003f46270 */
[----:B------:R-:W-:Y:S02]  /*07f0*/  IMAD R13, R12, R13, UR16 ;  /* 0x000000100c0d7e24 */ /* 0x000fe4000f8e020d */
[-C--:B--2--5:R-:W-:Y:S01]  /*0800*/  FMUL R12, R17, R10.reuse ;  /* 0x0000000a110c7220 */ /* 0x0a4fe20000400000 */
[-C--:B------:R-:W-:Y:S01]  /*0810*/  FMUL R14, R19, R10.reuse ;  /* 0x0000000a130e7220 */ /* 0x080fe20000400000 */
[----:B------:R-:W-:-:S03]  /*0820*/  FMUL R18, R15, R10 ;  /* 0x0000000a0f127220 */ /* 0x000fc60000400000 */
[----:B------:R3:W-:Y:S04]  /*0830*/  STS [R13], R12 ;  /* 0x0000000c0d007388 */ /* 0x0007e80000000800 */
[----:B------:R3:W-:Y:S04]  /*0840*/  STS [R13+0x4], R14 ;  /* 0x0000040e0d007388 */ /* 0x0007e80000000800 */
[----:B------:R3:W-:Y:S01]  /*0850*/  STS [R13+0x8], R18 ;  /* 0x000008120d007388 */ /* 0x0007e20000000800 */
[----:B------:R-:W-:Y:S05]  /*0860*/  @!P2 BRA `(.L_x_1348) ;  /* 0xfffffffc00c4a947 */ /* 0x000fea000383ffff */
.L_x_1347:
[----:B------:R-:W-:Y:S05]  /*0870*/  BSYNC.RECONVERGENT B0 ;  /* 0x0000000000007941 */ /* 0x000fea0003800200 */
.L_x_1346:
[----:B------:R-:W-:Y:S01]  /*0880*/  BSSY.RECONVERGENT B0, `(.L_x_1349) ;  /* 0x0000038000007945 */ /* 0x000fe20003800200 */
[C---:B------:R-:W-:Y:S02]  /*0890*/  IADD3 R8, PT, PT, R21.reuse, 0x3, RZ ;  /* 0x0000000315087810 */ /* 0x040fe40007ffe0ff */
[C---:B------:R-:W-:Y:S02]  /*08a0*/  IADD3 R9, PT, PT, R21.reuse, 0x4, RZ ;  /* 0x0000000415097810 */ /* 0x040fe40007ffe0ff */
[C---:B--23--:R-:W-:Y:S02]  /*08b0*/  IADD3 R13, PT, PT, R21.reuse, 0x5, RZ ;  /* 0x00000005150d7810 */ /* 0x04cfe40007ffe0ff */
[C---:B------:R-:W-:Y:S02]  /*08c0*/  IADD3 R29, PT, PT, R21.reuse, 0x6, RZ ;  /* 0x00000006151d7810 */ /* 0x040fe40007ffe0ff */
[C---:B------:R-:W-:Y:S02]  /*08d0*/  IADD3 R10, PT, PT, R21.reuse, 0x7, RZ ;  /* 0x00000007150a7810 */ /* 0x040fe40007ffe0ff */
[----:B------:R-:W-:Y:S01]  /*08e0*/  IADD3 R11, PT, PT, R21, 0x8, RZ ;  /* 0x00000008150b7810 */ /* 0x000fe20007ffe0ff */
[----:B------:R-:W-:Y:S06]  /*08f0*/  @P1 BRA `(.L_x_1350) ;  /* 0x0000000000c01947 */ /* 0x000fec0003800000 */
[----:B------:R-:W0:Y:S02]  /*0900*/  LDC.64 R18, c[0x0][0x408] ;  /* 0x00010200ff127b82 */ /* 0x000e240000000a00 */
[----:B0-----:R-:W-:-:S04]  /*0910*/  IMAD.WIDE.U32 R20, R21, 0x4, R18 ;  /* 0x0000000415147825 */ /* 0x001fc800078e0012 */
[--C-:B------:R-:W-:Y:S02]  /*0920*/  IMAD.WIDE.U32 R12, R13, 0x4, R18.reuse ;  /* 0x000000040d0c7825 */ /* 0x100fe400078e0012 */
[----:B------:R-:W5:Y:S02]  /*0930*/  LDG.E R20, desc[UR14][R20.64] ;  /* 0x0000000e14147981 */ /* 0x000f64000c1e1900 */
[----:B------:R-:W-:-:S04]  /*0940*/  IMAD.WIDE.U32 R28, R29, 0x4, R18 ;  /* 0x000000041d1c7825 */ /* 0x000fc800078e0012 */
[--C-:B------:R-:W-:Y:S01]  /*0950*/  IMAD.WIDE.U32 R26, R4, 0x4, R18.reuse ;  /* 0x00000004041a7825 */ /* 0x100fe200078e0012 */
[----:B------:R-:W5:Y:S03]  /*0960*/  LDG.E R22, desc[UR14][R28.64] ;  /* 0x0000000e1c167981 */ /* 0x000f66000c1e1900 */
[--C-:B------:R-:W-:Y:S01]  /*0970*/  IMAD.WIDE.U32 R24, R6, 0x4, R18.reuse ;  /* 0x0000000406187825 */ /* 0x100fe200078e0012 */
[----:B------:R0:W5:Y:S03]  /*0980*/  LDG.E R21, desc[UR14][R12.64] ;  /* 0x0000000e0c157981 */ /* 0x000166000c1e1900 */
[--C-:B-1----:R-:W-:Y:S01]  /*0990*/  IMAD.WIDE.U32 R16, R8, 0x4, R18.reuse ;  /* 0x0000000408107825 */ /* 0x102fe200078e0012 */
[----:B------:R1:W5:Y:S03]  /*09a0*/  LDG.E R23, desc[UR14][R26.64] ;  /* 0x0000000e1a177981 */ /* 0x000366000c1e1900 */
[--C-:B------:R-:W-:Y:S01]  /*09b0*/  IMAD.WIDE.U32 R14, R10, 0x4, R18.reuse ;  /* 0x000000040a0e7825 */ /* 0x100fe200078e0012 */
[----:B------:R1:W5:Y:S03]  /*09c0*/  LDG.E R24, desc[UR14][R24.64] ;  /* 0x0000000e18187981 */ /* 0x000366000c1e1900 */
[--C-:B0-----:R-:W-:Y:S01]  /*09d0*/  IMAD.WIDE.U32 R12, R9, 0x4, R18.reuse ;  /* 0x00000004090c7825 */ /* 0x101fe200078e0012 */
[----:B------:R1:W5:Y:S03]  /*09e0*/  LDG.E R16, desc[UR14][R16.64] ;  /* 0x0000000e10107981 */ /* 0x000366000c1e1900 */
[----:B------:R-:W-:Y:S01]  /*09f0*/  IMAD.WIDE.U32 R18, R11, 0x4, R18 ;  /* 0x000000040b127825 */ /* 0x000fe200078e0012 */
[----:B------:R1:W5:Y:S05]  /*0a00*/  LDG.E R14, desc[UR14][R14.64] ;  /* 0x0000000e0e0e7981 */ /* 0x00036a000c1e1900 */
[----:B------:R1:W5:Y:S04]  /*0a10*/  LDG.E R18, desc[UR14][R18.64] ;  /* 0x0000000e12127981 */ /* 0x000368000c1e1900 */
[----:B------:R1:W5:Y:S01]  /*0a20*/  LDG.E R17, desc[UR14][R12.64] ;  /* 0x0000000e0c117981 */ /* 0x000362000c1e1900 */
[----:B------:R-:W-:-:S07]  /*0a30*/  MOV R28, R2 ;  /* 0x00000002001c7202 */ /* 0x000fce0000000f00 */
.L_x_1351:
[----:B-12---:R-:W0:Y:S01]  /*0a40*/  LDC.64 R12, c[0x0][0x3a8] ;  /* 0x0000ea00ff0c7b82 */ /* 0x006e220000000a00 */
[----:B------:R-:W-:-:S04]  /*0a50*/  IMAD R15, R3, R7, R28 ;  /* 0x00000007030f7224 */ /* 0x000fc800078e021c */
[----:B0-----:R-:W-:-:S06]  /*0a60*/  IMAD.WIDE R12, R15, 0x4, R12 ;  /* 0x000000040f0c7825 */ /* 0x001fcc00078e020c */
[----:B------:R-:W2:Y:S01]  /*0a70*/  LDG.E R13, desc[UR14][R12.64] ;  /* 0x0000000e0c0d7981 */ /* 0x000ea2000c1e1900 */
[----:B------:R-:W-:Y:S02]  /*0a80*/  IMAD.MOV.U32 R26, RZ, RZ, 0x24 ;  /* 0x00000024ff1a7424 */ /* 0x000fe400078e00ff */
[----:B------:R-:W-:Y:S01]  /*0a90*/  IMAD R15, R0, R7, R28 ;  /* 0x00000007000f7224 */ /* 0x000fe200078e021c */
[----:B------:R-:W-:-:S03]  /*0aa0*/  IADD3 R28, PT, PT, R28, UR19, RZ ;  /* 0x000000131c1c7c10 */ /* 0x000fc6000fffe0ff */
[----:B------:R-:W-:Y:S01]  /*0ab0*/  IMAD R15, R15, R26, UR4 ;  /* 0x000000040f0f7e24 */ /* 0x000fe2000f8e021a */
[----:B------:R-:W-:Y:S01]  /*0ac0*/  ISETP.GE.AND P1, PT, R28, R7, PT ;  /* 0x000000071c00720c */ /* 0x000fe20003f26270 */
[-C--:B--2--5:R-:W-:Y:S01]  /*0ad0*/  FMUL R26, R20, R13.reuse ;  /* 0x0000000d141a7220 */ /* 0x0a4fe20000400000 */
[-C--:B------:R-:W-:Y:S01]  /*0ae0*/  FMUL R12, R17, R13.reuse ;  /* 0x0000000d110c7220 */ /* 0x080fe20000400000 */
[-C--:B------:R-:W-:Y:S01]  /*0af0*/  FMUL R19, R23, R13.reuse ;  /* 0x0000000d17137220 */ /* 0x080fe20000400000 */
[-C--:B------:R-:W-:Y:S01]  /*0b00*/  FMUL R25, R24, R13.reuse ;  /* 0x0000000d18197220 */ /* 0x080fe20000400000 */
[-C--:B------:R-:W-:Y:S01]  /*0b10*/  FMUL R27, R16, R13.reuse ;  /* 0x0000000d101b7220 */ /* 0x080fe20000400000 */
[----:B------:R0:W-:Y:S01]  /*0b20*/  STS [R15], R26 ;  /* 0x0000001a0f007388 */ /* 0x0001e20000000800 */
[----:B------:R-:W-:-:S03]  /*0b30*/  FMUL R29, R21, R13 ;  /* 0x0000000d151d7220 */ /* 0x000fc60000400000 */
[----:B------:R1:W-:Y:S04]  /*0b40*/  STS [R15+0x10], R12 ;  /* 0x0000100c0f007388 */ /* 0x0003e80000000800 */
[----:B------:R2:W-:Y:S01]  /*0b50*/  STS [R15+0x4], R19 ;  /* 0x000004130f007388 */ /* 0x0005e20000000800 */
[----:B0-----:R-:W-:-:S03]  /*0b60*/  FMUL R26, R14, R13 ;  /* 0x0000000d0e1a7220 */ /* 0x001fc60000400000 */
[----:B------:R2:W-:Y:S01]  /*0b70*/  STS [R15+0x8], R25 ;  /* 0x000008190f007388 */ /* 0x0005e20000000800 */
[-C--:B-1----:R-:W-:Y:S01]  /*0b80*/  FMUL R12, R22, R13.reuse ;  /* 0x0000000d160c7220 */ /* 0x082fe20000400000 */
[----:B------:R-:W-:Y:S02]  /*0b90*/  FMUL R13, R18, R13 ;  /* 0x0000000d120d7220 */ /* 0x000fe40000400000 */
[----:B------:R2:W-:Y:S04]  /*0ba0*/  STS [R15+0xc], R27 ;  /* 0x00000c1b0f007388 */ /* 0x0005e80000000800 */
[----:B------:R2:W-:Y:S04]  /*0bb0*/  STS [R15+0x14], R29 ;  /* 0x0000141d0f007388 */ /* 0x0005e80000000800 */
[----:B------:R2:W-:Y:S04]  /*0bc0*/  STS [R15+0x18], R12 ;  /* 0x0000180c0f007388 */ /* 0x0005e80000000800 */
[----:B------:R2:W-:Y:S04]  /*0bd0*/  STS [R15+0x1c], R26 ;  /* 0x00001c1a0f007388 */ /* 0x0005e80000000800 */
[----:B------:R2:W-:Y:S01]  /*0be0*/  STS [R15+0x20], R13 ;  /* 0x0000200d0f007388 */ /* 0x0005e20000000800 */
[----:B------:R-:W-:Y:S05]  /*0bf0*/  @!P1 BRA `(.L_x_1351) ;  /* 0xfffffffc00909947 */ /* 0x000fea000383ffff */
.L_x_1350:
[----:B------:R-:W-:Y:S05]  /*0c00*/  BSYNC.RECONVERGENT B0 ;  /* 0x0000000000007941 */ /* 0x000fea0003800200 */
.L_x_1349:
[----:B------:R-:W0:Y:S01]  /*0c10*/  LDC R17, c[0x0][0x3a4] ;  /* 0x0000e900ff117b82 */ /* 0x000e220000000800 */
[----:B------:R-:W-:Y:S01]  /*0c20*/  BSSY.RECONVERGENT B0, `(.L_x_1352) ;  /* 0x0000053000007945 */ /* 0x000fe20003800200 */
[----:B0-----:R-:W-:-:S13]  /*0c30*/  ISETP.GE.AND P1, PT, R2, R17, PT ;  /* 0x000000110200720c */ /* 0x001fda0003f26270 */
[----:B------:R-:W-:Y:S05]  /*0c40*/  @P1 BRA `(.L_x_1353) ;  /* 0x0000000400401947 */ /* 0x000fea0003800000 */
[----:B------:R-:W1:Y:S01]  /*0c50*/  LDCU UR9, c[0x0][0x398] ;  /* 0x00007300ff0977ac */ /* 0x000e620008000800 */
[----:B--2---:R-:W0:Y:S01]  /*0c60*/  LDC.64 R12, c[0x0][0x418] ;  /* 0x00010600ff0c7b82 */ /* 0x004e220000000a00 */
[----:B-1----:R-:W-:-:S04]  /*0c70*/  IMAD R16, R3, UR9, R0 ;  /* 0x0000000903107c24 */ /* 0x002fc8000f8e0200 */
[----:B------:R-:W-:Y:S02]  /*0c80*/  IMAD R25, R16, 0x9, RZ ;  /* 0x0000000910197824 */ /* 0x000fe400078e02ff */
[----:B0-----:R-:W-:-:S03]  /*0c90*/  IMAD.WIDE.U32 R14, R4, 0x4, R12 ;  /* 0x00000004040e7825 */ /* 0x001fc600078e000c */
[C---:B------:R-:W-:Y:S02]  /*0ca0*/  IADD3 R27, PT, PT, R25.reuse, 0x5, RZ ;  /* 0x00000005191b7810 */ /* 0x040fe40007ffe0ff */
[----:B------:R-:W-:Y:S01]  /*0cb0*/  IADD3 R4, PT, PT, R25, 0x6, RZ ;  /* 0x0000000619047810 */ /* 0x000fe20007ffe0ff */
[--C-:B------:R-:W-:Y:S01]  /*0cc0*/  IMAD.WIDE.U32 R20, R8, 0x4, R12.reuse ;  /* 0x0000000408147825 */ /* 0x100fe200078e000c */
[----:B------:R0:W5:Y:S03]  /*0cd0*/  LDG.E R14, desc[UR14][R14.64] ;  /* 0x0000000e0e0e7981 */ /* 0x000166000c1e1900 */
[--C-:B------:R-:W-:Y:S02]  /*0ce0*/  IMAD.WIDE.U32 R28, R9, 0x4, R12.reuse ;  /* 0x00000004091c7825 */ /* 0x100fe400078e000c */
[----:B------:R0:W5:Y:S02]  /*0cf0*/  LDG.E R20, desc[UR14][R20.64] ;  /* 0x0000000e14147981 */ /* 0x000164000c1e1900 */
[----:B------:R-:W-:-:S02]  /*0d00*/  IMAD.WIDE.U32 R18, R6, 0x4, R12 ;  /* 0x0000000406127825 */ /* 0x000fc400078e000c */
        /* <DEDUP_REMOVED lines=8> */
[----:B------:R-:W-:Y:S02]  /*0d90*/  IMAD.WIDE.U32 R12, R4, 0x4, R12 ;  /* 0x00000004040c7825 */ /* 0x000fe400078e000c */
[----:B------:R0:W5:Y:S04]  /*0da0*/  LDG.E R4, desc[UR14][R8.64] ;  /* 0x0000000e08047981 */ /* 0x000168000c1e1900 */
[----:B------:R0:W5:Y:S04]  /*0db0*/  LDG.E R26, desc[UR14][R26.64] ;  /* 0x0000000e1a1a7981 */ /* 0x000168000c1e1900 */
[----:B------:R0:W5:Y:S01]  /*0dc0*/  LDG.E R12, desc[UR14][R12.64] ;  /* 0x0000000e0c0c7981 */ /* 0x000162000c1e1900 */
[----:B------:R-:W-:-:S07]  /*0dd0*/  MOV R6, R2 ;  /* 0x0000000200067202 */ /* 0x000fce0000000f00 */
.L_x_1354:
[----:B0-----:R-:W0:Y:S01]  /*0de0*/  LDC.64 R8, c[0x0][0x3b8] ;  /* 0x0000ee00ff087b82 */ /* 0x001e220000000a00 */
[----:B-1----:R-:W-:-:S04]  /*0df0*/  IMAD R13, R3, R17, R6 ;  /* 0x00000011030d7224 */ /* 0x002fc800078e0206 */
[----:B------:R-:W-:-:S04]  /*0e00*/  IMAD R13, R13, 0x9, RZ ;  /* 0x000000090d0d7824 */ /* 0x000fc800078e02ff */
[----:B0-----:R-:W-:-:S05]  /*0e10*/  IMAD.WIDE R8, R13, 0x4, R8 ;  /* 0x000000040d087825 */ /* 0x001fca00078e0208 */
[----:B------:R-:W2:Y:S04]  /*0e20*/  LDG.E R19, desc[UR14][R8.64+0xc] ;  /* 0x00000c0e08137981 */ /* 0x000ea8000c1e1900 */
[----:B------:R-:W3:Y:S01]  /*0e30*/  LDG.E R29, desc[UR14][R8.64] ;  /* 0x0000000e081d7981 */ /* 0x000ee2000c1e1900 */
[----:B------:R-:W-:Y:S02]  /*0e40*/  HFMA2 R16, -RZ, RZ, 0, 2.1457672119140625e-06 ;  /* 0x00000024ff107431 */ /* 0x000fe400000001ff */
[----:B------:R-:W-:Y:S01]  /*0e50*/  IMAD R13, R0, R17, R6 ;  /* 0x00000011000d7224 */ /* 0x000fe200078e0206 */
[----:B------:R-:W4:Y:S04]  /*0e60*/  LDG.E R15, desc[UR14][R8.64+0x18] ;  /* 0x0000180e080f7981 */ /* 0x000f28000c1e1900 */
[----:B------:R-:W4:Y:S01]  /*0e70*/  LDG.E R27, desc[UR14][R8.64+0x4] ;  /* 0x0000040e081b7981 */ /* 0x000f22000c1e1900 */
[----:B------:R-:W-:-:S02]  /*0e80*/  IMAD R13, R13, R16, UR6 ;  /* 0x000000060d0d7e24 */ /* 0x000fc4000f8e0210 */
[-C--:B--2--5:R-:W-:Y:S01]  /*0e90*/  FMUL R23, R20, R19.reuse ;  /* 0x0000001314177220 */ /* 0x0a4fe20000400000 */
[-C--:B------:R-:W-:Y:S01]  /*0ea0*/  FMUL R21, R28, R19.reuse ;  /* 0x000000131c157220 */ /* 0x080fe20000400000 */
[----:B------:R-:W-:Y:S02]  /*0eb0*/  FMUL R25, R26, R19 ;  /* 0x000000131a197220 */ /* 0x000fe40000400000 */
[-C--:B---3--:R-:W-:Y:S01]  /*0ec0*/  FFMA R23, R24, R29.reuse, R23 ;  /* 0x0000001d18177223 */ /* 0x088fe20000000017 */
[-C--:B------:R-:W-:Y:S01]  /*0ed0*/  FFMA R19, R14, R29.reuse, R21 ;  /* 0x0000001d0e137223 */ /* 0x080fe20000000015 */
[----:B------:R-:W-:Y:S01]  /*0ee0*/  FFMA R29, R18, R29, R25 ;  /* 0x0000001d121d7223 */ /* 0x000fe20000000019 */
[----:B------:R-:W2:Y:S04]  /*0ef0*/  LDG.E R21, desc[UR14][R8.64+0x1c] ;  /* 0x00001c0e08157981 */ /* 0x000ea8000c1e1900 */
[----:B------:R-:W3:Y:S01]  /*0f00*/  LDG.E R25, desc[UR14][R8.64+0x10] ;  /* 0x0000100e08197981 */ /* 0x000ee2000c1e1900 */
[-C--:B----4-:R-:W-:Y:S01]  /*0f10*/  FFMA R16, R12, R15.reuse, R23 ;  /* 0x0000000f0c107223 */ /* 0x090fe20000000017 */
[-C--:B------:R-:W-:Y:S01]  /*0f20*/  FFMA R23, R4, R15.reuse, R19 ;  /* 0x0000000f04177223 */ /* 0x080fe20000000013 */
[----:B------:R-:W-:-:S03]  /*0f30*/  FFMA R29, R22, R15, R29 ;  /* 0x0000000f161d7223 */ /* 0x000fc6000000001d */
[----:B------:R-:W-:Y:S04]  /*0f40*/  STS [R13], R16 ;  /* 0x000000100d007388 */ /* 0x000fe80000000800 */
[----:B------:R0:W-:Y:S04]  /*0f50*/  STS [R13+0x4], R23 ;  /* 0x000004170d007388 */ /* 0x0001e80000000800 */
[----:B0-----:R-:W4:Y:S01]  /*0f60*/  LDG.E R23, desc[UR14][R8.64+0x20] ;  /* 0x0000200e08177981 */ /* 0x001f22000c1e1900 */
[-C--:B---3--:R-:W-:Y:S01]  /*0f70*/  FMUL R15, R20, R25.reuse ;  /* 0x00000019140f7220 */ /* 0x088fe20000400000 */
[-C--:B------:R-:W-:Y:S01]  /*0f80*/  FMUL R19, R28, R25.reuse ;  /* 0x000000191c137220 */ /* 0x080fe20000400000 */
[----:B------:R-:W-:-:S04]  /*0f90*/  FMUL R25, R26, R25 ;  /* 0x000000191a197220 */ /* 0x000fc80000400000 */
[-C--:B------:R-:W-:Y:S01]  /*0fa0*/  FFMA R25, R18, R27.reuse, R25 ;  /* 0x0000001b12197223 */ /* 0x080fe20000000019 */
[-C--:B------:R-:W-:Y:S01]  /*0fb0*/  FFMA R15, R24, R27.reuse, R15 ;  /* 0x0000001b180f7223 */ /* 0x080fe2000000000f */
[----:B------:R-:W-:Y:S02]  /*0fc0*/  FFMA R19, R14, R27, R19 ;  /* 0x0000001b0e137223 */ /* 0x000fe40000000013 */
[-C--:B--2---:R-:W-:Y:S02]  /*0fd0*/  FFMA R16, R22, R21.reuse, R25 ;  /* 0x0000001516107223 */ /* 0x084fe40000000019 */
[----:B------:R-:W2:Y:S01]  /*0fe0*/  LDG.E R25, desc[UR14][R8.64+0x14] ;  /* 0x0000140e08197981 */ /* 0x000ea2000c1e1900 */
[-C--:B------:R-:W-:Y:S01]  /*0ff0*/  FFMA R15, R12, R21.reuse, R15 ;  /* 0x000000150c0f7223 */ /* 0x080fe2000000000f */
[----:B------:R-:W-:Y:S02]  /*1000*/  FFMA R19, R4, R21, R19 ;  /* 0x0000001504137223 */ /* 0x000fe40000000013 */
[----:B------:R-:W3:Y:S04]  /*1010*/  LDG.E R21, desc[UR14][R8.64+0x8] ;  /* 0x0000080e08157981 */ /* 0x000ee8000c1e1900 */
[----:B------:R0:W-:Y:S01]  /*1020*/  STS [R13+0x8], R29 ;  /* 0x0000081d0d007388 */ /* 0x0001e20000000800 */
[----:B------:R-:W-:-:S03]  /*1030*/  IADD3 R6, PT, PT, R6, UR19, RZ ;  /* 0x0000001306067c10 */ /* 0x000fc6000fffe0ff */
[----:B------:R1:W-:Y:S04]  /*1040*/  STS [R13+0xc], R15 ;  /* 0x00000c0f0d007388 */ /* 0x0003e80000000800 */
[----:B------:R1:W-:Y:S04]  /*1050*/  STS [R13+0x10], R19 ;  /* 0x000010130d007388 */ /* 0x0003e80000000800 */
[----:B------:R1:W-:Y:S01]  /*1060*/  STS [R13+0x14], R16 ;  /* 0x000014100d007388 */ /* 0x0003e20000000800 */
[----:B------:R-:W-:Y:S01]  /*1070*/  ISETP.GE.AND P2, PT, R6, R17, PT ;  /* 0x000000110600720c */ /* 0x000fe20003f46270 */
[-C--:B--2---:R-:W-:Y:S01]  /*1080*/  FMUL R27, R20, R25.reuse ;  /* 0x00000019141b7220 */ /* 0x084fe20000400000 */
[-C--:B0-----:R-:W-:Y:S01]  /*1090*/  FMUL R29, R28, R25.reuse ;  /* 0x000000191c1d7220 */ /* 0x081fe20000400000 */
[----:B------:R-:W-:-:S02]  /*10a0*/  FMUL R25, R26, R25 ;  /* 0x000000191a197220 */ /* 0x000fc40000400000 */
[-C--:B---3--:R-:W-:Y:S01]  /*10b0*/  FFMA R27, R24, R21.reuse, R27 ;  /* 0x00000015181b7223 */ /* 0x088fe2000000001b */
[-C--:B------:R-:W-:Y:S01]  /*10c0*/  FFMA R29, R14, R21.reuse, R29 ;  /* 0x000000150e1d7223 */ /* 0x080fe2000000001d */
[----:B------:R-:W-:Y:S02]  /*10d0*/  FFMA R25, R18, R21, R25 ;  /* 0x0000001512197223 */ /* 0x000fe40000000019 */
[-C--:B----4-:R-:W-:Y:S01]  /*10e0*/  FFMA R27, R12, R23.reuse, R27 ;  /* 0x000000170c1b7223 */ /* 0x090fe2000000001b */
[-C--:B------:R-:W-:Y:S01]  /*10f0*/  FFMA R29, R4, R23.reuse, R29 ;  /* 0x00000017041d7223 */ /* 0x080fe2000000001d */
[----:B------:R-:W-:-:S03]  /*1100*/  FFMA R25, R22, R23, R25 ;  /* 0x0000001716197223 */ /* 0x000fc60000000019 */
[----:B------:R1:W-:Y:S04]  /*1110*/  STS [R13+0x18], R27 ;  /* 0x0000181b0d007388 */ /* 0x0003e80000000800 */
[----:B------:R1:W-:Y:S04]  /*1120*/  STS [R13+0x1c], R29 ;  /* 0x00001c1d0d007388 */ /* 0x0003e80000000800 */
[----:B------:R1:W-:Y:S01]  /*1130*/  STS [R13+0x20], R25 ;  /* 0x000020190d007388 */ /* 0x0003e20000000800 */
[----:B------:R-:W-:Y:S05]  /*1140*/  @!P2 BRA `(.L_x_1354) ;  /* 0xfffffffc0024a947 */ /* 0x000fea000383ffff */
.L_x_1353:
[----:B------:R-:W-:Y:S05]  /*1150*/  BSYNC.RECONVERGENT B0 ;  /* 0x0000000000007941 */ /* 0x000fea0003800200 */
.L_x_1352:
[----:B------:R-:W-:Y:S04]  /*1160*/  BSSY.RECONVERGENT B0, `(.L_x_1355) ;  /* 0x000005b000007945 */ /* 0x000fe80003800200 */
[----:B------:R-:W-:Y:S05]  /*1170*/  @P0 BRA `(.L_x_1356) ;  /* 0x0000000400640947 */ /* 0x000fea0003800000 */
[----:B------:R-:W0:Y:S01]  /*1180*/  LDCU UR9, c[0x0][0x398] ;  /* 0x00007300ff0977ac */ /* 0x000e220008000800 */
[----:B------:R-:W3:Y:S01]  /*1190*/  LDC.64 R22, c[0x0][0x428] ;  /* 0x00010a00ff167b82 */ /* 0x000ee20000000a00 */
[----:B0-----:R-:W-:-:S04]  /*11a0*/  IMAD R4, R3, UR9, R0 ;  /* 0x0000000903047c24 */ /* 0x001fc8000f8e0200 */
[----:B-12---:R-:W-:Y:S02]  /*11b0*/  IMAD R27, R4, 0x9, RZ ;  /* 0x00000009041b7824 */ /* 0x006fe400078e02ff */
[----:B---3--:R-:W-:-:S03]  /*11c0*/  IMAD.WIDE.U32 R12, R10, 0x4, R22 ;  /* 0x000000040a0c7825 */ /* 0x008fc600078e0016 */
[----:B------:R-:W-:Y:S01]  /*11d0*/  IADD3 R19, PT, PT, R27, 0x3, RZ ;  /* 0x000000031b137810 */ /* 0x000fe20007ffe0ff */
[--C-:B------:R-:W-:Y:S01]  /*11e0*/  IMAD.WIDE.U32 R14, R11, 0x4, R22.reuse ;  /* 0x000000040b0e7825 */ /* 0x100fe200078e0016 */
[C---:B------:R-:W-:Y:S01]  /*11f0*/  IADD3 R21, PT, PT, R27.reuse, 0x1, RZ ;  /* 0x000000011b157810 */ /* 0x040fe20007ffe0ff */
[----:B------:R0:W5:Y:S01]  /*1200*/  LDG.E R6, desc[UR14][R12.64] ;  /* 0x0000000e0c067981 */ /* 0x000162000c1e1900 */
[C---:B------:R-:W-:Y:S01]  /*1210*/  IADD3 R29, PT, PT, R27.reuse, 0x4, RZ ;  /* 0x000000041b1d7810 */ /* 0x040fe20007ffe0ff */
[C-C-:B------:R-:W-:Y:S01]  /*1220*/  IMAD.WIDE.U32 R24, R27.reuse, 0x4, R22.reuse ;  /* 0x000000041b187825 */ /* 0x140fe200078e0016 */
[C---:B------:R-:W-:Y:S01]  /*1230*/  IADD3 R18, PT, PT, R27.reuse, 0x5, RZ ;  /* 0x000000051b127810 */ /* 0x040fe20007ffe0ff */
[----:B------:R1:W5:Y:S02]  /*1240*/  LDG.E R16, desc[UR14][R14.64] ;  /* 0x0000000e0e107981 */ /* 0x000364000c1e1900 */
[C---:B------:R-:W-:Y:S01]  /*1250*/  VIADD R9, R27.reuse, 0x2 ;  /* 0x000000021b097836 */ /* 0x040fe20000000000 */
[----:B------:R-:W-:Y:S01]  /*1260*/  IADD3 R27, PT, PT, R27, 0x6, RZ ;  /* 0x000000061b1b7810 */ /* 0x000fe20007ffe0ff */
[--C-:B------:R-:W-:Y:S01]  /*1270*/  IMAD.WIDE.U32 R20, R21, 0x4, R22.reuse ;  /* 0x0000000415147825 */ /* 0x100fe200078e0016 */
[----:B------:R2:W5:Y:S03]  /*1280*/  LDG.E R24, desc[UR14][R24.64] ;  /* 0x0000000e18187981 */ /* 0x000566000c1e1900 */
[----:B0-----:R-:W-:-:S02]  /*1290*/  IMAD.WIDE.U32 R12, R19, 0x4, R22 ;  /* 0x00000004130c7825 */ /* 0x001fc400078e0016 */
[----:B------:R2:W5:Y:S02]  /*12a0*/  LDG.E R20, desc[UR14][R20.64] ;  /* 0x0000000e14147981 */ /* 0x000564000c1e1900 */
[--C-:B------:R-:W-:Y:S02]  /*12b0*/  IMAD.WIDE.U32 R8, R9, 0x4, R22.reuse ;  /* 0x0000000409087825 */ /* 0x100fe400078e0016 */
[----:B------:R2:W5:Y:S02]  /*12c0*/  LDG.E R12, desc[UR14][R12.64] ;  /* 0x0000000e0c0c7981 */ /* 0x000564000c1e1900 */
[--C-:B-1----:R-:W-:Y:S02]  /*12d0*/  IMAD.WIDE.U32 R14, R29, 0x4, R22.reuse ;  /* 0x000000041d0e7825 */ /* 0x102fe400078e0016 */
[----:B------:R2:W5:Y:S02]  /*12e0*/  LDG.E R25, desc[UR14][R8.64] ;  /* 0x0000000e08197981 */ /* 0x000564000c1e1900 */
[----:B------:R-:W-:-:S02]  /*12f0*/  IMAD.WIDE.U32 R18, R18, 0x4, R22 ;  /* 0x0000000412127825 */ /* 0x000fc400078e0016 */
[----:B------:R2:W5:Y:S02]  /*1300*/  LDG.E R14, desc[UR14][R14.64] ;  /* 0x0000000e0e0e7981 */ /* 0x000564000c1e1900 */
[----:B------:R-:W-:Y:S02]  /*1310*/  IMAD.WIDE.U32 R22, R27, 0x4, R22 ;  /* 0x000000041b167825 */ /* 0x000fe400078e0016 */
[----:B------:R2:W5:Y:S04]  /*1320*/  LDG.E R18, desc[UR14][R18.64] ;  /* 0x0000000e12127981 */ /* 0x000568000c1e1900 */
[----:B------:R2:W5:Y:S01]  /*1330*/  LDG.E R22, desc[UR14][R22.64] ;  /* 0x0000000e16167981 */ /* 0x000562000c1e1900 */
[----:B------:R-:W-:Y:S01]  /*1340*/  BSSY.RECONVERGENT B1, `(.L_x_1357) ;  /* 0x000001b000017945 */ /* 0x000fe20003800200 */
[----:B------:R-:W-:-:S07]  /*1350*/  MOV R26, R2 ;  /* 0x00000002001a7202 */ /* 0x000fce0000000f00 */
.L_x_1358:
[----:B0-2---:R-:W0:Y:S01]  /*1360*/  LDC.64 R8, c[0x0][0x3b0] ;  /* 0x0000ec00ff087b82 */ /* 0x005e220000000a00 */
        /* <DEDUP_REMOVED lines=10> */
[----:B------:R-:W-:Y:S02]  /*1410*/  HFMA2 R28, -RZ, RZ, 0, 7.152557373046875e-07 ;  /* 0x0000000cff1c7431 */ /* 0x000fe400000001ff */
[-C--:B------:R-:W-:Y:S01]  /*1420*/  FFMA R21, R24, R15.reuse, R21 ;  /* 0x0000000f18157223 */ /* 0x080fe20000000015 */
[----:B------:R-:W-:Y:S01]  /*1430*/  FFMA R23, R20, R15, R23 ;  /* 0x0000000f14177223 */ /* 0x000fe20000000017 */
[----:B------:R-:W-:Y:S02]  /*1440*/  IMAD R15, R0, R5, R26 ;  /* 0x00000005000f7224 */ /* 0x000fe400078e021a */
[-C--:B----4-:R-:W-:Y:S01]  /*1450*/  FFMA R19, R16, R13.reuse, R19 ;  /* 0x0000000d10137223 */ /* 0x090fe20000000013 */
[-C--:B------:R-:W-:Y:S01]  /*1460*/  FFMA R21, R22, R13.reuse, R21 ;  /* 0x0000000d16157223 */ /* 0x080fe20000000015 */
[----:B------:R-:W-:Y:S01]  /*1470*/  FFMA R23, R6, R13, R23 ;  /* 0x0000000d06177223 */ /* 0x000fe20000000017 */
[----:B------:R-:W-:Y:S01]  /*1480*/  IADD3 R26, PT, PT, R26, UR19, RZ ;  /* 0x000000131a1a7c10 */ /* 0x000fe2000fffe0ff */
[----:B------:R-:W-:-:S03]  /*1490*/  IMAD R28, R15, R28, UR17 ;  /* 0x000000110f1c7e24 */ /* 0x000fc6000f8e021c */
[----:B------:R-:W-:Y:S02]  /*14a0*/  ISETP.GE.AND P0, PT, R26, R5, PT ;  /* 0x000000051a00720c */ /* 0x000fe40003f06270 */
[----:B------:R0:W-:Y:S04]  /*14b0*/  STS [R28], R21 ;  /* 0x000000151c007388 */ /* 0x0001e80000000800 */
[----:B------:R0:W-:Y:S04]  /*14c0*/  STS [R28+0x4], R23 ;  /* 0x000004171c007388 */ /* 0x0001e80000000800 */
[----:B------:R0:W-:Y:S03]  /*14d0*/  STS [R28+0x8], R19 ;  /* 0x000008131c007388 */ /* 0x0001e60000000800 */
[----:B------:R-:W-:Y:S05]  /*14e0*/  @!P0 BRA `(.L_x_1358) ;  /* 0xfffffffc009c8947 */ /* 0x000fea000383ffff */
[----:B------:R-:W-:Y:S05]  /*14f0*/  BSYNC.RECONVERGENT B1 ;  /* 0x0000000000017941 */ /* 0x000fea0003800200 */
.L_x_1357:
[----:B------:R-:W1:Y:S01]  /*1500*/  LDC.64 R8, c[0x0][0x438] ;  /* 0x00010e00ff087b82 */ /* 0x000e620000000a00 */
[----:B------:R-:W-:-:S04]  /*1510*/  IMAD R13, R4, 0x3, RZ ;  /* 0x00000003040d7824 */ /* 0x000fc800078e02ff */
[C---:B0-----:R-:W-:Y:S01]  /*1520*/  VIADD R19, R13.reuse, 0x1 ;  /* 0x000000010d137836 */ /* 0x041fe20000000000 */
[----:B------:R-:W-:-:S05]  /*1530*/  IADD3 R15, PT, PT, R13, 0x2, RZ ;  /* 0x000000020d0f7810 */ /* 0x000fca0007ffe0ff */
[----:B-1----:R-:W-:-:S04]  /*1540*/  IMAD.WIDE.U32 R14, R15, 0x4, R8 ;  /* 0x000000040f0e7825 */ /* 0x002fc800078e0008 */
[--C-:B------:R-:W-:Y:S02]  /*1550*/  IMAD.WIDE.U32 R12, R13, 0x4, R8.reuse ;  /* 0x000000040d0c7825 */ /* 0x100fe400078e0008 */
[----:B------:R0:W5:Y:S02]  /*1560*/  LDG.E R14, desc[UR14][R14.64] ;  /* 0x0000000e0e0e7981 */ /* 0x000164000c1e1900 */
[----:B------:R-:W-:Y:S02]  /*1570*/  IMAD.WIDE.U32 R18, R19, 0x4, R8 ;  /* 0x0000000413127825 */ /* 0x000fe400078e0008 */
[----:B------:R0:W5:Y:S01]  /*1580*/  LDG.E R4, desc[UR14][R12.64] ;  /* 0x0000000e0c047981 */ /* 0x000162000c1e1900 */
[----:B------:R-:W1:Y:S03]  /*1590*/  LDC.64 R8, c[0x0][0x3b0] ;  /* 0x0000ec00ff087b82 */ /* 0x000e660000000a00 */
[----:B------:R0:W5:Y:S01]  /*15a0*/  LDG.E R6, desc[UR14][R18.64] ;  /* 0x0000000e12067981 */ /* 0x000162000c1e1900 */
[----:B------:R-:W-:-:S07]  /*15b0*/  MOV R16, R2 ;  /* 0x0000000200107202 */ /* 0x000fce0000000f00 */
.L_x_1359:
[----:B0-----:R-:W-:-:S04]  /*15c0*/  IMAD R12, R3, R5, R16 ;  /* 0x00000005030c7224 */ /* 0x001fc800078e0210 */
[----:B------:R-:W-:-:S04]  /*15d0*/  IMAD R13, R12, 0x3, RZ ;  /* 0x000000030c0d7824 */ /* 0x000fc800078e02ff */
[----:B-1----:R-:W-:-:S05]  /*15e0*/  IMAD.WIDE R12, R13, 0x4, R8 ;  /* 0x000000040d0c7825 */ /* 0x002fca00078e0208 */
[----:B------:R-:W2:Y:S04]  /*15f0*/  LDG.E R19, desc[UR14][R12.64+0x8] ;  /* 0x0000080e0c137981 */ /* 0x000ea8000c1e1900 */
[----:B---3--:R-:W3:Y:S04]  /*1600*/  LDG.E R23, desc[UR14][R12.64] ;  /* 0x0000000e0c177981 */ /* 0x008ee8000c1e1900 */
[----:B------:R-:W4:Y:S01]  /*1610*/  LDG.E R15, desc[UR14][R12.64+0x4] ;  /* 0x0000040e0c0f7981 */ /* 0x000f22000c1e1900 */
[----:B------:R-:W-:Y:S02]  /*1620*/  HFMA2 R29, -RZ, RZ, 0, 7.152557373046875e-07 ;  /* 0x0000000cff1d7431 */ /* 0x000fe400000001ff */
[----:B------:R-:W-:Y:S01]  /*1630*/  IMAD R18, R0, R5, R16 ;  /* 0x0000000500127224 */ /* 0x000fe200078e0210 */
[----:B------:R-:W-:-:S04]  /*1640*/  IADD3 R16, PT, PT, R16, UR19, RZ ;  /* 0x0000001310107c10 */ /* 0x000fc8000fffe0ff */
[----:B------:R-:W-:Y:S01]  /*1650*/  ISETP.GE.AND P0, PT, R16, R5, PT ;  /* 0x000000051000720c */ /* 0x000fe20003f06270 */
[----:B------:R-:W-:Y:S02]  /*1660*/  IMAD R18, R18, R29, UR7 ;  /* 0x0000000712127e24 */ /* 0x000fe4000f8e021d */
[----:B--2--5:R-:W-:Y:S01]  /*1670*/  FMUL R21, R6, R19 ;  /* 0x0000001306157220 */ /* 0x024fe20000400000 */
        /* <DEDUP_REMOVED lines=9> */
.L_x_1356:
[----:B------:R-:W-:Y:S05]  /*1710*/  BSYNC.RECONVERGENT B0 ;  /* 0x0000000000007941 */ /* 0x000fea0003800200 */
.L_x_1355:
[----:B------:R-:W0:Y:S01]  /*1720*/  LDC R6, c[0x0][0x390] ;  /* 0x0000e400ff067b82 */ /* 0x000e220000000800 */
[----:B------:R-:W-:-:S05]  /*1730*/  MOV R5, 0x24 ;  /* 0x0000002400057802 */ /* 0x000fca0000000f00 */
[----:B0-----:R-:W-:Y:S01]  /*1740*/  IMAD R6, R6, R5, UR6 ;  /* 0x0000000606067e24 */ /* 0x001fe2000f8e0205 */
[----:B------:R-:W-:Y:S06]  /*1750*/  @P1 BRA `(.L_x_1360) ;  /* 0x0000000400101947 */ /* 0x000fec0003800000 */
[----:B------:R-:W0:Y:S01]  /*1760*/  LDCU UR9, c[0x0][0x398] ;  /* 0x00007300ff0977ac */ /* 0x000e220008000800 */
[----:B------:R-:W1:Y:S01]  /*1770*/  LDC.64 R4, c[0x0][0x448] ;  /* 0x00011200ff047b82 */ /* 0x000e620000000a00 */
[----:B0-----:R-:W-:-:S04]  /*1780*/  IMAD R8, R3, UR9, R0 ;  /* 0x0000000903087c24 */ /* 0x001fc8000f8e0200 */
[----:B------:R-:W-:Y:S02]  /*1790*/  IMAD R9, R8, 0x9, RZ ;  /* 0x0000000908097824 */ /* 0x000fe400078e02ff */
[----:B-12---:R-:W-:-:S03]  /*17a0*/  IMAD.WIDE.U32 R14, R11, 0x4, R4 ;  /* 0x000000040b0e7825 */ /* 0x006fc600078e0004 */
[C---:B------:R-:W-:Y:S01]  /*17b0*/  IADD3 R11, PT, PT, R9.reuse, 0x1, RZ ;  /* 0x00000001090b7810 */ /* 0x040fe20007ffe0ff */
[--C-:B------:R-:W-:Y:S01]  /*17c0*/  IMAD.WIDE.U32 R12, R10, 0x4, R4.reuse ;  /* 0x000000040a0c7825 */ /* 0x100fe200078e0004 */
[C---:B---3--:R-:W-:Y:S01]  /*17d0*/  IADD3 R27, PT, PT, R9.reuse, 0x3, RZ ;  /* 0x00000003091b7810 */ /* 0x048fe20007ffe0ff */
[----:B------:R-:W5:Y:S01]  /*17e0*/  LDG.E R20, desc[UR14][R14.64] ;  /* 0x0000000e0e147981 */ /* 0x000f62000c1e1900 */
[C---:B------:R-:W-:Y:S01]  /*17f0*/  IADD3 R25, PT, PT, R9.reuse, 0x4, RZ ;  /* 0x0000000409197810 */ /* 0x040fe20007ffe0ff */
[C-C-:B------:R-:W-:Y:S01]  /*1800*/  IMAD.WIDE.U32 R18, R9.reuse, 0x4, R4.reuse ;  /* 0x0000000409127825 */ /* 0x140fe200078e0004 */
[C---:B------:R-:W-:Y:S01]  /*1810*/  IADD3 R22, PT, PT, R9.reuse, 0x5, RZ ;  /* 0x0000000509167810 */ /* 0x040fe20007ffe0ff */
[----:B------:R0:W5:Y:S01]  /*1820*/  LDG.E R21, desc[UR14][R12.64] ;  /* 0x0000000e0c157981 */ /* 0x000162000c1e1900 */
[C---:B------:R-:W-:Y:S01]  /*1830*/  IADD3 R23, PT, PT, R9.reuse, 0x6, RZ ;  /* 0x0000000609177810 */ /* 0x040fe20007ffe0ff */
[----:B------:R-:W-:Y:S02]  /*1840*/  VIADD R29, R9, 0x2 ;  /* 0x00000002091d7836 */ /* 0x000fe40000000000 */
[----:B------:R1:W5:Y:S01]  /*1850*/  LDG.E R16, desc[UR14][R18.64] ;  /* 0x0000000e12107981 */ /* 0x000362000c1e1900 */
[----:B------:R-:W-:-:S04]  /*1860*/  IMAD.WIDE.U32 R8, R11, 0x4, R4 ;  /* 0x000000040b087825 */ /* 0x000fc800078e0004 */
[--C-:B------:R-:W-:Y:S02]  /*1870*/  IMAD.WIDE.U32 R10, R29, 0x4, R4.reuse ;  /* 0x000000041d0a7825 */ /* 0x100fe400078e0004 */
[----:B------:R2:W5:Y:S02]  /*1880*/  LDG.E R8, desc[UR14][R8.64] ;  /* 0x0000000e08087981 */ /* 0x000564000c1e1900 */
[--C-:B0-----:R-:W-:Y:S02]  /*1890*/  IMAD.WIDE.U32 R12, R27, 0x4, R4.reuse ;  /* 0x000000041b0c7825 */ /* 0x101fe400078e0004 */
[----:B------:R2:W5:Y:S02]  /*18a0*/  LDG.E R10, desc[UR14][R10.64] ;  /* 0x0000000e0a0a7981 */ /* 0x000564000c1e1900 */
[--C-:B------:R-:W-:Y:S02]  /*18b0*/  IMAD.WIDE.U32 R14, R25, 0x4, R4.reuse ;  /* 0x00000004190e7825 */ /* 0x100fe400078e0004 */
[----:B------:R2:W5:Y:S02]  /*18c0*/  LDG.E R12, desc[UR14][R12.64] ;  /* 0x0000000e0c0c7981 */ /* 0x000564000c1e1900 */
[----:B-1----:R-:W-:-:S02]  /*18d0*/  IMAD.WIDE.U32 R18, R22, 0x4, R4 ;  /* 0x0000000416127825 */ /* 0x002fc400078e0004 */
[----:B------:R2:W5:Y:S02]  /*18e0*/  LDG.E R14, desc[UR14][R14.64] ;  /* 0x0000000e0e0e7981 */ /* 0x000564000c1e1900 */
[----:B------:R-:W-:Y:S02]  /*18f0*/  IMAD.WIDE.U32 R4, R23, 0x4, R4 ;  /* 0x0000000417047825 */ /* 0x000fe400078e0004 */
[----:B------:R2:W5:Y:S04]  /*1900*/  LDG.E R18, desc[UR14][R18.64] ;  /* 0x0000000e12127981 */ /* 0x000568000c1e1900 */
[----:B------:R2:W5:Y:S01]  /*1910*/  LDG.E R22, desc[UR14][R4.64] ;  /* 0x0000000e04167981 */ /* 0x000562000c1e1900 */
[----:B------:R-:W-:-:S07]  /*1920*/  MOV R24, R2 ;  /* 0x0000000200187202 */ /* 0x000fce0000000f00 */
.L_x_1361:
[----:B--2---:R-:W0:Y:S01]  /*1930*/  LDC.64 R4, c[0x0][0x3b8] ;  /* 0x0000ee00ff047b82 */ /* 0x004e220000000a00 */
        /* <DEDUP_REMOVED lines=8> */
[----:B------:R-:W4:Y:S01]  /*19c0*/  LDG.E R15, desc[UR14][R4.64+0x20] ;  /* 0x0000200e040f7981 */ /* 0x000f22000c1e1900 */
[----:B--2--5:R-:W-:Y:S01]  /*19d0*/  FMUL R9, R10, R13 ;  /* 0x0000000d0a097220 */ /* 0x024fe20000400000 */
[----:B---3--:R-:W-:-:S03]  /*19e0*/  FMUL R25, R8, R19 ;  /* 0x0000001308197220 */ /* 0x008fc60000400000 */
[----:B------:R-:W-:Y:S02]  /*19f0*/  FFMA R19, R16, R19, -R9 ;  /* 0x0000001310137223 */ /* 0x000fe40000000809 */
[----:B------:R-:W2:Y:S01]  /*1a00*/  LDG.E R9, desc[UR14][R4.64+0x10] ;  /* 0x0000100e04097981 */ /* 0x000ea2000c1e1900 */
[-C--:B----4-:R-:W-:Y:S01]  /*1a10*/  FFMA R25, R10, R11.reuse, -R25 ;  /* 0x0000000b0a197223 */ /* 0x090fe20000000819 */
[----:B------:R-:W-:-:S04]  /*1a20*/  FMUL R11, R16, R11 ;  /* 0x0000000b100b7220 */ /* 0x000fc80000400000 */
[----:B------:R-:W-:Y:S02]  /*1a30*/  FFMA R27, R8, R13, -R11 ;  /* 0x0000000d081b7223 */ /* 0x000fe4000000080b */
[----:B------:R-:W3:Y:S04]  /*1a40*/  LDG.E R11, desc[UR14][R4.64+0x1c] ;  /* 0x00001c0e040b7981 */ /* 0x000ee8000c1e1900 */
[----:B------:R-:W4:Y:S01]  /*1a50*/  LDG.E R13, desc[UR14][R4.64+0x18] ;  /* 0x0000180e040d7981 */ /* 0x000f22000c1e1900 */
[C---:B--2---:R-:W-:Y:S01]  /*1a60*/  FFMA R28, R18.reuse, R9, R25 ;  /* 0x00000009121c7223 */ /* 0x044fe20000000019 */
[-C--:B------:R-:W-:Y:S01]  /*1a70*/  FFMA R25, -R18, R26.reuse, R19 ;  /* 0x0000001a12197223 */ /* 0x080fe20000000113 */
[C---:B------:R-:W-:Y:S02]  /*1a80*/  FFMA R26, R14.reuse, R26, R27 ;  /* 0x0000001a0e1a7223 */ /* 0x040fe4000000001b */
[-C--:B------:R-:W-:Y:S01]  /*1a90*/  FFMA R19, -R14, R23.reuse, R28 ;  /* 0x000000170e137223 */ /* 0x080fe2000000011c */
[C---:B------:R-:W-:Y:S01]  /*1aa0*/  FFMA R28, R12.reuse, R23, R25 ;  /* 0x000000170c1c7223 */ /* 0x040fe20000000019 */
[----:B------:R-:W-:-:S02]  /*1ab0*/  FFMA R23, -R12, R9, R26 ;  /* 0x000000090c177223 */ /* 0x000fc4000000011a */
[----:B---3--:R-:W-:Y:S01]  /*1ac0*/  FFMA R26, R20, R11, R19 ;  /* 0x0000000b141a7223 */ /* 0x008fe20000000013 */
[----:B------:R-:W-:Y:S02]  /*1ad0*/  IMAD R9, R0, R17, R24 ;  /* 0x0000001100097224 */ /* 0x000fe400078e0218 */
[-C--:B----4-:R-:W-:Y:S01]  /*1ae0*/  FFMA R19, -R20, R13.reuse, R28 ;  /* 0x0000000d14137223 */ /* 0x090fe2000000011c */
[----:B------:R-:W-:Y:S01]  /*1af0*/  FFMA R28, R21, R13, R23 ;  /* 0x0000000d151c7223 */ /* 0x000fe20000000017 */
[----:B------:R-:W-:Y:S02]  /*1b00*/  IMAD R9, R9, 0xc, R6 ;  /* 0x0000000c09097824 */ /* 0x000fe400078e0206 */
[-C--:B------:R-:W-:Y:S01]  /*1b10*/  FFMA R26, -R21, R15.reuse, R26 ;  /* 0x0000000f151a7223 */ /* 0x080fe2000000011a */
[C---:B------:R-:W-:Y:S01]  /*1b20*/  FFMA R4, R22.reuse, R15, R19 ;  /* 0x0000000f16047223 */ /* 0x040fe20000000013 */
[----:B------:R-:W-:Y:S01]  /*1b30*/  FFMA R28, -R22, R11, R28 ;  /* 0x0000000b161c7223 */ /* 0x000fe2000000011c */
[----:B------:R-:W-:-:S02]  /*1b40*/  IADD3 R24, PT, PT, R24, UR19, RZ ;  /* 0x0000001318187c10 */ /* 0x000fc4000fffe0ff */
[----:B------:R0:W-:Y:S04]  /*1b50*/  STS [R9], R26 ;  /* 0x0000001a09007388 */ /* 0x0001e80000000800 */
[----:B------:R0:W-:Y:S04]  /*1b60*/  STS [R9+0x4], R4 ;  /* 0x0000040409007388 */ /* 0x0001e80000000800 */
[----:B------:R0:W-:Y:S01]  /*1b70*/  STS [R9+0x8], R28 ;  /* 0x0000081c09007388 */ /* 0x0001e20000000800 */
[----:B------:R-:W-:-:S13]  /*1b80*/  ISETP.GE.AND P0, PT, R24, R17, PT ;  /* 0x000000111800720c */ /* 0x000fda0003f06270 */
[----:B0-----:R-:W-:Y:S05]  /*1b90*/  @!P0 BRA `(.L_x_1361) ;  /* 0xfffffffc00648947 */ /* 0x001fea000383ffff */
.L_x_1360:
[----:B------:R-:W-:Y:S01]  /*1ba0*/  ISETP.GE.AND P0, PT, R0, R7, PT ;  /* 0x000000070000720c */ /* 0x000fe20003f06270 */
[----:B------:R-:W-:Y:S05]  /*1bb0*/  WARPSYNC.ALL ;  /* 0x0000000000007948 */ /* 0x000fea0003800000 */
[----:B------:R-:W-:Y:S06]  /*1bc0*/  BAR.SYNC.DEFER_BLOCKING 0x0 ;  /* 0x0000000000007b1d */ /* 0x000fec0000010000 */
[----:B------:R-:W-:Y:S04]  /*1bd0*/  BSSY B0, `(.L_x_1362) ;  /* 0x0000064000007945 */ /* 0x000fe80003800000 */
[----:B------:R-:W-:Y:S05]  /*1be0*/  @P0 BRA `(.L_x_1363) ;  /* 0x0000000400880947 */ /* 0x000fea0003800000 */
[----:B------:R-:W-:-:S07]  /*1bf0*/  MOV R8, R0 ;  /* 0x0000000000087202 */ /* 0x000fce0000000f00 */
.L_x_1376:
[----:B0-----:R-:W0:Y:S01]  /*1c00*/  LDC R4, c[0x0][0x398] ;  /* 0x0000e600ff047b82 */ /* 0x001e220000000800 */
[----:B------:R-:W-:Y:S01]  /*1c10*/  HFMA2 R28, -RZ, RZ, 0, 0 ;  /* 0x00000000ff1c7431 */ /* 0x000fe200000001ff */
[----:B0-----:R-:W-:-:S13]  /*1c20*/  ISETP.GE.AND P0, PT, R4, 0x1, PT ;  /* 0x000000010400780c */ /* 0x001fda0003f06270 */
[----:B------:R-:W-:Y:S05]  /*1c30*/  @!P0 BRA `(.L_x_1364) ;  /* 0x00000000007c8947 */ /* 0x000fea0003800000 */
[----:B------:R-:W-:Y:S01]  /*1c40*/  IMAD.MOV.U32 R28, RZ, RZ, RZ ;  /* 0x000000ffff1c7224 */ /* 0x000fe200078e00ff */
[----:B------:R-:W-:-:S07]  /*1c50*/  MOV R7, RZ ;  /* 0x000000ff00077202 */ /* 0x000fce0000000f00 */
.L_x_1368:
[----:B-12---:R-:W0:Y:S01]  /*1c60*/  LDC R15, c[0x0][0x39c] ;  /* 0x0000e700ff0f7b82 */ /* 0x006e220000000800 */
        /* <DEDUP_REMOVED lines=13> */
.L_x_1367:
[----:B--2---:R-:W-:Y:S01]  /*1d40*/  IMAD.WIDE R10, R13, 0x4, R4 ;  /* 0x000000040d0a7825 */ /* 0x004fe200078e0204 */
[----:B------:R0:W1:Y:S05]  /*1d50*/  LDS R14, [R9] ;  /* 0x00000000090e7984 */ /* 0x00006a0000000800 */
[----:B------:R-:W1:Y:S01]  /*1d60*/  LDG.E R11, desc[UR14][R10.64] ;  /* 0x0000000e0a0b7981 */ /* 0x000e62000c1e1900 */
[----:B------:R-:W-:Y:S01]  /*1d70*/  IADD3 R12, PT, PT, R12, UR19, RZ ;  /* 0x000000130c0c7c10 */ /* 0x000fe2000fffe0ff */
[----:B------:R-:W-:Y:S01]  /*1d80*/  IMAD R13, R16, UR8, R13 ;  /* 0x00000008100d7c24 */ /* 0x000fe2000f8e020d */
[----:B---3--:R-:W-:Y:S02]  /*1d90*/  MOV R18, UR19 ;  /* 0x0000001300127c02 */ /* 0x008fe40008000f00 */
[----:B------:R-:W-:-:S02]  /*1da0*/  ISETP.GE.AND P1, PT, R12, R15, PT ;  /* 0x0000000f0c00720c */ /* 0x000fc40003f26270 */
[----:B0-----:R-:W-:Y:S01]  /*1db0*/  LEA R9, R18, R9, 0x2 ;  /* 0x0000000912097211 */ /* 0x001fe200078e10ff */
[----:B-1----:R-:W-:-:S10]  /*1dc0*/  FFMA R28, R11, R14, R28 ;  /* 0x0000000e0b1c7223 */ /* 0x002fd4000000001c */
[----:B------:R-:W-:Y:S05]  /*1dd0*/  @!P1 BRA `(.L_x_1367) ;  /* 0xfffffffc00d89947 */ /* 0x000fea000383ffff */
.L_x_1366:
[----:B------:R-:W-:Y:S05]  /*1de0*/  BSYNC.RECONVERGENT B1 ;  /* 0x0000000000017941 */ /* 0x000fea0003800200 */
.L_x_1365:
[----:B------:R-:W0:Y:S01]  /*1df0*/  LDCU UR9, c[0x0][0x398] ;  /* 0x00007300ff0977ac */ /* 0x000e220008000800 */
[----:B------:R-:W-:-:S04]  /*1e00*/  IADD3 R7, PT, PT, R7, 0x1, RZ ;  /* 0x0000000107077810 */ /* 0x000fc80007ffe0ff */
[----:B0-----:R-:W-:-:S13]  /*1e10*/  ISETP.NE.AND P1, PT, R7, UR9, PT ;  /* 0x0000000907007c0c */ /* 0x001fda000bf25270 */
[----:B------:R-:W-:Y:S05]  /*1e20*/  @P1 BRA `(.L_x_1368) ;  /* 0xfffffffc008c1947 */ /* 0x000fea000383ffff */
.L_x_1364:
[----:B------:R-:W-:-:S03]  /*1e30*/  UMOV UR9, 0xffffffff ;  /* 0xffffffff00097882 */ /* 0x000fc60000000000 */
[----:B------:R-:W-:Y:S05]  /*1e40*/  BRA.DIV UR9, `(.L_x_1369) ;  /* 0x00000032099c7947 */ /* 0x000fea000b800000 */
        /* <DEDUP_REMOVED lines=8> */
[----:B--2---:R0:W2:Y:S02]  /*1ed0*/  SHFL.DOWN PT, R12, R9, 0x1, 0x1f ;  /* 0x08201f00090c7f89 */ /* 0x0040a400000e0000 */
.L_x_1441:
[----:B------:R-:W-:Y:S02]  /*1ee0*/  HFMA2 R28, -RZ, RZ, 0, 0 ;  /* 0x00000000ff1c7431 */ /* 0x000fe400000001ff */
[----:B--2---:R-:W-:Y:S01]  /*1ef0*/  FADD R7, R9, R12 ;  /* 0x0000000c09077221 */ /* 0x004fe20000000000 */
[----:B------:R-:W-:Y:S06]  /*1f00*/  @!P0 BRA `(.L_x_1370) ;  /* 0x0000000000648947 */ /* 0x000fec0003800000 */
[----:B------:R-:W-:Y:S01]  /*1f10*/  IMAD.MOV.U32 R28, RZ, RZ, RZ ;  /* 0x000000ffff1c7224 */ /* 0x000fe200078e00ff */
[----:B0-----:R-:W-:-:S07]  /*1f20*/  MOV R9, RZ ;  /* 0x000000ff00097202 */ /* 0x001fce0000000f00 */
.L_x_1374:
[----:B-1----:R-:W0:Y:S01]  /*1f30*/  LDC R15, c[0x0][0x3a0] ;  /* 0x0000e800ff0f7b82 */ /* 0x002e220000000800 */
[----:B------:R-:W-:Y:S01]  /*1f40*/  BSSY.RECONVERGENT B1, `(.L_x_1371) ;  /* 0x0000011000017945 */ /* 0x000fe20003800200 */
[----:B0-----:R-:W-:-:S13]  /*1f50*/  ISETP.GE.AND P0, PT, R2, R15, PT ;  /* 0x0000000f0200720c */ /* 0x001fda0003f06270 */
[----:B------:R-:W-:Y:S05]  /*1f60*/  @P0 BRA `(.L_x_1372) ;  /* 0x0000000000380947 */ /* 0x000fea0003800000 */
[----:B------:R-:W0:Y:S01]  /*1f70*/  LDC.64 R4, c[0x0][0x3e0] ;  /* 0x0000f800ff047b82 */ /* 0x000e220000000a00 */
[----:B------:R-:W-:-:S07]  /*1f80*/  MOV R12, R2 ;  /* 0x00000002000c7202 */ /* 0x000fce0000000f00 */
.L_x_1373:
[----:B------:R-:W1:Y:S02]  /*1f90*/  LDCU.64 UR10, c[0x0][0x398] ;  /* 0x00007300ff0a77ac */ /* 0x000e640008000a00 */
[----:B-1----:R-:W-:-:S04]  /*1fa0*/  IMAD R11, R12, UR10, R9 ;  /* 0x0000000a0c0b7c24 */ /* 0x002fc8000f8e0209 */
[----:B------:R-:W-:-:S04]  /*1fb0*/  IMAD R11, R11, UR11, R8 ;  /* 0x0000000b0b0b7c24 */ /* 0x000fc8000f8e0208 */
[----:B0-----:R-:W-:-:S06]  /*1fc0*/  IMAD.WIDE R10, R11, 0x4, R4 ;  /* 0x000000040b0a7825 */ /* 0x001fcc00078e0204 */
[----:B------:R-:W2:Y:S01]  /*1fd0*/  LDG.E R11, desc[UR14][R10.64] ;  /* 0x0000000e0a0b7981 */ /* 0x000ea2000c1e1900 */
[----:B------:R-:W-:Y:S01]  /*1fe0*/  IMAD R13, R9, R15, R12 ;  /* 0x0000000f090d7224 */ /* 0x000fe200078e020c */
[----:B------:R-:W-:-:S04]  /*1ff0*/  IADD3 R12, PT, PT, R12, UR19, RZ ;  /* 0x000000130c0c7c10 */ /* 0x000fc8000fffe0ff */
[----:B------:R-:W-:Y:S02]  /*2000*/  LEA R13, R13, UR13, 0x2 ;  /* 0x0000000d0d0d7c11 */ /* 0x000fe4000f8e10ff */
[----:B------:R-:W-:-:S04]  /*2010*/  ISETP.GE.AND P0, PT, R12, R15, PT ;  /* 0x0000000f0c00720c */ /* 0x000fc80003f06270 */
[----:B------:R-:W2:Y:S02]  /*2020*/  LDS R13, [R13] ;  /* 0x000000000d0d7984 */ /* 0x000ea40000000800 */
[----:B--2---:R-:W-:-:S07]  /*2030*/  FFMA R28, R11, R13, R28 ;  /* 0x0000000d0b1c7223 */ /* 0x004fce000000001c */
[----:B------:R-:W-:Y:S05]  /*2040*/  @!P0 BRA `(.L_x_1373) ;  /* 0xfffffffc00d08947 */ /* 0x000fea000383ffff */
.L_x_1372:
[----:B------:R-:W-:Y:S05]  /*2050*/  BSYNC.RECONVERGENT B1 ;  /* 0x0000000000017941 */ /* 0x000fea0003800200 */
.L_x_1371:
[----:B------:R-:W0:Y:S01]  /*2060*/  LDCU UR9, c[0x0][0x398] ;  /* 0x00007300ff0977ac */ /* 0x000e220008000800 */
[----:B------:R-:W-:-:S04]  /*2070*/  IADD3 R9, PT, PT, R9, 0x1, RZ ;  /* 0x0000000109097810 */ /* 0x000fc80007ffe0ff */
[----:B0-----:R-:W-:-:S13]  /*2080*/  ISETP.NE.AND P0, PT, R9, UR9, PT ;  /* 0x0000000909007c0c */ /* 0x001fda000bf05270 */
[----:B------:R-:W-:Y:S05]  /*2090*/  @P0 BRA `(.L_x_1374) ;  /* 0xfffffffc00a40947 */ /* 0x000fea000383ffff */
.L_x_1370:
[----:B------:R-:W-:Y:S01]  /*20a0*/  UMOV UR9, 0xffffffff ;  /* 0xffffffff00097882 */ /* 0x000fe20000000000 */
[----:B------:R-:W-:Y:S02]  /*20b0*/  ISETP.NE.AND P0, PT, R2, RZ, PT ;  /* 0x000000ff0200720c */ /* 0x000fe40003f05270 */
[----:B------:R-:W-:Y:S11]  /*20c0*/  BRA.DIV UR9, `(.L_x_1375) ;  /* 0x0000003209a07947 */ /* 0x000ff6000b800000 */
[----:B------:R-:W2:Y:S02]  /*20d0*/  SHFL.DOWN PT, R4, R28, 0x10, 0x1f ;  /* 0x0a001f001c047f89 */ /* 0x000ea400000e0000 */
[----:B--2---:R-:W-:-:S05]  /*20e0*/  FADD R28, R4, R28 ;  /* 0x0000001c041c7221 */ /* 0x004fca0000000000 */
[----:B0-----:R-:W0:Y:S02]  /*20f0*/  SHFL.DOWN PT, R9, R28, 0x8, 0x1f ;  /* 0x09001f001c097f89 */ /* 0x001e2400000e0000 */
[----:B0-----:R-:W-:-:S05]  /*2100*/  FADD R9, R28, R9 ;  /* 0x000000091c097221 */ /* 0x001fca0000000000 */
[----:B------:R-:W0:Y:S02]  /*2110*/  SHFL.DOWN PT, R10, R9, 0x4, 0x1f ;  /* 0x08801f00090a7f89 */ /* 0x000e2400000e0000 */
[----:B0-----:R-:W-:-:S05]  /*2120*/  FADD R10, R9, R10 ;  /* 0x0000000a090a7221 */ /* 0x001fca0000000000 */
[----:B------:R-:W0:Y:S02]  /*2130*/  SHFL.DOWN PT, R11, R10, 0x2, 0x1f ;  /* 0x08401f000a0b7f89 */ /* 0x000e2400000e0000 */
[----:B0-----:R-:W-:-:S05]  /*2140*/  FADD R11, R10, R11 ;  /* 0x0000000b0a0b7221 */ /* 0x001fca0000000000 */
[----:B------:R0:W2:Y:S02]  /*2150*/  SHFL.DOWN PT, R12, R11, 0x1, 0x1f ;  /* 0x08201f000b0c7f89 */ /* 0x0000a400000e0000 */
.L_x_1448:
[----:B------:R-:W4:Y:S01]  /*2160*/  @!P0 LDC.64 R4, c[0x0][0x450] ;  /* 0x00011400ff048b82 */ /* 0x000f220000000a00 */
[----:B------:R-:W5:Y:S01]  /*2170*/  LDCU UR9, c[0x0][0x39c] ;  /* 0x00007380ff0977ac */ /* 0x000f620008000800 */
[----:B--2---:R-:W-:Y:S01]  /*2180*/  FADD R12, R11, R12 ;  /* 0x0000000c0b0c7221 */ /* 0x004fe20000000000 */
[----:B------:R-:W-:-:S04]  /*2190*/  FADD R7, RZ, R7 ;  /* 0x00000007ff077221 */ /* 0x000fc80000000000 */
[----:B------:R-:W-:Y:S01]  /*21a0*/  FADD R7, R12, R7 ;  /* 0x000000070c077221 */ /* 0x000fe20000000000 */
[----:B-----5:R-:W-:Y:S01]  /*21b0*/  @!P0 IMAD R9, R3, UR9, R8 ;  /* 0x0000000903098c24 */ /* 0x020fe2000f8e0208 */
[----:B------:R-:W-:-:S03]  /*21c0*/  IADD3 R8, PT, PT, R8, UR20, RZ ;  /* 0x0000001408087c10 */ /* 0x000fc6000fffe0ff */
[----:B----4-:R-:W-:-:S05]  /*21d0*/  @!P0 IMAD.WIDE R4, R9, 0x4, R4 ;  /* 0x0000000409048825 */ /* 0x010fca00078e0204 */
[----:B------:R4:W-:Y:S01]  /*21e0*/  @!P0 STG.E desc[UR14][R4.64], R7 ;  /* 0x0000000704008986 */ /* 0x0009e2000c10190e */
[----:B------:R-:W-:-:S13]  /*21f0*/  ISETP.GE.AND P0, PT, R8, UR9, PT ;  /* 0x0000000908007c0c */ /* 0x000fda000bf06270 */
[----:B----4-:R-:W-:Y:S05]  /*2200*/  @!P0 BRA `(.L_x_1376) ;  /* 0xfffffff8007c8947 */ /* 0x010fea000383ffff */
.L_x_1363:
[----:B------:R-:W-:Y:S05]  /*2210*/  BSYNC B0 ;  /* 0x0000000000007941 */ /* 0x000fea0003800000 */
.L_x_1362:
[----:B------:R-:W4:Y:S01]  /*2220*/  LDCU UR9, c[0x0][0x3a0] ;  /* 0x00007400ff0977ac */ /* 0x000f220008000800 */
[----:B------:R-:W-:Y:S01]  /*2230*/  BSSY B0, `(.L_x_1377) ;  /* 0x0000181000007945 */ /* 0x000fe20003800000 */
[----:B----4-:R-:W-:-:S13]  /*2240*/  ISETP.GE.AND P0, PT, R0, UR9, PT ;  /* 0x0000000900007c0c */ /* 0x010fda000bf06270 */
[----:B------:R-:W-:Y:S05]  /*2250*/  @P0 BRA `(.L_x_1378) ;  /* 0x0000001400f80947 */ /* 0x000fea0003800000 */
[----:B------:R-:W-:-:S07]  /*2260*/  MOV R8, R0 ;  /* 0x0000000000087202 */ /* 0x000fce0000000f00 */
.L_x_1413:
[----:B------:R-:W4:Y:S01]  /*2270*/  LDCU UR9, c[0x0][0x398] ;  /* 0x00007300ff0977ac */ /* 0x000f220008000800 */
[----:B0-----:R-:W-:Y:S01]  /*2280*/  CS2R R10, SRZ ;  /* 0x00000000000a7805 */ /* 0x001fe2000001ff00 */
[----:B------:R-:W-:Y:S01]  /*2290*/  IMAD.MOV.U32 R9, RZ, RZ, RZ ;  /* 0x000000ffff097224 */ /* 0x000fe200078e00ff */
[----:B----4-:R-:W-:-:S04]  /*22a0*/  MOV R7, UR9 ;  /* 0x0000000900077c02 */ /* 0x010fc80008000f00 */
[----:B------:R-:W-:-:S13]  /*22b0*/  ISETP.GE.AND P0, PT, R7, 0x1, PT ;  /* 0x000000010700780c */ /* 0x000fda0003f06270 */
[----:B------:R-:W-:Y:S05]  /*22c0*/  @!P0 BRA `(.L_x_1379) ;  /* 0x0000000000888947 */ /* 0x000fea0003800000 */
[----:B------:R-:W-:Y:S01]  /*22d0*/  HFMA2 R9, -RZ, RZ, 0, 0 ;  /* 0x00000000ff097431 */ /* 0x000fe200000001ff */
[----:B------:R-:W-:Y:S01]  /*22e0*/  BSSY.RECONVERGENT B1, `(.L_x_1379) ;  /* 0x0000020000017945 */ /* 0x000fe20003800200 */
[----:B------:R-:W-:Y:S02]  /*22f0*/  MOV R14, RZ ;  /* 0x000000ff000e7202 */ /* 0x000fe40000000f00 */
[----:B------:R-:W-:-:S07]  /*2300*/  CS2R R10, SRZ ;  /* 0x00000000000a7805 */ /* 0x000fce000001ff00 */
.L_x_1383:
[----:B-12---:R-:W0:Y:S01]  /*2310*/  LDC R19, c[0x0][0x3a0] ;  /* 0x0000e800ff137b82 */ /* 0x006e220000000800 */
[----:B------:R-:W-:Y:S01]  /*2320*/  BSSY.RECONVERGENT B2, `(.L_x_1380) ;  /* 0x0000016000027945 */ /* 0x000fe20003800200 */
[----:B0-----:R-:W-:-:S13]  /*2330*/  ISETP.GE.AND P0, PT, R2, R19, PT ;  /* 0x000000130200720c */ /* 0x001fda0003f06270 */
[----:B------:R-:W-:Y:S05]  /*2340*/  @P0 BRA `(.L_x_1381) ;  /* 0x00000000004c0947 */ /* 0x000fea0003800000 */
[----:B------:R-:W0:Y:S01]  /*2350*/  LDC.64 R4, c[0x0][0x3d0] ;  /* 0x0000f400ff047b82 */ /* 0x000e220000000a00 */
[----:B------:R-:W-:-:S07]  /*2360*/  MOV R7, R2 ;  /* 0x0000000200077202 */ /* 0x000fce0000000f00 */
.L_x_1382:
[----:B------:R-:W1:Y:S02]  /*2370*/  LDCU UR9, c[0x0][0x398] ;  /* 0x00007300ff0977ac */ /* 0x000e640008000800 */
[----:B-1----:R-:W-:-:S04]  /*2380*/  IMAD R13, R7, UR9, R14 ;  /* 0x00000009070d7c24 */ /* 0x002fc8000f8e020e */
[----:B------:R-:W-:-:S04]  /*2390*/  IMAD R13, R13, R19, R8 ;  /* 0x000000130d0d7224 */ /* 0x000fc800078e0208 */
        /* <DEDUP_REMOVED lines=9> */
[----:B---3--:R-:W1:Y:S01]  /*2430*/  LDS R18, [R15+0x8] ;  /* 0x000008000f127984 */ /* 0x008e620000000800 */
[C---:B--2---:R-:W-:Y:S01]  /*2440*/  FFMA R11, R12.reuse, R16, R11 ;  /* 0x000000100c0b7223 */ /* 0x044fe2000000000b */
[C---:B0-----:R-:W-:Y:S01]  /*2450*/  FFMA R10, R12.reuse, R17, R10 ;  /* 0x000000110c0a7223 */ /* 0x041fe2000000000a */
[----:B-1----:R-:W-:Y:S01]  /*2460*/  FFMA R9, R12, R18, R9 ;  /* 0x000000120c097223 */ /* 0x002fe20000000009 */
[----:B------:R-:W-:Y:S06]  /*2470*/  @!P0 BRA `(.L_x_1382) ;  /* 0xfffffffc00bc8947 */ /* 0x000fec000383ffff */
.L_x_1381:
[----:B------:R-:W-:Y:S05]  /*2480*/  BSYNC.RECONVERGENT B2 ;  /* 0x0000000000027941 */ /* 0x000fea0003800200 */
.L_x_1380:
[----:B------:R-:W0:Y:S01]  /*2490*/  LDCU UR9, c[0x0][0x398] ;  /* 0x00007300ff0977ac */ /* 0x000e220008000800 */
[----:B------:R-:W-:Y:S02]  /*24a0*/  IADD3 R14, PT, PT, R14, 0x1, RZ ;  /* 0x000000010e0e7810 */ /* 0x000fe40007ffe0ff */
[----:B0-----:R-:W-:-:S04]  /*24b0*/  MOV R7, UR9 ;  /* 0x0000000900077c02 */ /* 0x001fc80008000f00 */
[----:B------:R-:W-:-:S13]  /*24c0*/  ISETP.NE.AND P0, PT, R14, R7, PT ;  /* 0x000000070e00720c */ /* 0x000fda0003f05270 */
[----:B------:R-:W-:Y:S05]  /*24d0*/  @P0 BRA `(.L_x_1383) ;  /* 0xfffffffc008c0947 */ /* 0x000fea000383ffff */
[----:B------:R-:W-:Y:S05]  /*24e0*/  BSYNC.RECONVERGENT B1 ;  /* 0x0000000000017941 */ /* 0x000fea0003800200 */
.L_x_1379:
[----:B------:R-:W-:Y:S01]  /*24f0*/  UMOV UR9, 0xffffffff ;  /* 0xffffffff00097882 */ /* 0x000fe20000000000 */
[----:B------:R-:W-:Y:S02]  /*2500*/  ISETP.GE.AND P0, PT, R7, 0x1, PT ;  /* 0x000000010700780c */ /* 0x000fe40003f06270 */
[----:B------:R-:W-:Y:S11]  /*2510*/  BRA.DIV UR9, `(.L_x_1384) ;  /* 0x0000003209307947 */ /* 0x000ff6000b800000 */
[----:B--2---:R-:W0:Y:S04]  /*2520*/  SHFL.DOWN PT, R12, R11, 0x10, 0x1f ;  /* 0x0a001f000b0c7f89 */ /* 0x004e2800000e0000 */
[----:B-1----:R-:W1:Y:S04]  /*2530*/  SHFL.DOWN PT, R13, R10, 0x10, 0x1f ;  /* 0x0a001f000a0d7f89 */ /* 0x002e6800000e0000 */
        /* <DEDUP_REMOVED lines=9> */
[----:B---3--:R-:W0:Y:S01]  /*25d0*/  SHFL.DOWN PT, R18, R15, 0x4, 0x1f ;  /* 0x08801f000f127f89 */ /* 0x008e2200000e0000 */
        /* <DEDUP_REMOVED lines=17> */
.L_x_1465:
[----:B------:R-:W-:Y:S01]  /*26f0*/  BSSY.RECONVERGENT B1, `(.L_x_1385) ;  /* 0x0000028000017945 */ /* 0x000fe20003800200 */
[----:B------:R-:W-:Y:S02]  /*2700*/  HFMA2 R15, -RZ, RZ, 0, 0 ;  /* 0x00000000ff0f7431 */ /* 0x000fe400000001ff */
[----:B---3--:R-:W-:Y:S01]  /*2710*/  FADD R14, R19, R16 ;  /* 0x00000010130e7221 */ /* 0x008fe20000000000 */
[----:B------:R-:W-:Y:S01]  /*2720*/  IMAD.MOV.U32 R13, RZ, RZ, RZ ;  /* 0x000000ffff0d7224 */ /* 0x000fe200078e00ff */
[----:B------:R-:W-:Y:S01]  /*2730*/  MOV R16, RZ ;  /* 0x000000ff00107202 */ /* 0x000fe20000000f00 */
[----:B------:R-:W-:Y:S06]  /*2740*/  @!P0 BRA `(.L_x_1386) ;  /* 0x0000000000888947 */ /* 0x000fec0003800000 */
[----:B------:R-:W-:Y:S02]  /*2750*/  MOV R16, RZ ;  /* 0x000000ff00107202 */ /* 0x000fe40000000f00 */
[----:B------:R-:W-:Y:S02]  /*2760*/  MOV R18, RZ ;  /* 0x000000ff00127202 */ /* 0x000fe40000000f00 */
[----:B------:R-:W-:Y:S02]  /*2770*/  MOV R15, RZ ;  /* 0x000000ff000f7202 */ /* 0x000fe40000000f00 */
[----:B------:R-:W-:-:S07]  /*2780*/  MOV R13, RZ ;  /* 0x000000ff000d7202 */ /* 0x000fce0000000f00 */
.L_x_1390:
[----:B------:R-:W0:Y:S01]  /*2790*/  LDC R22, c[0x0][0x39c] ;  /* 0x0000e700ff167b82 */ /* 0x000e220000000800 */
[----:B------:R-:W-:Y:S01]  /*27a0*/  BSSY.RECONVERGENT B2, `(.L_x_1387) ;  /* 0x0000017000027945 */ /* 0x000fe20003800200 */
[----:B0-----:R-:W-:-:S13]  /*27b0*/  ISETP.GE.AND P0, PT, R2, R22, PT ;  /* 0x000000160200720c */ /* 0x001fda0003f06270 */
[----:B------:R-:W-:Y:S05]  /*27c0*/  @P0 BRA `(.L_x_1388) ;  /* 0x0000000000500947 */ /* 0x000fea0003800000 */
[----:B------:R-:W0:Y:S01]  /*27d0*/  LDC.64 R4, c[0x0][0x3f0] ;  /* 0x0000fc00ff047b82 */ /* 0x000e220000000a00 */
[----:B------:R-:W-:-:S07]  /*27e0*/  MOV R7, R2 ;  /* 0x0000000200077202 */ /* 0x000fce0000000f00 */
.L_x_1389:
[----:B------:R-:W1:Y:S01]  /*27f0*/  LDCU UR9, c[0x0][0x398] ;  /* 0x00007300ff0977ac */ /* 0x000e620008000800 */
[----:B------:R-:W2:Y:S01]  /*2800*/  LDCU UR10, c[0x0][0x3a0] ;  /* 0x00007400ff0a77ac */ /* 0x000ea20008000800 */
[----:B-1----:R-:W-:-:S04]  /*2810*/  IMAD R11, R7, UR9, R18 ;  /* 0x00000009070b7c24 */ /* 0x002fc8000f8e0212 */
[----:B--2---:R-:W-:-:S04]  /*2820*/  IMAD R11, R11, UR10, R8 ;  /* 0x0000000a0b0b7c24 */ /* 0x004fc8000f8e0208 */
[----:B0-----:R-:W-:-:S06]  /*2830*/  IMAD.WIDE R10, R11, 0x4, R4 ;  /* 0x000000040b0a7825 */ /* 0x001fcc00078e0204 */
[----:B------:R-:W2:Y:S01]  /*2840*/  LDG.E R10, desc[UR14][R10.64] ;  /* 0x0000000e0a0a7981 */ /* 0x000ea2000c1e1900 */
[----:B------:R-:W-:Y:S02]  /*2850*/  IMAD.MOV.U32 R20, RZ, RZ, 0xc ;  /* 0x0000000cff147424 */ /* 0x000fe400078e00ff */
[----:B------:R-:W-:Y:S01]  /*2860*/  IMAD R17, R18, R22, R7 ;  /* 0x0000001612117224 */ /* 0x000fe200078e0207 */
[----:B------:R-:W-:-:S03]  /*2870*/  IADD3 R7, PT, PT, R7, UR19, RZ ;  /* 0x0000001307077c10 */ /* 0x000fc6000fffe0ff */
[----:B------:R-:W-:Y:S01]  /*2880*/  IMAD R17, R17, R20, UR16 ;  /* 0x0000001011117e24 */ /* 0x000fe2000f8e0214 */
        /* <DEDUP_REMOVED lines=8> */
.L_x_1388:
[----:B------:R-:W-:Y:S05]  /*2910*/  BSYNC.RECONVERGENT B2 ;  /* 0x0000000000027941 */ /* 0x000fea0003800200 */
.L_x_1387:
[----:B------:R-:W0:Y:S01]  /*2920*/  LDCU UR9, c[0x0][0x398] ;  /* 0x00007300ff0977ac */ /* 0x000e220008000800 */
[----:B------:R-:W-:Y:S02]  /*2930*/  IADD3 R18, PT, PT, R18, 0x1, RZ ;  /* 0x0000000112127810 */ /* 0x000fe40007ffe0ff */
[----:B0-----:R-:W-:-:S04]  /*2940*/  MOV R7, UR9 ;  /* 0x0000000900077c02 */ /* 0x001fc80008000f00 */
[----:B------:R-:W-:-:S13]  /*2950*/  ISETP.NE.AND P0, PT, R18, R7, PT ;  /* 0x000000071200720c */ /* 0x000fda0003f05270 */
[----:B------:R-:W-:Y:S05]  /*2960*/  @P0 BRA `(.L_x_1390) ;  /* 0xfffffffc00880947 */ /* 0x000fea000383ffff */
.L_x_1386:
[----:B------:R-:W-:Y:S05]  /*2970*/  BSYNC.RECONVERGENT B1 ;  /* 0x0000000000017941 */ /* 0x000fea0003800200 */
.L_x_1385:
        /* <DEDUP_REMOVED lines=32> */
.L_x_1482:
[----:B------:R-:W-:Y:S01]  /*2b80*/  FADD R9, RZ, R9 ;  /* 0x00000009ff097221 */ /* 0x000fe20000000000 */
[----:B---3--:R-:W-:Y:S01]  /*2b90*/  FADD R11, R10, R11 ;  /* 0x0000000b0a0b7221 */ /* 0x008fe20000000000 */
[----:B------:R-:W-:Y:S01]  /*2ba0*/  FADD R14, RZ, R14 ;  /* 0x0000000eff0e7221 */ /* 0x000fe20000000000 */
[----:B------:R-:W-:Y:S01]  /*2bb0*/  FADD R5, RZ, R12 ;  /* 0x0000000cff057221 */ /* 0x000fe20000000000 */
[----:B------:R-:W-:Y:S01]  /*2bc0*/  FADD R9, R16, R9 ;  /* 0x0000000910097221 */ /* 0x000fe20000000000 */
[----:B------:R-:W-:Y:S01]  /*2bd0*/  BSSY.RECONVERGENT B1, `(.L_x_1392) ;  /* 0x0000026000017945 */ /* 0x000fe20003800200 */
[----:B------:R-:W-:Y:S02]  /*2be0*/  HFMA2 R16, -RZ, RZ, 0, 0 ;  /* 0x00000000ff107431 */ /* 0x000fe400000001ff */
[----:B------:R-:W-:Y:S01]  /*2bf0*/  FADD R13, R11, R14 ;  /* 0x0000000e0b0d7221 */ /* 0x000fe20000000000 */
[----:B------:R-:W-:Y:S01]  /*2c00*/  FADD R12, R18, R5 ;  /* 0x00000005120c7221 */ /* 0x000fe20000000000 */
[----:B------:R-:W-:Y:S01]  /*2c10*/  CS2R R14, SRZ ;  /* 0x00000000000e7805 */ /* 0x000fe2000001ff00 */
[----:B------:R-:W-:Y:S06]  /*2c20*/  @!P0 BRA `(.L_x_1393) ;  /* 0x0000000000808947 */ /* 0x000fec0003800000 */
[----:B------:R-:W-:Y:S02]  /*2c30*/  MOV R16, RZ ;  /* 0x000000ff00107202 */ /* 0x000fe40000000f00 */
[----:B------:R-:W-:Y:S02]  /*2c40*/  CS2R R14, SRZ ;  /* 0x00000000000e7805 */ /* 0x000fe4000001ff00 */
[----:B------:R-:W-:-:S07]  /*2c50*/  MOV R18, RZ ;  /* 0x000000ff00127202 */ /* 0x000fce0000000f00 */
.L_x_1397:
[----:B------:R-:W0:Y:S01]  /*2c60*/  LDC R22, c[0x0][0x3a0] ;  /* 0x0000e800ff167b82 */ /* 0x000e220000000800 */
[----:B------:R-:W-:Y:S01]  /*2c70*/  BSSY.RECONVERGENT B2, `(.L_x_1394) ;  /* 0x0000016000027945 */ /* 0x000fe20003800200 */
[----:B0-----:R-:W-:-:S13]  /*2c80*/  ISETP.GE.AND P0, PT, R2, R22, PT ;  /* 0x000000160200720c */ /* 0x001fda0003f06270 */
[----:B------:R-:W-:Y:S05]  /*2c90*/  @P0 BRA `(.L_x_1395) ;  /* 0x00000000004c0947 */ /* 0x000fea0003800000 */
[----:B------:R-:W0:Y:S01]  /*2ca0*/  LDC.64 R4, c[0x0][0x420] ;  /* 0x00010800ff047b82 */ /* 0x000e220000000a00 */
[----:B------:R-:W-:-:S07]  /*2cb0*/  MOV R7, R2 ;  /* 0x0000000200077202 */ /* 0x000fce0000000f00 */
.L_x_1396:
[----:B------:R-:W1:Y:S02]  /*2cc0*/  LDCU UR9, c[0x0][0x398] ;  /* 0x00007300ff0977ac */ /* 0x000e640008000800 */
[----:B-1----:R-:W-:-:S04]  /*2cd0*/  IMAD R11, R7, UR9, R18 ;  /* 0x00000009070b7c24 */ /* 0x002fc8000f8e0212 */
[----:B------:R-:W-:-:S04]  /*2ce0*/  IMAD R11, R11, R22, R8 ;  /* 0x000000160b0b7224 */ /* 0x000fc800078e0208 */
        /* <DEDUP_REMOVED lines=14> */
.L_x_1395:
[----:B------:R-:W-:Y:S05]  /*2dd0*/  BSYNC.RECONVERGENT B2 ;  /* 0x0000000000027941 */ /* 0x000fea0003800200 */
.L_x_1394:
[----:B------:R-:W0:Y:S01]  /*2de0*/  LDCU UR9, c[0x0][0x398] ;  /* 0x00007300ff0977ac */ /* 0x000e220008000800 */
[----:B------:R-:W-:Y:S02]  /*2df0*/  IADD3 R18, PT, PT, R18, 0x1, RZ ;  /* 0x0000000112127810 */ /* 0x000fe40007ffe0ff */
[----:B0-----:R-:W-:-:S04]  /*2e00*/  MOV R7, UR9 ;  /* 0x0000000900077c02 */ /* 0x001fc80008000f00 */
[----:B------:R-:W-:-:S13]  /*2e10*/  ISETP.NE.AND P0, PT, R18, R7, PT ;  /* 0x000000071200720c */ /* 0x000fda0003f05270 */
[----:B------:R-:W-:Y:S05]  /*2e20*/  @P0 BRA `(.L_x_1397) ;  /* 0xfffffffc008c0947 */ /* 0x000fea000383ffff */
.L_x_1393:
[----:B------:R-:W-:Y:S05]  /*2e30*/  BSYNC.RECONVERGENT B1 ;  /* 0x0000000000017941 */ /* 0x000fea0003800200 */
.L_x_1392:
        /* <DEDUP_REMOVED lines=32> */
.L_x_1499:
[----:B---3--:R-:W-:Y:S01]  /*3040*/  FADD R16, R16, R19 ;  /* 0x0000001310107221 */ /* 0x008fe20000000000 */
[----:B------:R-:W-:Y:S01]  /*3050*/  BSSY.RECONVERGENT B1, `(.L_x_1399) ;  /* 0x0000027000017945 */ /* 0x000fe20003800200 */
[----:B------:R-:W-:Y:S01]  /*3060*/  FADD R9, R9, R18 ;  /* 0x0000001209097221 */ /* 0x000fe20000000000 */
[----:B------:R-:W-:Y:S01]  /*3070*/  FADD R12, R12, R17 ;  /* 0x000000110c0c7221 */ /* 0x000fe20000000000 */
[----:B------:R-:W-:Y:S01]  /*3080*/  FADD R13, R13, R16 ;  /* 0x000000100d0d7221 */ /* 0x000fe20000000000 */
[----:B------:R-:W-:Y:S01]  /*3090*/  HFMA2 R16, -RZ, RZ, 0, 0 ;  /* 0x00000000ff107431 */ /* 0x000fe200000001ff */
[----:B------:R-:W-:Y:S01]  /*30a0*/  CS2R R14, SRZ ;  /* 0x00000000000e7805 */ /* 0x000fe2000001ff00 */
[----:B------:R-:W-:Y:S06]  /*30b0*/  @!P0 BRA `(.L_x_1400) ;  /* 0x0000000000808947 */ /* 0x000fec0003800000 */
[----:B------:R-:W-:Y:S02]  /*30c0*/  MOV R16, RZ ;  /* 0x000000ff00107202 */ /* 0x000fe40000000f00 */
[----:B------:R-:W-:Y:S02]  /*30d0*/  CS2R R14, SRZ ;  /* 0x00000000000e7805 */ /* 0x000fe4000001ff00 */
[----:B------:R-:W-:-:S07]  /*30e0*/  MOV R18, RZ ;  /* 0x000000ff00127202 */ /* 0x000fce0000000f00 */
.L_x_1404:
[----:B------:R-:W0:Y:S01]  /*30f0*/  LDC R22, c[0x0][0x3a0] ;  /* 0x0000e800ff167b82 */ /* 0x000e220000000800 */
[----:B------:R-:W-:Y:S01]  /*3100*/  BSSY.RECONVERGENT B2, `(.L_x_1401) ;  /* 0x0000016000027945 */ /* 0x000fe20003800200 */
[----:B0-----:R-:W-:-:S13]  /*3110*/  ISETP.GE.AND P0, PT, R2, R22, PT ;  /* 0x000000160200720c */ /* 0x001fda0003f06270 */
[----:B------:R-:W-:Y:S05]  /*3120*/  @P0 BRA `(.L_x_1402) ;  /* 0x00000000004c0947 */ /* 0x000fea0003800000 */
[----:B------:R-:W0:Y:S01]  /*3130*/  LDC.64 R4, c[0x0][0x430] ;  /* 0x00010c00ff047b82 */ /* 0x000e220000000a00 */
[----:B------:R-:W-:-:S07]  /*3140*/  MOV R7, R2 ;  /* 0x0000000200077202 */ /* 0x000fce0000000f00 */
.L_x_1403:
        /* <DEDUP_REMOVED lines=17> */
.L_x_1402:
[----:B------:R-:W-:Y:S05]  /*3260*/  BSYNC.RECONVERGENT B2 ;  /* 0x0000000000027941 */ /* 0x000fea0003800200 */
.L_x_1401:
[----:B------:R-:W0:Y:S01]  /*3270*/  LDCU UR9, c[0x0][0x398] ;  /* 0x00007300ff0977ac */ /* 0x000e220008000800 */
[----:B------:R-:W-:Y:S02]  /*3280*/  IADD3 R18, PT, PT, R18, 0x1, RZ ;  /* 0x0000000112127810 */ /* 0x000fe40007ffe0ff */
[----:B0-----:R-:W-:-:S04]  /*3290*/  MOV R7, UR9 ;  /* 0x0000000900077c02 */ /* 0x001fc80008000f00 */
[----:B------:R-:W-:-:S13]  /*32a0*/  ISETP.NE.AND P0, PT, R18, R7, PT ;  /* 0x000000071200720c */ /* 0x000fda0003f05270 */
[----:B------:R-:W-:Y:S05]  /*32b0*/  @P0 BRA `(.L_x_1404) ;  /* 0xfffffffc008c0947 */ /* 0x000fea000383ffff */
.L_x_1400:
[----:B------:R-:W-:Y:S05]  /*32c0*/  BSYNC.RECONVERGENT B1 ;  /* 0x0000000000017941 */ /* 0x000fea0003800200 */
.L_x_1399:
        /* <DEDUP_REMOVED lines=32> */
.L_x_1516:
[----:B---3--:R-:W-:Y:S01]  /*34d0*/  FADD R16, R16, R17 ;  /* 0x0000001110107221 */ /* 0x008fe20000000000 */
[----:B------:R-:W-:Y:S01]  /*34e0*/  BSSY.RECONVERGENT B1, `(.L_x_1406) ;  /* 0x0000026000017945 */ /* 0x000fe20003800200 */
[----:B------:R-:W-:Y:S02]  /*34f0*/  HFMA2 R7, -RZ, RZ, 0, 0 ;  /* 0x00000000ff077431 */ /* 0x000fe400000001ff */
[----:B------:R-:W-:Y:S01]  /*3500*/  FADD R9, R9, R18 ;  /* 0x0000001209097221 */ /* 0x000fe20000000000 */
[----:B------:R-:W-:Y:S01]  /*3510*/  FADD R12, R12, R11 ;  /* 0x0000000b0c0c7221 */ /* 0x000fe20000000000 */
[----:B------:R-:W-:Y:S01]  /*3520*/  FADD R13, R13, R16 ;  /* 0x000000100d0d7221 */ /* 0x000fe20000000000 */
[----:B------:R-:W-:Y:S01]  /*3530*/  CS2R R14, SRZ ;  /* 0x00000000000e7805 */ /* 0x000fe2000001ff00 */
[----:B------:R-:W-:Y:S06]  /*3540*/  @!P0 BRA `(.L_x_1407) ;  /* 0x00000000007c8947 */ /* 0x000fec0003800000 */
[----:B------:R-:W-:Y:S02]  /*3550*/  CS2R R14, SRZ ;  /* 0x00000000000e7805 */ /* 0x000fe4000001ff00 */
[----:B------:R-:W-:Y:S02]  /*3560*/  MOV R16, RZ ;  /* 0x000000ff00107202 */ /* 0x000fe40000000f00 */
[----:B------:R-:W-:-:S07]  /*3570*/  MOV R7, RZ ;  /* 0x000000ff00077202 */ /* 0x000fce0000000f00 */
.L_x_1411:
[----:B------:R-:W0:Y:S01]  /*3580*/  LDC R21, c[0x0][0x3a4] ;  /* 0x0000e900ff157b82 */ /* 0x000e220000000800 */
[----:B------:R-:W-:Y:S01]  /*3590*/  BSSY.RECONVERGENT B2, `(.L_x_1408) ;  /* 0x0000016000027945 */ /* 0x000fe20003800200 */
[----:B0-----:R-:W-:-:S13]  /*35a0*/  ISETP.GE.AND P0, PT, R2, R21, PT ;  /* 0x000000150200720c */ /* 0x001fda0003f06270 */
[----:B------:R-:W-:Y:S05]  /*35b0*/  @P0 BRA `(.L_x_1409) ;  /* 0x00000000004c0947 */ /* 0x000fea0003800000 */
[----:B------:R-:W0:Y:S01]  /*35c0*/  LDC.64 R4, c[0x0][0x440] ;  /* 0x00011000ff047b82 */ /* 0x000e220000000a00 */
[----:B------:R-:W-:-:S07]  /*35d0*/  MOV R17, R2 ;  /* 0x0000000200117202 */ /* 0x000fce0000000f00 */
.L_x_1410:
[----:B------:R-:W1:Y:S01]  /*35e0*/  LDCU UR9, c[0x0][0x398] ;  /* 0x00007300ff0977ac */ /* 0x000e620008000800 */
[----:B------:R-:W2:Y:S01]  /*35f0*/  LDCU UR10, c[0x0][0x3a0] ;  /* 0x00007400ff0a77ac */ /* 0x000ea20008000800 */
[----:B-1----:R-:W-:-:S04]  /*3600*/  IMAD R11, R17, UR9, R16 ;  /* 0x00000009110b7c24 */ /* 0x002fc8000f8e0210 */
[----:B--2---:R-:W-:-:S04]  /*3610*/  IMAD R11, R11, UR10, R8 ;  /* 0x0000000a0b0b7c24 */ /* 0x004fc8000f8e0208 */
[----:B0-----:R-:W-:-:S06]  /*3620*/  IMAD.WIDE R10, R11, 0x4, R4 ;  /* 0x000000040b0a7825 */ /* 0x001fcc00078e0204 */
[----:B------:R-:W2:Y:S01]  /*3630*/  LDG.E R11, desc[UR14][R10.64] ;  /* 0x0000000e0a0b7981 */ /* 0x000ea2000c1e1900 */
[----:B------:R-:W-:Y:S02]  /*3640*/  IMAD R19, R16, R21, R17 ;  /* 0x0000001510137224 */ /* 0x000fe400078e0211 */
[----:B------:R-:W-:Y:S02]  /*3650*/  VIADD R17, R17, UR19 ;  /* 0x0000001311117c36 */ /* 0x000fe40008000000 */
[----:B------:R-:W-:-:S03]  /*3660*/  IMAD R19, R19, 0xc, R6 ;  /* 0x0000000c13137824 */ /* 0x000fc600078e0206 */
[----:B------:R-:W-:Y:S02]  /*3670*/  ISETP.GE.AND P0, PT, R17, R21, PT ;  /* 0x000000151100720c */ /* 0x000fe40003f06270 */
[----:B------:R-:W2:Y:S04]  /*3680*/  LDS R18, [R19] ;  /* 0x0000000013127984 */ /* 0x000ea80000000800 */
[----:B------:R-:W0:Y:S04]  /*3690*/  LDS R20, [R19+0x4] ;  /* 0x0000040013147984 */ /* 0x000e280000000800 */
[----:B------:R-:W1:Y:S01]  /*36a0*/  LDS R22, [R19+0x8] ;  /* 0x0000080013167984 */ /* 0x000e620000000800 */
[C---:B--2---:R-:W-:Y:S01]  /*36b0*/  FFMA R14, R11.reuse, R18, R14 ;  /* 0x000000120b0e7223 */ /* 0x044fe2000000000e */
[C---:B0-----:R-:W-:Y:S01]  /*36c0*/  FFMA R7, R11.reuse, R20, R7 ;  /* 0x000000140b077223 */ /* 0x041fe20000000007 */
[----:B-1----:R-:W-:Y:S01]  /*36d0*/  FFMA R15, R11, R22, R15 ;  /* 0x000000160b0f7223 */ /* 0x002fe2000000000f */
[----:B------:R-:W-:Y:S06]  /*36e0*/  @!P0 BRA `(.L_x_1410) ;  /* 0xfffffffc00bc8947 */ /* 0x000fec000383ffff */
.L_x_1409:
[----:B------:R-:W-:Y:S05]  /*36f0*/  BSYNC.RECONVERGENT B2 ;  /* 0x0000000000027941 */ /* 0x000fea0003800200 */
.L_x_1408:
[----:B------:R-:W0:Y:S01]  /*3700*/  LDCU UR9, c[0x0][0x398] ;  /* 0x00007300ff0977ac */ /* 0x000e220008000800 */
[----:B------:R-:W-:-:S04]  /*3710*/  IADD3 R16, PT, PT, R16, 0x1, RZ ;  /* 0x0000000110107810 */ /* 0x000fc80007ffe0ff */
[----:B0-----:R-:W-:-:S13]  /*3720*/  ISETP.NE.AND P0, PT, R16, UR9, PT ;  /* 0x0000000910007c0c */ /* 0x001fda000bf05270 */
[----:B------:R-:W-:Y:S05]  /*3730*/  @P0 BRA `(.L_x_1411) ;  /* 0xfffffffc00900947 */ /* 0x000fea000383ffff */
.L_x_1407:
[----:B------:R-:W-:Y:S05]  /*3740*/  BSYNC.RECONVERGENT B1 ;  /* 0x0000000000017941 */ /* 0x000fea0003800200 */
.L_x_1406:
        /* <DEDUP_REMOVED lines=32> */
.L_x_1533:
        /* <DEDUP_REMOVED lines=14> */
[----:B----4-:R-:W-:Y:S05]  /*3a30*/  @!P0 BRA `(.L_x_1413) ;  /* 0xffffffe8000c8947 */ /* 0x010fea000383ffff */
.L_x_1378:
[----:B------:R-:W-:Y:S05]  /*3a40*/  BSYNC B0 ;  /* 0x0000000000007941 */ /* 0x000fea0003800000 */
.L_x_1377:
[----:B------:R-:W4:Y:S01]  /*3a50*/  LDCU UR9, c[0x0][0x3a4] ;  /* 0x00007480ff0977ac */ /* 0x000f220008000800 */
[----:B------:R-:W-:Y:S01]  /*3a60*/  BSSY B0, `(.L_x_1414) ;  /* 0x000015f000007945 */ /* 0x000fe20003800000 */
[----:B----4-:R-:W-:-:S13]  /*3a70*/  ISETP.GE.AND P0, PT, R0, UR9, PT ;  /* 0x0000000900007c0c */ /* 0x010fda000bf06270 */
[----:B------:R-:W-:Y:S05]  /*3a80*/  @P0 BRA `(.L_x_1415) ;  /* 0x0000001400700947 */ /* 0x000fea0003800000 */
[----:B------:R-:W-:-:S07]  /*3a90*/  MOV R24, R0 ;  /* 0x0000000000187202 */ /* 0x000fce0000000f00 */
.L_x_1433:
[----:B------:R-:W4:Y:S01]  /*3aa0*/  LDCU UR9, c[0x0][0x398] ;  /* 0x00007300ff0977ac */ /* 0x000f220008000800 */
[----:B-1----:R-:W-:Y:S01]  /*3ab0*/  HFMA2 R16, -RZ, RZ, 0, 0 ;  /* 0x00000000ff107431 */ /* 0x002fe200000001ff */
[----:B--2---:R-:W-:Y:S02]  /*3ac0*/  CS2R R14, SRZ ;  /* 0x00000000000e7805 */ /* 0x004fe4000001ff00 */
[----:B0-----:R-:W-:Y:S02]  /*3ad0*/  CS2R R12, SRZ ;  /* 0x00000000000c7805 */ /* 0x001fe4000001ff00 */
[----:B------:R-:W-:Y:S02]  /*3ae0*/  CS2R R8, SRZ ;  /* 0x0000000000087805 */ /* 0x000fe4000001ff00 */
[----:B------:R-:W-:Y:S02]  /*3af0*/  CS2R R6, SRZ ;  /* 0x0000000000067805 */ /* 0x000fe4000001ff00 */
[----:B----4-:R-:W-:-:S04]  /*3b00*/  MOV R10, UR9 ;  /* 0x00000009000a7c02 */ /* 0x010fc80008000f00 */
[----:B------:R-:W-:-:S13]  /*3b10*/  ISETP.GE.AND P0, PT, R10, 0x1, PT ;  /* 0x000000010a00780c */ /* 0x000fda0003f06270 */
[----:B------:R-:W-:Y:S05]  /*3b20*/  @!P0 BRA `(.L_x_1416) ;  /* 0x0000000000c48947 */ /* 0x000fea0003800000 */
[----:B------:R-:W-:Y:S01]  /*3b30*/  BSSY.RECONVERGENT B1, `(.L_x_1416) ;  /* 0x0000030000017945 */ /* 0x000fe20003800200 */
[----:B------:R-:W-:Y:S02]  /*3b40*/  CS2R R14, SRZ ;  /* 0x00000000000e7805 */ /* 0x000fe4000001ff00 */
[----:B------:R-:W-:Y:S02]  /*3b50*/  CS2R R16, SRZ ;  /* 0x0000000000107805 */ /* 0x000fe4000001ff00 */
[----:B------:R-:W-:Y:S02]  /*3b60*/  CS2R R6, SRZ ;  /* 0x0000000000067805 */ /* 0x000fe4000001ff00 */
[----:B------:R-:W-:Y:S02]  /*3b70*/  CS2R R8, SRZ ;  /* 0x0000000000087805 */ /* 0x000fe4000001ff00 */
[----:B------:R-:W-:-:S07]  /*3b80*/  CS2R R12, SRZ ;  /* 0x00000000000c7805 */ /* 0x000fce000001ff00 */
.L_x_1420:
[----:B------:R-:W1:Y:S01]  /*3b90*/  LDC R19, c[0x0][0x39c] ;  /* 0x0000e700ff137b82 */ /* 0x000e620000000800 */
[----:B------:R-:W-:Y:S01]  /*3ba0*/  BSSY.RECONVERGENT B2, `(.L_x_1417) ;  /* 0x0000023000027945 */ /* 0x000fe20003800200 */
[----:B-1----:R-:W-:-:S13]  /*3bb0*/  ISETP.GE.AND P0, PT, R2, R19, PT ;  /* 0x000000130200720c */ /* 0x002fda0003f06270 */
[----:B------:R-:W-:Y:S05]  /*3bc0*/  @P0 BRA `(.L_x_1418) ;  /* 0x0000000000800947 */ /* 0x000fea0003800000 */
[----:B------:R-:W1:Y:S01]  /*3bd0*/  LDC.64 R4, c[0x0][0x400] ;  /* 0x00010000ff047b82 */ /* 0x000e620000000a00 */
[----:B---3--:R-:W-:-:S07]  /*3be0*/  MOV R18, R2 ;  /* 0x0000000200127202 */ /* 0x008fce0000000f00 */
.L_x_1419:
[----:B------:R-:W0:Y:S01]  /*3bf0*/  LDCU UR9, c[0x0][0x398] ;  /* 0x00007300ff0977ac */ /* 0x000e220008000800 */
[----:B------:R-:W2:Y:S01]  /*3c00*/  LDCU UR10, c[0x0][0x3a4] ;  /* 0x00007480ff0a77ac */ /* 0x000ea20008000800 */
[----:B0-----:R-:W-:-:S04]  /*3c10*/  IMAD R11, R18, UR9, R17 ;  /* 0x00000009120b7c24 */ /* 0x001fc8000f8e0211 */
[----:B--2---:R-:W-:-:S04]  /*3c20*/  IMAD R11, R11, UR10, R24 ;  /* 0x0000000a0b0b7c24 */ /* 0x004fc8000f8e0218 */
[----:B-1----:R-:W-:-:S06]  /*3c30*/  IMAD.WIDE R10, R11, 0x4, R4 ;  /* 0x000000040b0a7825 */ /* 0x002fcc00078e0204 */
[----:B------:R0:W2:Y:S01]  /*3c40*/  LDG.E R11, desc[UR14][R10.64] ;  /* 0x0000000e0a0b7981 */ /* 0x0000a2000c1e1900 */
[----:B------:R-:W-:Y:S02]  /*3c50*/  HFMA2 R21, -RZ, RZ, 0, 2.1457672119140625e-06 ;  /* 0x00000024ff157431 */ /* 0x000fe400000001ff */
[----:B------:R-:W-:Y:S02]  /*3c60*/  IMAD R20, R17, R19, R18 ;  /* 0x0000001311147224 */ /* 0x000fe400078e0212 */
[----:B------:R-:W-:-:S05]  /*3c70*/  VIADD R18, R18, UR19 ;  /* 0x0000001312127c36 */ /* 0x000fca0008000000 */
[----:B------:R-:W-:Y:S01]  /*3c80*/  ISETP.GE.AND P0, PT, R18, R19, PT ;  /* 0x000000131200720c */ /* 0x000fe20003f06270 */
[----:B------:R-:W-:-:S05]  /*3c90*/  IMAD R20, R20, R21, UR4 ;  /* 0x0000000414147e24 */ /* 0x000fca000f8e0215 */
[----:B------:R-:W2:Y:S04]  /*3ca0*/  LDS R21, [R20] ;  /* 0x0000000014157984 */ /* 0x000ea80000000800 */
[----:B------:R-:W1:Y:S04]  /*3cb0*/  LDS R23, [R20+0x4] ;  /* 0x0000040014177984 */ /* 0x000e680000000800 */
[----:B------:R-:W3:Y:S04]  /*3cc0*/  LDS R22, [R20+0x8] ;  /* 0x0000080014167984 */ /* 0x000ee80000000800 */
[----:B------:R-:W4:Y:S04]  /*3cd0*/  LDS R25, [R20+0xc] ;  /* 0x00000c0014197984 */ /* 0x000f280000000800 */
[----:B0-----:R-:W0:Y:S04]  /*3ce0*/  LDS R10, [R20+0x18] ;  /* 0x00001800140a7984 */ /* 0x001e280000000800 */
[----:B------:R-:W5:Y:S04]  /*3cf0*/  LDS R26, [R20+0x1c] ;  /* 0x00001c00141a7984 */ /* 0x000f680000000800 */
[----:B------:R-:W5:Y:S01]  /*3d00*/  LDS R28, [R20+0x20] ;  /* 0x00002000141c7984 */ /* 0x000f620000000800 */
[C---:B--2---:R-:W-:Y:S01]  /*3d10*/  FFMA R16, R11.reuse, R21, R16 ;  /* 0x000000150b107223 */ /* 0x044fe20000000010 */
[----:B-1----:R-:W-:-:S02]  /*3d20*/  FFMA R14, R11, R23, R14 ;  /* 0x000000170b0e7223 */ /* 0x002fc4000000000e */
[----:B------:R-:W1:Y:S01]  /*3d30*/  LDS R21, [R20+0x10] ;  /* 0x0000100014157984 */ /* 0x000e620000000800 */
[C---:B---3--:R-:W-:Y:S01]  /*3d40*/  FFMA R13, R11.reuse, R22, R13 ;  /* 0x000000160b0d7223 */ /* 0x048fe2000000000d */
[C---:B----4-:R-:W-:Y:S01]  /*3d50*/  FFMA R12, R11.reuse, R25, R12 ;  /* 0x000000190b0c7223 */ /* 0x050fe2000000000c */
[C---:B0-----:R-:W-:Y:S01]  /*3d60*/  FFMA R9, R11.reuse, R10, R9 ;  /* 0x0000000a0b097223 */ /* 0x041fe20000000009 */
[----:B------:R-:W0:Y:S01]  /*3d70*/  LDS R23, [R20+0x14] ;  /* 0x0000140014177984 */ /* 0x000e220000000800 */
[C---:B-----5:R-:W-:Y:S01]  /*3d80*/  FFMA R7, R11.reuse, R26, R7 ;  /* 0x0000001a0b077223 */ /* 0x060fe20000000007 */
[C---:B------:R-:W-:Y:S01]  /*3d90*/  FFMA R15, R11.reuse, R28, R15 ;  /* 0x0000001c0b0f7223 */ /* 0x040fe2000000000f */
[C---:B-1----:R-:W-:Y:S01]  /*3da0*/  FFMA R8, R11.reuse, R21, R8 ;  /* 0x000000150b087223 */ /* 0x042fe20000000008 */
[----:B0-----:R-:W-:Y:S01]  /*3db0*/  FFMA R6, R11, R23, R6 ;  /* 0x000000170b067223 */ /* 0x001fe20000000006 */
[----:B------:R-:W-:Y:S06]  /*3dc0*/  @!P0 BRA `(.L_x_1419) ;  /* 0xfffffffc00888947 */ /* 0x000fec000383ffff */
.L_x_1418:
[----:B------:R-:W-:Y:S05]  /*3dd0*/  BSYNC.RECONVERGENT B2 ;  /* 0x0000000000027941 */ /* 0x000fea0003800200 */
.L_x_1417:
[----:B------:R-:W1:Y:S01]  /*3de0*/  LDCU UR9, c[0x0][0x398] ;  /* 0x00007300ff0977ac */ /* 0x000e620008000800 */
[----:B------:R-:W-:Y:S02]  /*3df0*/  IADD3 R17, PT, PT, R17, 0x1, RZ ;  /* 0x0000000111117810 */ /* 0x000fe40007ffe0ff */
[----:B-1----:R-:W-:-:S04]  /*3e00*/  MOV R10, UR9 ;  /* 0x00000009000a7c02 */ /* 0x002fc80008000f00 */
[----:B------:R-:W-:-:S13]  /*3e10*/  ISETP.NE.AND P0, PT, R17, R10, PT ;  /* 0x0000000a1100720c */ /* 0x000fda0003f05270 */
[----:B------:R-:W-:Y:S05]  /*3e20*/  @P0 BRA `(.L_x_1420) ;  /* 0xfffffffc00580947 */ /* 0x000fea000383ffff */
[----:B------:R-:W-:Y:S05]  /*3e30*/  BSYNC.RECONVERGENT B1 ;  /* 0x0000000000017941 */ /* 0x000fea0003800200 */
.L_x_1416:
[----:B------:R-:W-:Y:S01]  /*3e40*/  UMOV UR9, 0xffffffff ;  /* 0xffffffff00097882 */ /* 0x000fe20000000000 */
[----:B------:R-:W-:Y:S02]  /*3e50*/  ISETP.NE.AND P0, PT, R2, RZ, PT ;  /* 0x000000ff0200720c */ /* 0x000fe40003f05270 */
[----:B------:R-:W-:Y:S11]  /*3e60*/  BRA.DIV UR9, `(.L_x_1421) ;  /* 0x0000003a09d87947 */ /* 0x000ff6000b800000 */
[----:B------:R-:W1:Y:S04]  /*3e70*/  SHFL.DOWN PT, R19, R16, 0x10, 0x1f ;  /* 0x0a001f0010137f89 */ /* 0x000e6800000e0000 */
[----:B---3--:R-:W2:Y:S04]  /*3e80*/  SHFL.DOWN PT, R27, R14, 0x10, 0x1f ;  /* 0x0a001f000e1b7f89 */ /* 0x008ea800000e0000 */
[----:B------:R-:W3:Y:S04]  /*3e90*/  SHFL.DOWN PT, R25, R12, 0x10, 0x1f ;  /* 0x0a001f000c197f89 */ /* 0x000ee800000e0000 */
[----:B------:R-:W4:Y:S04]  /*3ea0*/  SHFL.DOWN PT, R21, R8, 0x10, 0x1f ;  /* 0x0a001f0008157f89 */ /* 0x000f2800000e0000 */
[----:B------:R-:W5:Y:S04]  /*3eb0*/  SHFL.DOWN PT, R17, R6, 0x10, 0x1f ;  /* 0x0a001f0006117f89 */ /* 0x000f6800000e0000 */
[----:B0-----:R-:W0:Y:S04]  /*3ec0*/  SHFL.DOWN PT, R11, R9, 0x10, 0x1f ;  /* 0x0a001f00090b7f89 */ /* 0x001e2800000e0000 */
        /* <DEDUP_REMOVED lines=10> */
[----:B0-----:R-:W-:Y:S01]  /*3f70*/  FADD R8, R11, R9 ;  /* 0x000000090b087221 */ /* 0x001fe20000000000 */
[----:B------:R-:W-:-:S04]  /*3f80*/  FADD R18, R18, R13 ;  /* 0x0000000d12127221 */ /* 0x000fc80000000000 */
[----:B------:R-:W0:Y:S01]  /*3f90*/  SHFL.DOWN PT, R9, R8, 0x8, 0x1f ;  /* 0x09001f0008097f89 */ /* 0x000e2200000e0000 */
[----:B-1----:R-:W-:-:S03]  /*3fa0*/  FADD R6, R22, R7 ;  /* 0x0000000716067221 */ /* 0x002fc60000000000 */
[----:B------:R-:W1:Y:S01]  /*3fb0*/  SHFL.DOWN PT, R13, R12, 0x8, 0x1f ;  /* 0x09001f000c0d7f89 */ /* 0x000e6200000e0000 */
[----:B--2---:R-:W-:-:S03]  /*3fc0*/  FADD R15, R26, R15 ;  /* 0x0000000f1a0f7221 */ /* 0x004fc60000000000 */
[----:B------:R-:W2:Y:S04]  /*3fd0*/  SHFL.DOWN PT, R7, R14, 0x8, 0x1f ;  /* 0x09001f000e077f89 */ /* 0x000ea800000e0000 */
[----:B------:R-:W5:Y:S01]  /*3fe0*/  SHFL.DOWN PT, R22, R19, 0x8, 0x1f ;  /* 0x09001f0013167f89 */ /* 0x000f6200000e0000 */
[----:B---3--:R-:W-:-:S03]  /*3ff0*/  FADD R25, R20, R25 ;  /* 0x0000001914197221 */ /* 0x008fc60000000000 */
[----:B------:R-:W3:Y:S01]  /*4000*/  SHFL.DOWN PT, R21, R18, 0x8, 0x1f ;  /* 0x09001f0012157f89 */ /* 0x000ee200000e0000 */
[----:B----4-:R-:W-:-:S03]  /*4010*/  FADD R17, R16, R17 ;  /* 0x0000001110117221 */ /* 0x010fc60000000000 */
[----:B------:R-:W4:Y:S04]  /*4020*/  SHFL.DOWN PT, R11, R6, 0x8, 0x1f ;  /* 0x09001f00060b7f89 */ /* 0x000f2800000e0000 */
[----:B------:R-:W4:Y:S01]  /*4030*/  SHFL.DOWN PT, R26, R15, 0x8, 0x1f ;  /* 0x09001f000f1a7f89 */ /* 0x000f2200000e0000 */
[----:B0-----:R-:W-:Y:S01]  /*4040*/  FADD R9, R8, R9 ;  /* 0x0000000908097221 */ /* 0x001fe20000000000 */
[----:B-1----:R-:W-:Y:S02]  /*4050*/  FADD R13, R12, R13 ;  /* 0x0000000d0c0d7221 */ /* 0x002fe40000000000 */
[----:B------:R-:W0:Y:S01]  /*4060*/  SHFL.DOWN PT, R20, R25, 0x4, 0x1f ;  /* 0x08801f0019147f89 */ /* 0x000e2200000e0000 */
[----:B--2---:R-:W-:-:S03]  /*4070*/  FADD R7, R14, R7 ;  /* 0x000000070e077221 */ /* 0x004fc60000000000 */
[----:B------:R-:W1:Y:S01]  /*4080*/  SHFL.DOWN PT, R16, R17, 0x4, 0x1f ;  /* 0x08801f0011107f89 */ /* 0x000e6200000e0000 */
[----:B-----5:R-:W-:-:S03]  /*4090*/  FADD R22, R19, R22 ;  /* 0x0000001613167221 */ /* 0x020fc60000000000 */
[----:B------:R-:W2:Y:S01]  /*40a0*/  SHFL.DOWN PT, R8, R7, 0x4, 0x1f ;  /* 0x08801f0007087f89 */ /* 0x000ea200000e0000 */
[----:B---3--:R-:W-:-:S03]  /*40b0*/  FADD R21, R18, R21 ;  /* 0x0000001512157221 */ /* 0x008fc60000000000 */
[----:B------:R-:W3:Y:S01]  /*40c0*/  SHFL.DOWN PT, R14, R13, 0x4, 0x1f ;  /* 0x08801f000d0e7f89 */ /* 0x000ee200000e0000 */
[----:B----4-:R-:W-:-:S03]  /*40d0*/  FADD R11, R6, R11 ;  /* 0x0000000b060b7221 */ /* 0x010fc60000000000 */
[----:B------:R-:W4:Y:S01]  /*40e0*/  SHFL.DOWN PT, R19, R22, 0x4, 0x1f ;  /* 0x08801f0016137f89 */ /* 0x000f2200000e0000 */
[----:B------:R-:W-:-:S03]  /*40f0*/  FADD R15, R15, R26 ;  /* 0x0000001a0f0f7221 */ /* 0x000fc60000000000 */
        /* <DEDUP_REMOVED lines=25> */
[----:B-----5:R-:W-:Y:S01]  /*4290*/  FADD R13, R6, R13 ;  /* 0x0000000d060d7221 */ /* 0x020fe20000000000 */
[----:B0-----:R-:W-:-:S04]  /*42a0*/  FADD R21, R18, R21 ;  /* 0x0000001512157221 */ /* 0x001fc80000000000 */
[----:B------:R-:W-:Y:S01]  /*42b0*/  SHFL.DOWN PT, R18, R13, 0x1, 0x1f ;  /* 0x08201f000d127f89 */ /* 0x000fe200000e0000 */
[----:B-1----:R-:W-:-:S03]  /*42c0*/  FADD R11, R8, R11 ;  /* 0x0000000b080b7221 */ /* 0x002fc60000000000 */
[----:B------:R-:W0:Y:S01]  /*42d0*/  SHFL.DOWN PT, R8, R25, 0x1, 0x1f ;  /* 0x08201f0019087f89 */ /* 0x000e2200000e0000 */
[----:B------:R-:W-:-:S03]  /*42e0*/  FADD R12, R7, R12 ;  /* 0x0000000c070c7221 */ /* 0x000fc60000000000 */
[----:B------:R-:W1:Y:S01]  /*42f0*/  SHFL.DOWN PT, R16, R11, 0x1, 0x1f ;  /* 0x08201f000b107f89 */ /* 0x000e6200000e0000 */
[----:B--2---:R-:W-:-:S03]  /*4300*/  FADD R14, R9, R14 ;  /* 0x0000000e090e7221 */ /* 0x004fc60000000000 */
[----:B------:R-:W2:Y:S01]  /*4310*/  SHFL.DOWN PT, R17, R12, 0x1, 0x1f ;  /* 0x08201f000c117f89 */ /* 0x000ea200000e0000 */
[----:B---3--:R-:W-:-:S03]  /*4320*/  FADD R15, R15, R26 ;  /* 0x0000001a0f0f7221 */ /* 0x008fc60000000000 */
[----:B------:R-:W3:Y:S04]  /*4330*/  SHFL.DOWN PT, R7, R22, 0x1, 0x1f ;  /* 0x08201f0016077f89 */ /* 0x000ee800000e0000 */
[----:B------:R-:W4:Y:S04]  /*4340*/  SHFL.DOWN PT, R6, R21, 0x1, 0x1f ;  /* 0x08201f0015067f89 */ /* 0x000f2800000e0000 */
[----:B------:R-:W5:Y:S04]  /*4350*/  SHFL.DOWN PT, R9, R20, 0x1, 0x1f ;  /* 0x08201f0014097f89 */ /* 0x000f6800000e0000 */
[----:B------:R-:W5:Y:S01]  /*4360*/  SHFL.DOWN PT, R19, R14, 0x1, 0x1f ;  /* 0x08201f000e137f89 */ /* 0x000f6200000e0000 */
[----:B0-----:R-:W-:-:S03]  /*4370*/  FADD R8, R25, R8 ;  /* 0x0000000819087221 */ /* 0x001fc60000000000 */
[----:B------:R0:W0:Y:S01]  /*4380*/  SHFL.DOWN PT, R27, R15, 0x1, 0x1f ;  /* 0x08201f000f1b7f89 */ /* 0x00002200000e0000 */
[----:B-1----:R-:W-:Y:S01]  /*4390*/  FADD R26, R11, R16 ;  /* 0x000000100b1a7221 */ /* 0x002fe20000000000 */
[----:B--2---:R-:W-:Y:S01]  /*43a0*/  FADD R11, R12, R17 ;  /* 0x000000110c0b7221 */ /* 0x004fe20000000000 */
[----:B------:R-:W-:Y:S01]  /*43b0*/  FADD R12, R13, R18 ;  /* 0x000000120d0c7221 */ /* 0x000fe20000000000 */
[----:B---3--:R-:W-:Y:S01]  /*43c0*/  FADD R7, R22, R7 ;  /* 0x0000000716077221 */ /* 0x008fe20000000000 */
[----:B----4-:R-:W-:Y:S01]  /*43d0*/  FADD R6, R21, R6 ;  /* 0x0000000615067221 */ /* 0x010fe20000000000 */
[----:B-----5:R-:W-:Y:S01]  /*43e0*/  FADD R9, R20, R9 ;  /* 0x0000000914097221 */ /* 0x020fe20000000000 */
[----:B------:R-:W-:-:S07]  /*43f0*/  FADD R13, R14, R19 ;  /* 0x000000130e0d7221 */ /* 0x000fce0000000000 */
.L_x_1580:
[----:B------:R-:W-:Y:S01]  /*4400*/  BSSY.RECONVERGENT B1, `(.L_x_1422) ;  /* 0x0000013000017945 */ /* 0x000fe20003800200 */
[----:B------:R-:W-:Y:S02]  /*4410*/  HFMA2 R25, -RZ, RZ, 0, 0 ;  /* 0x00000000ff197431 */ /* 0x000fe400000001ff */
[----:B0-----:R-:W-:Y:S01]  /*4420*/  FADD R27, R15, R27 ;  /* 0x0000001b0f1b7221 */ /* 0x001fe20000000000 */
[----:B------:R-:W-:Y:S02]  /*4430*/  ISETP.GE.AND P1, PT, R10, 0x1, PT ;  /* 0x000000010a00780c */ /* 0x000fe40003f26270 */
[----:B------:R-:W-:Y:S02]  /*4440*/  CS2R R20, SRZ ;  /* 0x0000000000147805 */ /* 0x000fe4000001ff00 */
[----:B------:R-:W-:Y:S02]  /*4450*/  MOV R22, RZ ;  /* 0x000000ff00167202 */ /* 0x000fe40000000f00 */
[----:B------:R-:W-:-:S02]  /*4460*/  CS2R R18, SRZ ;  /* 0x0000000000127805 */ /* 0x000fc4000001ff00 */
[----:B------:R-:W-:Y:S02]  /*4470*/  CS2R R16, SRZ ;  /* 0x0000000000107805 */ /* 0x000fe4000001ff00 */
[----:B------:R-:W-:Y:S01]  /*4480*/  CS2R R14, SRZ ;  /* 0x00000000000e7805 */ /* 0x000fe2000001ff00 */
        /* <DEDUP_REMOVED lines=10> */
.L_x_1423:
[----:B------:R-:W-:Y:S05]  /*4530*/  BSYNC.RECONVERGENT B1 ;  /* 0x0000000000017941 */ /* 0x000fea0003800200 */
.L_x_1422:
[----:B------:R-:W-:Y:S01]  /*4540*/  BSSY.RECONVERGENT B1, `(.L_x_1424) ;  /* 0x0000034000017945 */ /* 0x000fe20003800200 */
[----:B------:R-:W-:Y:S02]  /*4550*/  CS2R R12, SRZ ;  /* 0x00000000000c7805 */ /* 0x000fe4000001ff00 */
[----:B------:R-:W-:Y:S02]  /*4560*/  CS2R R10, SRZ ;  /* 0x00000000000a7805 */ /* 0x000fe4000001ff00 */
[----:B------:R-:W-:Y:S02]  /*4570*/  CS2R R8, SRZ ;  /* 0x0000000000087805 */ /* 0x000fe4000001ff00 */
[----:B------:R-:W-:Y:S01]  /*4580*/  CS2R R6, SRZ ;  /* 0x0000000000067805 */ /* 0x000fe2000001ff00 */
[----:B------:R-:W-:Y:S06]  /*4590*/  @!P1 BRA `(.L_x_1425) ;  /* 0x0000000000b89947 */ /* 0x000fec0003800000 */
[----:B------:R-:W-:Y:S01]  /*45a0*/  HFMA2 R25, -RZ, RZ, 0, 0 ;  /* 0x00000000ff197431 */ /* 0x000fe200000001ff */
[----:B------:R-:W-:Y:S02]  /*45b0*/  CS2R R6, SRZ ;  /* 0x0000000000067805 */ /* 0x000fe4000001ff00 */
[----:B------:R-:W-:Y:S02]  /*45c0*/  MOV R26, RZ ;  /* 0x000000ff001a7202 */ /* 0x000fe40000000f00 */
[----:B------:R-:W-:Y:S02]  /*45d0*/  CS2R R8, SRZ ;  /* 0x0000000000087805 */ /* 0x000fe4000001ff00 */
[----:B------:R-:W-:Y:S02]  /*45e0*/  CS2R R10, SRZ ;  /* 0x00000000000a7805 */ /* 0x000fe4000001ff00 */
[----:B------:R-:W-:-:S07]  /*45f0*/  CS2R R12, SRZ ;  /* 0x00000000000c7805 */ /* 0x000fce000001ff00 */
.L_x_1429:
[----:B------:R-:W0:Y:S01]  /*4600*/  LDC R27, c[0x0][0x3a4] ;  /* 0x0000e900ff1b7b82 */ /* 0x000e220000000800 */
[----:B------:R-:W-:Y:S01]  /*4610*/  BSSY.RECONVERGENT B2, `(.L_x_1426) ;  /* 0x0000022000027945 */ /* 0x000fe20003800200 */
[----:B0-----:R-:W-:-:S13]  /*4620*/  ISETP.GE.AND P0, PT, R2, R27, PT ;  /* 0x0000001b0200720c */ /* 0x001fda0003f06270 */
[----:B------:R-:W-:Y:S05]  /*4630*/  @P0 BRA `(.L_x_1427) ;  /* 0x00000000007c0947 */ /* 0x000fea0003800000 */
[----:B------:R-:W-:-:S07]  /*4640*/  MOV R23, R2 ;  /* 0x0000000200177202 */ /* 0x000fce0000000f00 */
.L_x_1428:
[----:B------:R-:W0:Y:S01]  /*4650*/  LDCU UR9, c[0x0][0x398] ;  /* 0x00007300ff0977ac */ /* 0x000e220008000800 */
[----:B------:R-:W1:Y:S01]  /*4660*/  LDC.64 R4, c[0x0][0x410] ;  /* 0x00010400ff047b82 */ /* 0x000e620000000a00 */
[----:B0-----:R-:W-:-:S04]  /*4670*/  IMAD R28, R23, UR9, R26 ;  /* 0x00000009171c7c24 */ /* 0x001fc8000f8e021a */
[----:B------:R-:W-:-:S04]  /*4680*/  IMAD R29, R28, R27, R24 ;  /* 0x0000001b1c1d7224 */ /* 0x000fc800078e0218 */
[----:B-1----:R-:W-:-:S06]  /*4690*/  IMAD.WIDE R4, R29, 0x4, R4 ;  /* 0x000000041d047825 */ /* 0x002fcc00078e0204 */
[----:B------:R0:W2:Y:S01]  /*46a0*/  LDG.E R4, desc[UR14][R4.64] ;  /* 0x0000000e04047981 */ /* 0x0000a2000c1e1900 */
[----:B------:R-:W-:Y:S02]  /*46b0*/  IMAD.MOV.U32 R29, RZ, RZ, 0x24 ;  /* 0x00000024ff1d7424 */ /* 0x000fe400078e00ff */
[----:B------:R-:W-:Y:S01]  /*46c0*/  IMAD R28, R26, R27, R23 ;  /* 0x0000001b1a1c7224 */ /* 0x000fe200078e0217 */
[----:B------:R-:W-:-:S03]  /*46d0*/  IADD3 R23, PT, PT, R23, UR19, RZ ;  /* 0x0000001317177c10 */ /* 0x000fc6000fffe0ff */
[----:B------:R-:W-:Y:S01]  /*46e0*/  IMAD R28, R28, R29, UR6 ;  /* 0x000000061c1c7e24 */ /* 0x000fe2000f8e021d */
[----:B------:R-:W-:-:S04]  /*46f0*/  ISETP.GE.AND P0, PT, R23, R27, PT ;  /* 0x0000001b1700720c */ /* 0x000fc80003f06270 */
[----:B0-----:R-:W2:Y:S04]  /*4700*/  LDS R5, [R28+0x10] ;  /* 0x000010001c057984 */ /* 0x001ea80000000800 */
[----:B------:R-:W0:Y:S01]  /*4710*/  LDS R29, [R28] ;  /* 0x000000001c1d7984 */ /* 0x000e220000000800 */
        /* <DEDUP_REMOVED lines=15> */
[----:B0-----:R-:W-:Y:S01]  /*4810*/  FFMA R6, R4, R5, R6 ;  /* 0x0000000504067223 */ /* 0x001fe20000000006 */
[----:B------:R-:W-:Y:S06]  /*4820*/  @!P0 BRA `(.L_x_1428) ;  /* 0xfffffffc00888947 */ /* 0x000fec000383ffff */
.L_x_1427:
[----:B------:R-:W-:Y:S05]  /*4830*/  BSYNC.RECONVERGENT B2 ;  /* 0x0000000000027941 */ /* 0x000fea0003800200 */
.L_x_1426:
[----:B------:R-:W0:Y:S01]  /*4840*/  LDCU UR9, c[0x0][0x398] ;  /* 0x00007300ff0977ac */ /* 0x000e220008000800 */
[----:B------:R-:W-:-:S04]  /*4850*/  IADD3 R26, PT, PT, R26, 0x1, RZ ;  /* 0x000000011a1a7810 */ /* 0x000fc80007ffe0ff */
[----:B0-----:R-:W-:-:S13]  /*4860*/  ISETP.NE.AND P0, PT, R26, UR9, PT ;  /* 0x000000091a007c0c */ /* 0x001fda000bf05270 */
[----:B------:R-:W-:Y:S05]  /*4870*/  @P0 BRA `(.L_x_1429) ;  /* 0xfffffffc00600947 */ /* 0x000fea000383ffff */
.L_x_1425:
[----:B------:R-:W-:Y:S05]  /*4880*/  BSYNC.RECONVERGENT B1 ;  /* 0x0000000000017941 */ /* 0x000fea0003800200 */
.L_x_1424:
[----:B------:R-:W0:Y:S01]  /*4890*/  S2R R4, SR_TID.X ;  /* 0x0000000000047919 */ /* 0x000e220000002100 */
[----:B------:R-:W-:Y:S01]  /*48a0*/  UMOV UR9, 0xffffffff ;  /* 0xffffffff00097882 */ /* 0x000fe20000000000 */
[----:B0-----:R-:W-:Y:S02]  /*48b0*/  ISETP.NE.AND P0, PT, R4, RZ, PT ;  /* 0x000000ff0400720c */ /* 0x001fe40003f05270 */
[----:B------:R-:W-:Y:S11]  /*48c0*/  BRA.DIV UR9, `(.L_x_1430) ;  /* 0x0000004609547947 */ /* 0x000ff6000b800000 */
        /* <DEDUP_REMOVED lines=12> */
[----:B------:R-:W-:Y:S04]  /*4990*/  SHFL.DOWN PT, R5, R26, 0x8, 0x1f ;  /* 0x09001f001a057f89 */ /* 0x000fe800000e0000 */
[----:B------:R-:W4:Y:S01]  /*49a0*/  SHFL.DOWN PT, R28, R27, 0x8, 0x1f ;  /* 0x09001f001b1c7f89 */ /* 0x000f2200000e0000 */
[----:B0-----:R-:W-:Y:S01]  /*49b0*/  FADD R13, R13, R10 ;  /* 0x0000000a0d0d7221 */ /* 0x001fe20000000000 */
[----:B-1----:R-:W-:-:S02]  /*49c0*/  FADD R12, R12, R9 ;  /* 0x000000090c0c7221 */ /* 0x002fc40000000000 */
[----:B------:R-:W0:Y:S01]  /*49d0*/  SHFL.DOWN PT, R9, R6, 0x10, 0x1f ;  /* 0x0a001f0006097f89 */ /* 0x000e2200000e0000 */
[----:B--2---:R-:W-:-:S03]  /*49e0*/  FADD R10, R4, R7 ;  /* 0x00000007040a7221 */ /* 0x004fc60000000000 */
[----:B------:R-:W1:Y:S01]  /*49f0*/  SHFL.DOWN PT, R4, R29, 0x8, 0x1f ;  /* 0x09001f001d047f89 */ /* 0x000e6200000e0000 */
[----:B---3--:R-:W-:Y:S01]  /*4a00*/  FADD R25, R25, R8 ;  /* 0x0000000819197221 */ /* 0x008fe20000000000 */
[----:B----4-:R-:W-:Y:S02]  /*4a10*/  FADD R7, R27, R28 ;  /* 0x0000001c1b077221 */ /* 0x010fe40000000000 */
[----:B------:R-:W2:Y:S01]  /*4a20*/  SHFL.DOWN PT, R27, R12, 0x8, 0x1f ;  /* 0x09001f000c1b7f89 */ /* 0x000ea200000e0000 */
[----:B0-----:R-:W-:Y:S01]  /*4a30*/  FADD R8, R9, R6 ;  /* 0x0000000609087221 */ /* 0x001fe20000000000 */
[----:B------:R-:W-:Y:S02]  /*4a40*/  FADD R9, R26, R5 ;  /* 0x000000051a097221 */ /* 0x000fe40000000000 */
[----:B------:R-:W0:Y:S01]  /*4a50*/  SHFL.DOWN PT, R6, R11, 0x8, 0x1f ;  /* 0x09001f000b067f89 */ /* 0x000e2200000e0000 */
[----:B-1----:R-:W-:-:S03]  /*4a60*/  FADD R29, R29, R4 ;  /* 0x000000041d1d7221 */ /* 0x002fc60000000000 */
[----:B------:R-:W1:Y:S04]  /*4a70*/  SHFL.DOWN PT, R4, R25, 0x8, 0x1f ;  /* 0x09001f0019047f89 */ /* 0x000e6800000e0000 */
[----:B------:R-:W3:Y:S04]  /*4a80*/  SHFL.DOWN PT, R26, R13, 0x8, 0x1f ;  /* 0x09001f000d1a7f89 */ /* 0x000ee800000e0000 */
[----:B------:R-:W-:Y:S01]  /*4a90*/  SHFL.DOWN PT, R28, R9, 0x4, 0x1f ;  /* 0x08801f00091c7f89 */ /* 0x000fe200000e0000 */
[----:B--2---:R-:W-:Y:S01]  /*4aa0*/  FADD R27, R12, R27 ;  /* 0x0000001b0c1b7221 */ /* 0x004fe20000000000 */
[----:B0-----:R-:W-:-:S02]  /*4ab0*/  FADD R6, R11, R6 ;  /* 0x000000060b067221 */ /* 0x001fc40000000000 */
[----:B------:R-:W0:Y:S01]  /*4ac0*/  SHFL.DOWN PT, R11, R10, 0x8, 0x1f ;  /* 0x09001f000a0b7f89 */ /* 0x000e2200000e0000 */
[----:B-1----:R-:W-:-:S03]  /*4ad0*/  FADD R25, R25, R4 ;  /* 0x0000000419197221 */ /* 0x002fc60000000000 */
[----:B------:R-:W1:Y:S01]  /*4ae0*/  SHFL.DOWN PT, R4, R7, 0x4, 0x1f ;  /* 0x08801f0007047f89 */ /* 0x000e6200000e0000 */
[----:B---3--:R-:W-:-:S03]  /*4af0*/  FADD R26, R13, R26 ;  /* 0x0000001a0d1a7221 */ /* 0x008fc60000000000 */
[----:B------:R-:W2:Y:S04]  /*4b00*/  SHFL.DOWN PT, R13, R8, 0x8, 0x1f ;  /* 0x09001f00080d7f89 */ /* 0x000ea800000e0000 */
[----:B------:R-:W-:Y:S01]  /*4b10*/  SHFL.DOWN PT, R5, R26, 0x4, 0x1f ;  /* 0x08801f001a057f89 */ /* 0x000fe200000e0000 */
[----:B0-----:R-:W-:-:S03]  /*4b20*/  FADD R11, R10, R11 ;  /* 0x0000000b0a0b7221 */ /* 0x001fc60000000000 */
[----:B------:R-:W0:Y:S01]  /*4b30*/  SHFL.DOWN PT, R10, R29, 0x4, 0x1f ;  /* 0x08801f001d0a7f89 */ /* 0x000e2200000e0000 */
[----:B-1----:R-:W-:-:S03]  /*4b40*/  FADD R7, R7, R4 ;  /* 0x0000000407077221 */ /* 0x002fc60000000000 */
[----:B------:R-:W1:Y:S01]  /*4b50*/  SHFL.DOWN PT, R4, R27, 0x4, 0x1f ;  /* 0x08801f001b047f89 */ /* 0x000e6200000e0000 */
[----:B--2---:R-:W-:Y:S01]  /*4b60*/  FADD R12, R8, R13 ;  /* 0x0000000d080c7221 */ /* 0x004fe20000000000 */
[----:B------:R-:W-:Y:S02]  /*4b70*/  FADD R13, R9, R28 ;  /* 0x0000001c090d7221 */ /* 0x000fe40000000000 */
[----:B------:R-:W2:Y:S04]  /*4b80*/  SHFL.DOWN PT, R9, R6, 0x4, 0x1f ;  /* 0x08801f0006097f89 */ /* 0x000ea800000e0000 */
[----:B------:R-:W3:Y:S01]  /*4b90*/  SHFL.DOWN PT, R28, R25, 0x4, 0x1f ;  /* 0x08801f00191c7f89 */ /* 0x000ee200000e0000 */
        /* <DEDUP_REMOVED lines=8> */
[----:B------:R-:W3:Y:S04]  /*4c20*/  SHFL.DOWN PT, R28, R7, 0x2, 0x1f ;  /* 0x08401f00071c7f89 */ /* 0x000ee800000e0000 */
[----:B------:R-:W-:Y:S01]  /*4c30*/  SHFL.DOWN PT, R5, R9, 0x2, 0x1f ;  /* 0x08401f0009057f89 */ /* 0x000fe200000e0000 */
[----:B0-----:R-:W-:Y:S01]  /*4c40*/  FADD R26, R11, R26 ;  /* 0x0000001a0b1a7221 */ /* 0x001fe20000000000 */
[----:B-1----:R-:W-:Y:S02]  /*4c50*/  FADD R25, R13, R4 ;  /* 0x000000040d197221 */ /* 0x002fe40000000000 */
[----:B------:R-:W0:Y:S01]  /*4c60*/  SHFL.DOWN PT, R4, R10, 0x2, 0x1f ;  /* 0x08401f000a047f89 */ /* 0x000e2200000e0000 */
[----:B--2---:R-:W-:-:S03]  /*4c70*/  FADD R27, R12, R27 ;  /* 0x0000001b0c1b7221 */ /* 0x004fc60000000000 */
[----:B------:R-:W1:Y:S01]  /*4c80*/  SHFL.DOWN PT, R13, R8, 0x2, 0x1f ;  /* 0x08401f00080d7f89 */ /* 0x000e6200000e0000 */
[----:B---3--:R-:W-:-:S03]  /*4c90*/  FADD R11, R7, R28 ;  /* 0x0000001c070b7221 */ /* 0x008fc60000000000 */
        /* <DEDUP_REMOVED lines=17> */
[----:B------:R-:W-:Y:S01]  /*4db0*/  SHFL.DOWN PT, R5, R9, 0x1, 0x1f ;  /* 0x08201f0009057f89 */ /* 0x000fe200000e0000 */
[----:B0-----:R-:W-:-:S03]  /*4dc0*/  FADD R25, R13, R4 ;  /* 0x000000040d197221 */ /* 0x001fc60000000000 */
[----:B------:R-:W0:Y:S01]  /*4dd0*/  SHFL.DOWN PT, R13, R8, 0x1, 0x1f ;  /* 0x08201f00080d7f89 */ /* 0x000e2200000e0000 */
[----:B-1----:R-:W-:-:S03]  /*4de0*/  FADD R26, R12, R26 ;  /* 0x0000001a0c1a7221 */ /* 0x002fc60000000000 */
[----:B------:R-:W1:Y:S01]  /*4df0*/  SHFL.DOWN PT, R4, R10, 0x1, 0x1f ;  /* 0x08201f000a047f89 */ /* 0x000e6200000e0000 */
[----:B--2---:R-:W-:Y:S01]  /*4e00*/  FADD R6, R11, R6 ;  /* 0x000000060b067221 */ /* 0x004fe20000000000 */
[----:B------:R-:W-:Y:S02]  /*4e10*/  FADD R11, R7, R28 ;  /* 0x0000001c070b7221 */ /* 0x000fe40000000000 */
[----:B------:R2:W3:Y:S01]  /*4e20*/  SHFL.DOWN PT, R28, R27, 0x1, 0x1f ;  /* 0x08201f001b1c7f89 */ /* 0x0004e200000e0000 */
[----:B0-----:R-:W-:Y:S01]  /*4e30*/  FADD R12, R8, R13 ;  /* 0x0000000d080c7221 */ /* 0x001fe20000000000 */
[----:B------:R-:W-:Y:S01]  /*4e40*/  FADD R13, R9, R5 ;  /* 0x00000005090d7221 */ /* 0x000fe20000000000 */
[----:B-12---:R-:W-:-:S07]  /*4e50*/  FADD R7, R10, R4 ;  /* 0x000000040a077221 */ /* 0x006fce0000000000 */
.L_x_1627:
[----:B------:R-:W-:Y:S01]  /*4e60*/  BSSY.RECONVERGENT B1, `(.L_x_1431) ;  /* 0x000001a000017945 */ /* 0x000fe20003800200 */
[----:B---3--:R-:W-:-:S03]  /*4e70*/  FADD R27, R27, R28 ;  /* 0x0000001c1b1b7221 */ /* 0x008fc60000000000 */
        /* <DEDUP_REMOVED lines=13> */
[----:B------:R-:W-:-:S04]  /*4f50*/  IMAD R23, R8, 0x9, RZ ;  /* 0x0000000908177824 */ /* 0x000fc800078e02ff */
        /* <DEDUP_REMOVED lines=10> */
.L_x_1432:
[----:B------:R-:W-:Y:S05]  /*5000*/  BSYNC.RECONVERGENT B1 ;  /* 0x0000000000017941 */ /* 0x000fea0003800200 */
.L_x_1431:
[----:B------:R-:W1:Y:S01]  /*5010*/  LDCU UR9, c[0x0][0x3a4] ;  /* 0x00007480ff0977ac */ /* 0x000e620008000800 */
[----:B------:R-:W-:-:S04]  /*5020*/  IADD3 R24, PT, PT, R24, UR20, RZ ;  /* 0x0000001418187c10 */ /* 0x000fc8000fffe0ff */
[----:B-1----:R-:W-:-:S13]  /*5030*/  ISETP.GE.AND P0, PT, R24, UR9, PT ;  /* 0x0000000918007c0c */ /* 0x002fda000bf06270 */
[----:B------:R-:W-:Y:S05]  /*5040*/  @!P0 BRA `(.L_x_1433) ;  /* 0xffffffe800948947 */ /* 0x000fea000383ffff */
.L_x_1415:
[----:B------:R-:W-:Y:S05]  /*5050*/  BSYNC B0 ;  /* 0x0000000000007941 */ /* 0x000fea0003800000 */
.L_x_1414:
[----:B------:R-:W4:Y:S01]  /*5060*/  LDCU UR9, c[0x0][0x370] ;  /* 0x00006e00ff0977ac */ /* 0x000f220008000800 */
[----:B------:R-:W5:Y:S01]  /*5070*/  LDCU UR10, c[0x0][0x394] ;  /* 0x00007280ff0a77ac */ /* 0x000f620008000800 */
[----:B----4-:R-:W-:-:S04]  /*5080*/  IADD3 R3, PT, PT, R3, UR9, RZ ;  /* 0x0000000903037c10 */ /* 0x010fc8000fffe0ff */
[----:B-----5:R-:W-:-:S13]  /*5090*/  ISETP.GE.AND P0, PT, R3, UR10, PT ;  /* 0x0000000a03007c0c */ /* 0x020fda000bf06270 */
[----:B------:R-:W-:Y:S05]  /*50a0*/  @!P0 BRA `(.L_x_1434) ;  /* 0xffffffb000308947 */ /* 0x000fea000383ffff */
[----:B------:R-:W-:Y:S05]  /*50b0*/  EXIT ;  /* 0x000000000000794d */ /* 0x000fea0003800000 */
.L_x_1369:
[----:B------:R-:W-:Y:S01]  /*50c0*/  HFMA2 R23, -RZ, RZ, 0, 9.5367431640625e-07 ;  /* 0x00000010ff177431 */ /* 0x000fe200000001ff */
[----:B------:R-:W-:Y:S01]  /*50d0*/  BSSY B1, `(.L_x_1435) ;  /* 0x0000006000017945 */ /* 0x000fe20003800000 */
[----:B------:R-:W-:Y:S02]  /*50e0*/  MOV R5, 0x1f ;  /* 0x0000001f00057802 */ /* 0x000fe40000000f00 */
[----:B------:R-:W-:-:S07]  /*50f0*/  MOV R4, 0xffffffff ;  /* 0xffffffff00047802 */ /* 0x000fce0000000f00 */
[----:B-123--:R-:W-:Y:S05]  /*5100*/  WARPSYNC.COLLECTIVE R4, `(.L_x_1436) ;  /* 0x0000000004087348 */ /* 0x00efea0003c00000 */
[----:B------:R0:W4:Y:S02]  /*5110*/  SHFL.DOWN P1, R4, R28, R23, R5 ;  /* 0x080000171c047389 */ /* 0x0001240000020005 */
[----:B01234-:R-:W-:Y:S05]  /*5120*/  ENDCOLLECTIVE ;  /* 0x000000000000791b */ /* 0x01ffea0003800000 */
.L_x_1436:
[----:B------:R-:W-:Y:S05]  /*5130*/  BSYNC B1 ;  /* 0x0000000000017941 */ /* 0x000fea0003800000 */
.L_x_1435:
[----:B------:R-:W-:Y:S01]  /*5140*/  FADD R28, R4, R28 ;  /* 0x0000001c041c7221 */ /* 0x000fe20000000000 */
[----:B------:R-:W-:Y:S01]  /*5150*/  HFMA2 R5, -RZ, RZ, 0, 1.847743988037109375e-06 ;  /* 0x0000001fff057431 */ /* 0x000fe200000001ff */
[----:B------:R-:W-:Y:S01]  /*5160*/  MOV R4, 0xffffffff ;  /* 0xffffffff00047802 */ /* 0x000fe20000000f00 */
[----:B------:R-:W-:-:S07]  /*5170*/  IMAD.MOV.U32 R23, RZ, RZ, 0x8 ;  /* 0x00000008ff177424 */ /* 0x000fce00078e00ff */
[----:B------:R-:W-:Y:S05]  /*5180*/  WARPSYNC.COLLECTIVE R4, `(.L_x_1437) ;  /* 0x0000000004087348 */ /* 0x000fea0003c00000 */
[----:B------:R0:W1:Y:S02]  /*5190*/  SHFL.DOWN P1, R4, R28, R23, R5 ;  /* 0x080000171c047389 */ /* 0x0000640000020005 */
[----:B01----:R-:W-:Y:S05]  /*51a0*/  ENDCOLLECTIVE ;  /* 0x000000000000791b */ /* 0x003fea0003800000 */
.L_x_1437:
[----:B------:R-:W-:Y:S01]  /*51b0*/  HFMA2 R23, -RZ, RZ, 0, 2.384185791015625e-07 ;  /* 0x00000004ff177431 */ /* 0x000fe200000001ff */
[----:B------:R-:W-:Y:S02]  /*51c0*/  MOV R7, R4 ;  /* 0x0000000400077202 */ /* 0x000fe40000000f00 */
[----:B------:R-:W-:-:S03]  /*51d0*/  MOV R4, 0xffffffff ;  /* 0xffffffff00047802 */ /* 0x000fc60000000f00 */
[----:B------:R-:W-:-:S05]  /*51e0*/  FADD R7, R28, R7 ;  /* 0x000000071c077221 */ /* 0x000fca0000000000 */
[----:B------:R-:W-:-:S07]  /*51f0*/  MOV R28, R7 ;  /* 0x00000007001c7202 */ /* 0x000fce0000000f00 */
[----:B------:R-:W-:Y:S05]  /*5200*/  WARPSYNC.COLLECTIVE R4, `(.L_x_1438) ;  /* 0x0000000004087348 */ /* 0x000fea0003c00000 */
[----:B------:R0:W1:Y:S02]  /*5210*/  SHFL.DOWN P1, R4, R28, R23, R5 ;  /* 0x080000171c047389 */ /* 0x0000640000020005 */
[----:B01----:R-:W-:Y:S05]  /*5220*/  ENDCOLLECTIVE ;  /* 0x000000000000791b */ /* 0x003fea0003800000 */
.L_x_1438:
[----:B------:R-:W-:Y:S01]  /*5230*/  HFMA2 R23, -RZ, RZ, 0, 1.1920928955078125e-07 ;  /* 0x00000002ff177431 */ /* 0x000fe200000001ff */
[----:B------:R-:W-:Y:S02]  /*5240*/  MOV R10, R4 ;  /* 0x00000004000a7202 */ /* 0x000fe40000000f00 */
[----:B------:R-:W-:-:S03]  /*5250*/  MOV R4, 0xffffffff ;  /* 0xffffffff00047802 */ /* 0x000fc60000000f00 */
[----:B------:R-:W-:-:S04]  /*5260*/  FADD R10, R7, R10 ;  /* 0x0000000a070a7221 */ /* 0x000fc80000000000 */
[----:B------:R-:W-:-:S07]  /*5270*/  IMAD.MOV.U32 R28, RZ, RZ, R10 ;  /* 0x000000ffff1c7224 */ /* 0x000fce00078e000a */
[----:B------:R-:W-:Y:S05]  /*5280*/  WARPSYNC.COLLECTIVE R4, `(.L_x_1439) ;  /* 0x0000000004087348 */ /* 0x000fea0003c00000 */
[----:B------:R0:W1:Y:S02]  /*5290*/  SHFL.DOWN P1, R4, R28, R23, R5 ;  /* 0x080000171c047389 */ /* 0x0000640000020005 */
[----:B01----:R-:W-:Y:S05]  /*52a0*/  ENDCOLLECTIVE ;  /* 0x000000000000791b */ /* 0x003fea0003800000 */
.L_x_1439:
[----:B------:R-:W-:Y:S01]  /*52b0*/  HFMA2 R23, -RZ, RZ, 0, 5.9604644775390625e-08 ;  /* 0x00000001ff177431 */ /* 0x000fe200000001ff */
[----:B------:R-:W-:Y:S02]  /*52c0*/  MOV R9, R4 ;  /* 0x0000000400097202 */ /* 0x000fe40000000f00 */
[----:B------:R-:W-:-:S03]  /*52d0*/  MOV R4, 0xffffffff ;  /* 0xffffffff00047802 */ /* 0x000fc60000000f00 */
[----:B------:R-:W-:-:S05]  /*52e0*/  FADD R9, R10, R9 ;  /* 0x000000090a097221 */ /* 0x000fca0000000000 */
[----:B------:R-:W-:-:S07]  /*52f0*/  MOV R28, R9 ;  /* 0x00000009001c7202 */ /* 0x000fce0000000f00 */
[----:B------:R-:W-:Y:S05]  /*5300*/  WARPSYNC.COLLECTIVE R4, `(.L_x_1440) ;  /* 0x0000000004087348 */ /* 0x000fea0003c00000 */
[----:B------:R0:W1:Y:S02]  /*5310*/  SHFL.DOWN P1, R4, R28, R23, R5 ;  /* 0x080000171c047389 */ /* 0x0000640000020005 */
[----:B01----:R-:W-:Y:S05]  /*5320*/  ENDCOLLECTIVE ;  /* 0x000000000000791b */ /* 0x003fea0003800000 */
.L_x_1440:
[----:B------:R-:W-:Y:S01]  /*5330*/  MOV R12, R4 ;  /* 0x00000004000c7202 */ /* 0x000fe20000000f00 */
[----:B------:R-:W-:Y:S06]  /*5340*/  BRA `(.L_x_1441) ;  /* 0xffffffc800e47947 */ /* 0x000fec000383ffff */
.L_x_1375:
[----:B------:R-:W-:Y:S01]  /*5350*/  HFMA2 R5, -RZ, RZ, 0, 1.847743988037109375e-06 ;  /* 0x0000001fff057431 */ /* 0x000fe200000001ff */
[----:B------:R-:W-:Y:S01]  /*5360*/  BSSY B1, `(.L_x_1442) ;  /* 0x0000006000017945 */ /* 0x000fe20003800000 */
[----:B------:R-:W-:Y:S01]  /*5370*/  IMAD.MOV.U32 R23, RZ, RZ, 0x10 ;  /* 0x00000010ff177424 */ /* 0x000fe200078e00ff */
[----:B------:R-:W-:-:S07]  /*5380*/  MOV R4, 0xffffffff ;  /* 0xffffffff00047802 */ /* 0x000fce0000000f00 */
[----:B01-3--:R-:W-:Y:S05]  /*5390*/  WARPSYNC.COLLECTIVE R4, `(.L_x_1443) ;  /* 0x0000000004087348 */ /* 0x00bfea0003c00000 */
[----:B------:R2:W4:Y:S02]  /*53a0*/  SHFL.DOWN P1, R4, R28, R23, R5 ;  /* 0x080000171c047389 */ /* 0x0005240000020005 */
[----:B01234-:R-:W-:Y:S05]  /*53b0*/  ENDCOLLECTIVE ;  /* 0x000000000000791b */ /* 0x01ffea0003800000 */
.L_x_1443:
[----:B------:R-:W-:Y:S05]  /*53c0*/  BSYNC B1 ;  /* 0x0000000000017941 */ /* 0x000fea0003800000 */
.L_x_1442:
[----:B------:R-:W-:Y:S01]  /*53d0*/  FADD R28, R4, R28 ;  /* 0x0000001c041c7221 */ /* 0x000fe20000000000 */
[----:B------:R-:W-:Y:S01]  /*53e0*/  HFMA2 R23, -RZ, RZ, 0, 4.76837158203125e-07 ;  /* 0x00000008ff177431 */ /* 0x000fe200000001ff */
[----:B------:R-:W-:Y:S02]  /*53f0*/  MOV R4, 0xffffffff ;  /* 0xffffffff00047802 */ /* 0x000fe40000000f00 */
[----:B------:R-:W-:-:S07]  /*5400*/  MOV R5, 0x1f ;  /* 0x0000001f00057802 */ /* 0x000fce0000000f00 */
[----:B------:R-:W-:Y:S05]  /*5410*/  WARPSYNC.COLLECTIVE R4, `(.L_x_1444) ;  /* 0x0000000004087348 */ /* 0x000fea0003c00000 */
[----:B------:R0:W1:Y:S02]  /*5420*/  SHFL.DOWN P1, R4, R28, R23, R5 ;  /* 0x080000171c047389 */ /* 0x0000640000020005 */
[----:B01----:R-:W-:Y:S05]  /*5430*/  ENDCOLLECTIVE ;  /* 0x000000000000791b */ /* 0x003fea0003800000 */
.L_x_1444:
[----:B------:R-:W-:Y:S01]  /*5440*/  IMAD.MOV.U32 R23, RZ, RZ, 0x4 ;  /* 0x00000004ff177424 */ /* 0x000fe200078e00ff */
[----:B------:R-:W-:Y:S02]  /*5450*/  MOV R9, R4 ;  /* 0x0000000400097202 */ /* 0x000fe40000000f00 */
[----:B------:R-:W-:-:S03]  /*5460*/  MOV R4, 0xffffffff ;  /* 0xffffffff00047802 */ /* 0x000fc60000000f00 */
[----:B------:R-:W-:-:S05]  /*5470*/  FADD R9, R28, R9 ;  /* 0x000000091c097221 */ /* 0x000fca0000000000 */
[----:B------:R-:W-:-:S07]  /*5480*/  MOV R28, R9 ;  /* 0x00000009001c7202 */ /* 0x000fce0000000f00 */
[----:B------:R-:W-:Y:S05]  /*5490*/  WARPSYNC.COLLECTIVE R4, `(.L_x_1445) ;  /* 0x0000000004087348 */ /* 0x000fea0003c00000 */
[----:B------:R0:W1:Y:S02]  /*54a0*/  SHFL.DOWN P1, R4, R28, R23, R5 ;  /* 0x080000171c047389 */ /* 0x0000640000020005 */
[----:B01----:R-:W-:Y:S05]  /*54b0*/  ENDCOLLECTIVE ;  /* 0x000000000000791b */ /* 0x003fea0003800000 */
.L_x_1445:
        /* <DEDUP_REMOVED lines=8> */
.L_x_1446:
        /* <DEDUP_REMOVED lines=8> */
.L_x_1447:
[----:B------:R-:W-:Y:S01]  /*55c0*/  MOV R12, R4 ;  /* 0x00000004000c7202 */ /* 0x000fe20000000f00 */
[----:B------:R-:W-:Y:S06]  /*55d0*/  BRA `(.L_x_1448) ;  /* 0xffffffc800e07947 */ /* 0x000fec000383ffff */
.L_x_1384:
[----:B------:R-:W-:Y:S01]  /*55e0*/  HFMA2 R23, -RZ, RZ, 0, 9.5367431640625e-07 ;  /* 0x00000010ff177431 */ /* 0x000fe200000001ff */
[----:B------:R-:W-:Y:S01]  /*55f0*/  BSSY B1, `(.L_x_1449) ;  /* 0x0000007000017945 */ /* 0x000fe20003800000 */
[----:B------:R-:W-:Y:S02]  /*5600*/  MOV R28, R11 ;  /* 0x0000000b001c7202 */ /* 0x000fe40000000f00 */
[----:B------:R-:W-:Y:S02]  /*5610*/  MOV R5, 0x1f ;  /* 0x0000001f00057802 */ /* 0x000fe40000000f00 */
[----:B------:R-:W-:-:S07]  /*5620*/  MOV R4, 0xffffffff ;  /* 0xffffffff00047802 */ /* 0x000fce0000000f00 */
[----:B-123--:R-:W-:Y:S05]  /*5630*/  WARPSYNC.COLLECTIVE R4, `(.L_x_1450) ;  /* 0x0000000004087348 */ /* 0x00efea0003c00000 */
[----:B------:R0:W4:Y:S02]  /*5640*/  SHFL.DOWN P1, R4, R28, R23, R5 ;  /* 0x080000171c047389 */ /* 0x0001240000020005 */
[----:B01234-:R-:W-:Y:S05]  /*5650*/  ENDCOLLECTIVE ;  /* 0x000000000000791b */ /* 0x01ffea0003800000 */
.L_x_1450:
[----:B------:R-:W-:Y:S05]  /*5660*/  BSYNC B1 ;  /* 0x0000000000017941 */ /* 0x000fea0003800000 */
.L_x_1449:
[----:B------:R-:W-:Y:S01]  /*5670*/  MOV R12, R4 ;  /* 0x00000004000c7202 */ /* 0x000fe20000000f00 */
[----:B------:R-:W-:Y:S01]  /*5680*/  HFMA2 R23, -RZ, RZ, 0, 9.5367431640625e-07 ;  /* 0x00000010ff177431 */ /* 0x000fe200000001ff */
[----:B------:R-:W-:Y:S01]  /*5690*/  MOV R4, 0xffffffff ;  /* 0xffffffff00047802 */ /* 0x000fe20000000f00 */
[----:B------:R-:W-:Y:S01]  /*56a0*/  IMAD.MOV.U32 R28, RZ, RZ, R10 ;  /* 0x000000ffff1c7224 */ /* 0x000fe200078e000a */
[----:B------:R-:W-:Y:S01]  /*56b0*/  MOV R5, 0x1f ;  /* 0x0000001f00057802 */ /* 0x000fe20000000f00 */
[----:B------:R-:W-:-:S07]  /*56c0*/  FADD R12, R12, R11 ;  /* 0x0000000b0c0c7221 */ /* 0x000fce0000000000 */
[----:B------:R-:W-:Y:S05]  /*56d0*/  WARPSYNC.COLLECTIVE R4, `(.L_x_1451) ;  /* 0x0000000004087348 */ /* 0x000fea0003c00000 */
[----:B------:R0:W1:Y:S02]  /*56e0*/  SHFL.DOWN P1, R4, R28, R23, R5 ;  /* 0x080000171c047389 */ /* 0x0000640000020005 */
[----:B01----:R-:W-:Y:S05]  /*56f0*/  ENDCOLLECTIVE ;  /* 0x000000000000791b */ /* 0x003fea0003800000 */
.L_x_1451:
[----:B------:R-:W-:Y:S02]  /*5700*/  MOV R28, R9 ;  /* 0x00000009001c7202 */ /* 0x000fe40000000f00 */
[----:B------:R-:W-:Y:S02]  /*5710*/  MOV R13, R4 ;  /* 0x00000004000d7202 */ /* 0x000fe40000000f00 */
[----:B------:R-:W-:-:S03]  /*5720*/  MOV R4, 0xffffffff ;  /* 0xffffffff00047802 */ /* 0x000fc60000000f00 */
[----:B------:R-:W-:-:S07]  /*5730*/  FADD R13, R13, R10 ;  /* 0x0000000a0d0d7221 */ /* 0x000fce0000000000 */
[----:B------:R-:W-:Y:S05]  /*5740*/  WARPSYNC.COLLECTIVE R4, `(.L_x_1452) ;  /* 0x0000000004087348 */ /* 0x000fea0003c00000 */
[----:B------:R0:W1:Y:S02]  /*5750*/  SHFL.DOWN P1, R4, R28, R23, R5 ;  /* 0x080000171c047389 */ /* 0x0000640000020005 */
[----:B01----:R-:W-:Y:S05]  /*5760*/  ENDCOLLECTIVE ;  /* 0x000000000000791b */ /* 0x003fea0003800000 */
.L_x_1452:
[----:B------:R-:W-:Y:S02]  /*5770*/  HFMA2 R23, -RZ, RZ, 0, 4.76837158203125e-07 ;  /* 0x00000008ff177431 */ /* 0x000fe400000001ff */
[----:B------:R-:W-:Y:S01]  /*5780*/  IMAD.MOV.U32 R28, RZ, RZ, R12 ;  /* 0x000000ffff1c7224 */ /* 0x000fe200078e000c */
[----:B------:R-:W-:Y:S02]  /*5790*/  MOV R14, R4 ;  /* 0x00000004000e7202 */ /* 0x000fe40000000f00 */
[----:B------:R-:W-:-:S03]  /*57a0*/  MOV R4, 0xffffffff ;  /* 0xffffffff00047802 */ /* 0x000fc60000000f00 */
[----:B------:R-:W-:-:S07]  /*57b0*/  FADD R14, R14, R9 ;  /* 0x000000090e0e7221 */ /* 0x000fce0000000000 */
[----:B------:R-:W-:Y:S05]  /*57c0*/  WARPSYNC.COLLECTIVE R4, `(.L_x_1453) ;  /* 0x0000000004087348 */ /* 0x000fea0003c00000 */
[----:B------:R0:W1:Y:S02]  /*57d0*/  SHFL.DOWN P1, R4, R28, R23, R5 ;  /* 0x080000171c047389 */ /* 0x0000640000020005 */
[----:B01----:R-:W-:Y:S05]  /*57e0*/  ENDCOLLECTIVE ;  /* 0x000000000000791b */ /* 0x003fea0003800000 */
.L_x_1453:
[----:B------:R-:W-:Y:S02]  /*57f0*/  MOV R28, R13 ;  /* 0x0000000d001c7202 */ /* 0x000fe40000000f00 */
[----:B------:R-:W-:Y:S02]  /*5800*/  MOV R15, R4 ;  /* 0x00000004000f7202 */ /* 0x000fe40000000f00 */
[----:B------:R-:W-:-:S03]  /*5810*/  MOV R4, 0xffffffff ;  /* 0xffffffff00047802 */ /* 0x000fc60000000f00 */
[----:B------:R-:W-:-:S07]  /*5820*/  FADD R15, R12, R15 ;  /* 0x0000000f0c0f7221 */ /* 0x000fce0000000000 */
[----:B------:R-:W-:Y:S05]  /*5830*/  WARPSYNC.COLLECTIVE R4, `(.L_x_1454) ;  /* 0x0000000004087348 */ /* 0x000fea0003c00000 */
[----:B------:R0:W1:Y:S02]  /*5840*/  SHFL.DOWN P1, R4, R28, R23, R5 ;  /* 0x080000171c047389 */ /* 0x0000640000020005 */
[----:B01----:R-:W-:Y:S05]  /*5850*/  ENDCOLLECTIVE ;  /* 0x000000000000791b */ /* 0x003fea0003800000 */
.L_x_1454:
[----:B------:R-:W-:Y:S02]  /*5860*/  MOV R28, R14 ;  /* 0x0000000e001c7202 */ /* 0x000fe40000000f00 */
[----:B------:R-:W-:Y:S01]  /*5870*/  MOV R16, R4 ;  /* 0x0000000400107202 */ /* 0x000fe20000000f00 */
[----:B------:R-:W-:-:S04]  /*5880*/  IMAD.MOV.U32 R4, RZ, RZ, -0x1 ;  /* 0xffffffffff047424 */ /* 0x000fc800078e00ff */
[----:B------:R-:W-:-:S07]  /*5890*/  FADD R16, R13, R16 ;  /* 0x000000100d107221 */ /* 0x000fce0000000000 */
[----:B------:R-:W-:Y:S05]  /*58a0*/  WARPSYNC.COLLECTIVE R4, `(.L_x_1455) ;  /* 0x0000000004087348 */ /* 0x000fea0003c00000 */
[----:B------:R0:W1:Y:S02]  /*58b0*/  SHFL.DOWN P1, R4, R28, R23, R5 ;  /* 0x080000171c047389 */ /* 0x0000640000020005 */
[----:B01----:R-:W-:Y:S05]  /*58c0*/  ENDCOLLECTIVE ;  /* 0x000000000000791b */ /* 0x003fea0003800000 */
.L_x_1455:
        /* <DEDUP_REMOVED lines=8> */
.L_x_1456:
[----:B------:R-:W-:Y:S02]  /*5950*/  MOV R28, R16 ;  /* 0x00000010001c7202 */ /* 0x000fe40000000f00 */
[----:B------:R-:W-:Y:S02]  /*5960*/  MOV R18, R4 ;  /* 0x0000000400127202 */ /* 0x000fe40000000f00 */
[----:B------:R-:W-:-:S03]  /*5970*/  MOV R4, 0xffffffff ;  /* 0xffffffff00047802 */ /* 0x000fc60000000f00 */
[----:B------:R-:W-:-:S07]  /*5980*/  FADD R18, R15, R18 ;  /* 0x000000120f127221 */ /* 0x000fce0000000000 */
[----:B------:R-:W-:Y:S05]  /*5990*/  WARPSYNC.COLLECTIVE R4, `(.L_x_1457) ;  /* 0x0000000004087348 */ /* 0x000fea0003c00000 */
[----:B------:R0:W1:Y:S02]  /*59a0*/  SHFL.DOWN P1, R4, R28, R23, R5 ;  /* 0x080000171c047389 */ /* 0x0000640000020005 */
[----:B01----:R-:W-:Y:S05]  /*59b0*/  ENDCOLLECTIVE ;  /* 0x000000000000791b */ /* 0x003fea0003800000 */
.L_x_1457:
[----:B------:R-:W-:Y:S01]  /*59c0*/  MOV R28, R17 ;  /* 0x00000011001c7202 */ /* 0x000fe20000000f00 */
[----:B------:R-:W-:Y:S01]  /*59d0*/  IMAD.MOV.U32 R11, RZ, RZ, R4 ;  /* 0x000000ffff0b7224 */ /* 0x000fe200078e0004 */
[----:B------:R-:W-:-:S03]  /*59e0*/  MOV R4, 0xffffffff ;  /* 0xffffffff00047802 */ /* 0x000fc60000000f00 */
[----:B------:R-:W-:-:S07]  /*59f0*/  FADD R11, R16, R11 ;  /* 0x0000000b100b7221 */ /* 0x000fce0000000000 */
[----:B------:R-:W-:Y:S05]  /*5a00*/  WARPSYNC.COLLECTIVE R4, `(.L_x_1458) ;  /* 0x0000000004087348 */ /* 0x000fea0003c00000 */
[----:B------:R0:W1:Y:S02]  /*5a10*/  SHFL.DOWN P1, R4, R28, R23, R5 ;  /* 0x080000171c047389 */ /* 0x0000640000020005 */
[----:B01----:R-:W-:Y:S05]  /*5a20*/  ENDCOLLECTIVE ;  /* 0x000000000000791b */ /* 0x003fea0003800000 */
.L_x_1458:
[----:B------:R-:W-:Y:S01]  /*5a30*/  HFMA2 R23, -RZ, RZ, 0, 1.1920928955078125e-07 ;  /* 0x00000002ff177431 */ /* 0x000fe200000001ff */
[----:B------:R-:W-:Y:S02]  /*5a40*/  MOV R28, R18 ;  /* 0x00000012001c7202 */ /* 0x000fe40000000f00 */
[----:B------:R-:W-:Y:S02]  /*5a50*/  MOV R10, R4 ;  /* 0x00000004000a7202 */ /* 0x000fe40000000f00 */
[----:B------:R-:W-:-:S03]  /*5a60*/  MOV R4, 0xffffffff ;  /* 0xffffffff00047802 */ /* 0x000fc60000000f00 */
[----:B------:R-:W-:-:S07]  /*5a70*/  FADD R10, R17, R10 ;  /* 0x0000000a110a7221 */ /* 0x000fce0000000000 */
[----:B------:R-:W-:Y:S05]  /*5a80*/  WARPSYNC.COLLECTIVE R4, `(.L_x_1459) ;  /* 0x0000000004087348 */ /* 0x000fea0003c00000 */
[----:B------:R0:W1:Y:S02]  /*5a90*/  SHFL.DOWN P1, R4, R28, R23, R5 ;  /* 0x080000171c047389 */ /* 0x0000640000020005 */
[----:B01----:R-:W-:Y:S05]  /*5aa0*/  ENDCOLLECTIVE ;  /* 0x000000000000791b */ /* 0x003fea0003800000 */
.L_x_1459:
[----:B------:R-:W-:Y:S01]  /*5ab0*/  IMAD.MOV.U32 R28, RZ, RZ, R11 ;  /* 0x000000ffff1c7224 */ /* 0x000fe200078e000b */
[----:B------:R-:W-:Y:S02]  /*5ac0*/  MOV R9, R4 ;  /* 0x0000000400097202 */ /* 0x000fe40000000f00 */
[----:B------:R-:W-:-:S03]  /*5ad0*/  MOV R4, 0xffffffff ;  /* 0xffffffff00047802 */ /* 0x000fc60000000f00 */
[----:B------:R-:W-:-:S07]  /*5ae0*/  FADD R13, R18, R9 ;  /* 0x00000009120d7221 */ /* 0x000fce0000000000 */
[----:B------:R-:W-:Y:S05]  /*5af0*/  WARPSYNC.COLLECTIVE R4, `(.L_x_1460) ;  /* 0x0000000004087348 */ /* 0x000fea0003c00000 */
[----:B------:R0:W1:Y:S02]  /*5b00*/  SHFL.DOWN P1, R4, R28, R23, R5 ;  /* 0x080000171c047389 */ /* 0x0000640000020005 */
[----:B01----:R-:W-:Y:S05]  /*5b10*/  ENDCOLLECTIVE ;  /* 0x000000000000791b */ /* 0x003fea0003800000 */
.L_x_1460:
[----:B------:R-:W-:Y:S02]  /*5b20*/  MOV R28, R10 ;  /* 0x0000000a001c7202 */ /* 0x000fe40000000f00 */
[----:B------:R-:W-:Y:S02]  /*5b30*/  MOV R12, R4 ;  /* 0x00000004000c7202 */ /* 0x000fe40000000f00 */
[----:B------:R-:W-:-:S03]  /*5b40*/  MOV R4, 0xffffffff ;  /* 0xffffffff00047802 */ /* 0x000fc60000000f00 */
[----:B------:R-:W-:-:S07]  /*5b50*/  FADD R14, R11, R12 ;  /* 0x0000000c0b0e7221 */ /* 0x000fce0000000000 */
[----:B------:R-:W-:Y:S05]  /*5b60*/  WARPSYNC.COLLECTIVE R4, `(.L_x_1461) ;  /* 0x0000000004087348 */ /* 0x000fea0003c00000 */
[----:B------:R0:W1:Y:S02]  /*5b70*/  SHFL.DOWN P1, R4, R28, R23, R5 ;  /* 0x080000171c047389 */ /* 0x0000640000020005 */
[----:B01----:R-:W-:Y:S05]  /*5b80*/  ENDCOLLECTIVE ;  /* 0x000000000000791b */ /* 0x003fea0003800000 */
.L_x_1461:
[----:B------:R-:W-:Y:S01]  /*5b90*/  HFMA2 R23, -RZ, RZ, 0, 5.9604644775390625e-08 ;  /* 0x00000001ff177431 */ /* 0x000fe200000001ff */
[----:B------:R-:W-:Y:S02]  /*5ba0*/  MOV R28, R13 ;  /* 0x0000000d001c7202 */ /* 0x000fe40000000f00 */
[----:B------:R-:W-:Y:S01]  /*5bb0*/  MOV R19, R4 ;  /* 0x0000000400137202 */ /* 0x000fe20000000f00 */
[----:B------:R-:W-:-:S04]  /*5bc0*/  IMAD.MOV.U32 R4, RZ, RZ, -0x1 ;  /* 0xffffffffff047424 */ /* 0x000fc800078e00ff */
[----:B------:R-:W-:-:S07]  /*5bd0*/  FADD R19, R10, R19 ;  /* 0x000000130a137221 */ /* 0x000fce0000000000 */
[----:B------:R-:W-:Y:S05]  /*5be0*/  WARPSYNC.COLLECTIVE R4, `(.L_x_1462) ;  /* 0x0000000004087348 */ /* 0x000fea0003c00000 */
[----:B------:R0:W1:Y:S02]  /*5bf0*/  SHFL.DOWN P1, R4, R28, R23, R5 ;  /* 0x080000171c047389 */ /* 0x0000640000020005 */
[----:B01----:R-:W-:Y:S05]  /*5c00*/  ENDCOLLECTIVE ;  /* 0x000000000000791b */ /* 0x003fea0003800000 */
.L_x_1462:
[----:B------:R-:W-:Y:S02]  /*5c10*/  MOV R28, R14 ;  /* 0x0000000e001c7202 */ /* 0x000fe40000000f00 */
[----:B------:R-:W-:Y:S02]  /*5c20*/  MOV R12, R4 ;  /* 0x00000004000c7202 */ /* 0x000fe40000000f00 */
[----:B------:R-:W-:-:S03]  /*5c30*/  MOV R4, 0xffffffff ;  /* 0xffffffff00047802 */ /* 0x000fc60000000f00 */
[----:B------:R-:W-:-:S07]  /*5c40*/  FADD R9, R13, R12 ;  /* 0x0000000c0d097221 */ /* 0x000fce0000000000 */
[----:B------:R-:W-:Y:S05]  /*5c50*/  WARPSYNC.COLLECTIVE R4, `(.L_x_1463) ;  /* 0x0000000004087348 */ /* 0x000fea0003c00000 */
[----:B------:R0:W1:Y:S02]  /*5c60*/  SHFL.DOWN P1, R4, R28, R23, R5 ;  /* 0x080000171c047389 */ /* 0x0000640000020005 */
[----:B01----:R-:W-:Y:S05]  /*5c70*/  ENDCOLLECTIVE ;  /* 0x000000000000791b */ /* 0x003fea0003800000 */
.L_x_1463:
[----:B------:R-:W-:Y:S02]  /*5c80*/  MOV R28, R19 ;  /* 0x00000013001c7202 */ /* 0x000fe40000000f00 */
[----:B------:R-:W-:Y:S02]  /*5c90*/  MOV R15, R4 ;  /* 0x00000004000f7202 */ /* 0x000fe40000000f00 */
[----:B------:R-:W-:-:S03]  /*5ca0*/  MOV R4, 0xffffffff ;  /* 0xffffffff00047802 */ /* 0x000fc60000000f00 */
[----:B------:R-:W-:-:S07]  /*5cb0*/  FADD R12, R14, R15 ;  /* 0x0000000f0e0c7221 */ /* 0x000fce0000000000 */
[----:B------:R-:W-:Y:S05]  /*5cc0*/  WARPSYNC.COLLECTIVE R4, `(.L_x_1464) ;  /* 0x0000000004087348 */ /* 0x000fea0003c00000 */
[----:B------:R0:W1:Y:S02]  /*5cd0*/  SHFL.DOWN P1, R4, R28, R23, R5 ;  /* 0x080000171c047389 */ /* 0x0000640000020005 */
[----:B01----:R-:W-:Y:S05]  /*5ce0*/  ENDCOLLECTIVE ;  /* 0x000000000000791b */ /* 0x003fea0003800000 */
.L_x_1464:
[----:B------:R-:W-:Y:S01]  /*5cf0*/  MOV R16, R4 ;  /* 0x0000000400107202 */ /* 0x000fe20000000f00 */
[----:B------:R-:W-:Y:S06]  /*5d00*/  BRA `(.L_x_1465) ;  /* 0xffffffc800787947 */ /* 0x000fec000383ffff */
.L_x_1391:
[----:B------:R-:W-:Y:S01]  /*5d10*/  HFMA2 R23, -RZ, RZ, 0, 9.5367431640625e-07 ;  /* 0x00000010ff177431 */ /* 0x000fe200000001ff */
[----:B------:R-:W-:Y:S01]  /*5d20*/  BSSY B1, `(.L_x_1466) ;  /* 0x0000007000017945 */ /* 0x000fe20003800000 */
[----:B------:R-:W-:Y:S01]  /*5d30*/  IMAD.MOV.U32 R28, RZ, RZ, R13 ;  /* 0x000000ffff1c7224 */ /* 0x000fe200078e000d */
[----:B------:R-:W-:Y:S02]  /*5d40*/  MOV R5, 0x1f ;  /* 0x0000001f00057802 */ /* 0x000fe40000000f00 */
[----:B------:R-:W-:-:S07]  /*5d50*/  MOV R4, 0xffffffff ;  /* 0xffffffff00047802 */ /* 0x000fce0000000f00 */
[----:B------:R-:W-:Y:S05]  /*5d60*/  WARPSYNC.COLLECTIVE R4, `(.L_x_1467) ;  /* 0x0000000004087348 */ /* 0x000fea0003c00000 */
[----:B------:R0:W1:Y:S02]  /*5d70*/  SHFL.DOWN P1, R4, R28, R23, R5 ;  /* 0x080000171c047389 */ /* 0x0000640000020005 */
[----:B01----:R-:W-:Y:S05]  /*5d80*/  ENDCOLLECTIVE ;  /* 0x000000000000791b */ /* 0x003fea0003800000 */
.L_x_1467:
[----:B------:R-:W-:Y:S05]  /*5d90*/  BSYNC B1 ;  /* 0x0000000000017941 */ /* 0x000fea0003800000 */
.L_x_1466:
[----:B------:R-:W-:Y:S01]  /*5da0*/  MOV R10, R4 ;  /* 0x00000004000a7202 */ /* 0x000fe20000000f00 */
[----:B------:R-:W-:Y:S02]  /*5db0*/  HFMA2 R23, -RZ, RZ, 0, 9.5367431640625e-07 ;  /* 0x00000010ff177431 */ /* 0x000fe400000001ff */
[----:B------:R-:W-:Y:S01]  /*5dc0*/  IMAD.MOV.U32 R4, RZ, RZ, -0x1 ;  /* 0xffffffffff047424 */ /* 0x000fe200078e00ff */
[----:B------:R-:W-:Y:S02]  /*5dd0*/  MOV R28, R15 ;  /* 0x0000000f001c7202 */ /* 0x000fe40000000f00 */
[----:B------:R-:W-:Y:S01]  /*5de0*/  MOV R5, 0x1f ;  /* 0x0000001f00057802 */ /* 0x000fe20000000f00 */
[----:B------:R-:W-:-:S07]  /*5df0*/  FADD R10, R10, R13 ;  /* 0x0000000d0a0a7221 */ /* 0x000fce0000000000 */
[----:B------:R-:W-:Y:S05]  /*5e00*/  WARPSYNC.COLLECTIVE R4, `(.L_x_1468) ;  /* 0x0000000004087348 */ /* 0x000fea0003c00000 */
[----:B------:R0:W1:Y:S02]  /*5e10*/  SHFL.DOWN P1, R4, R28, R23, R5 ;  /* 0x080000171c047389 */ /* 0x0000640000020005 */
[----:B01----:R-:W-:Y:S05]  /*5e20*/  ENDCOLLECTIVE ;  /* 0x000000000000791b */ /* 0x003fea0003800000 */
.L_x_1468:
[----:B------:R-:W-:Y:S02]  /*5e30*/  MOV R28, R16 ;  /* 0x00000010001c7202 */ /* 0x000fe40000000f00 */
[----:B------:R-:W-:Y:S02]  /*5e40*/  MOV R18, R4 ;  /* 0x0000000400127202 */ /* 0x000fe40000000f00 */
[----:B------:R-:W-:-:S03]  /*5e50*/  MOV R4, 0xffffffff ;  /* 0xffffffff00047802 */ /* 0x000fc60000000f00 */
[----:B------:R-:W-:-:S07]  /*5e60*/  FADD R18, R18, R15 ;  /* 0x0000000f12127221 */ /* 0x000fce0000000000 */
[----:B------:R-:W-:Y:S05]  /*5e70*/  WARPSYNC.COLLECTIVE R4, `(.L_x_1469) ;  /* 0x0000000004087348 */ /* 0x000fea0003c00000 */
[----:B------:R0:W1:Y:S02]  /*5e80*/  SHFL.DOWN P1, R4, R28, R23, R5 ;  /* 0x080000171c047389 */ /* 0x0000640000020005 */
[----:B01----:R-:W-:Y:S05]  /*5e90*/  ENDCOLLECTIVE ;  /* 0x000000000000791b */ /* 0x003fea0003800000 */
.L_x_1469:
        /* <DEDUP_REMOVED lines=8> */
.L_x_1470:
[----:B------:R-:W-:Y:S01]  /*5f20*/  MOV R28, R18 ;  /* 0x00000012001c7202 */ /* 0x000fe20000000f00 */
[----:B------:R-:W-:Y:S01]  /*5f30*/  IMAD.MOV.U32 R17, RZ, RZ, R4 ;  /* 0x000000ffff117224 */ /* 0x000fe200078e0004 */
[----:B------:R-:W-:-:S03]  /*5f40*/  MOV R4, 0xffffffff ;  /* 0xffffffff00047802 */ /* 0x000fc60000000f00 */
[----:B------:R-:W-:-:S07]  /*5f50*/  FADD R17, R10, R17 ;  /* 0x000000110a117221 */ /* 0x000fce0000000000 */
[----:B------:R-:W-:Y:S05]  /*5f60*/  WARPSYNC.COLLECTIVE R4, `(.L_x_1471) ;  /* 0x0000000004087348 */ /* 0x000fea0003c00000 */
[----:B------:R0:W1:Y:S02]  /*5f70*/  SHFL.DOWN P1, R4, R28, R23, R5 ;  /* 0x080000171c047389 */ /* 0x0000640000020005 */
[----:B01----:R-:W-:Y:S05]  /*5f80*/  ENDCOLLECTIVE ;  /* 0x000000000000791b */ /* 0x003fea0003800000 */
.L_x_1471:
[----:B------:R-:W-:Y:S02]  /*5f90*/  MOV R28, R11 ;  /* 0x0000000b001c7202 */ /* 0x000fe40000000f00 */
[----:B------:R-:W-:Y:S02]  /*5fa0*/  MOV R19, R4 ;  /* 0x0000000400137202 */ /* 0x000fe40000000f00 */
[----:B------:R-:W-:-:S03]  /*5fb0*/  MOV R4, 0xffffffff ;  /* 0xffffffff00047802 */ /* 0x000fc60000000f00 */
[----:B------:R-:W-:-:S07]  /*5fc0*/  FADD R19, R18, R19 ;  /* 0x0000001312137221 */ /* 0x000fce0000000000 */
[----:B------:R-:W-:Y:S05]  /*5fd0*/  WARPSYNC.COLLECTIVE R4, `(.L_x_1472) ;  /* 0x0000000004087348 */ /* 0x000fea0003c00000 */
[----:B------:R0:W1:Y:S02]  /*5fe0*/  SHFL.DOWN P1, R4, R28, R23, R5 ;  /* 0x080000171c047389 */ /* 0x0000640000020005 */
[----:B01----:R-:W-:Y:S05]  /*5ff0*/  ENDCOLLECTIVE ;  /* 0x000000000000791b */ /* 0x003fea0003800000 */
.L_x_1472:
        /* <DEDUP_REMOVED lines=8> */
.L_x_1473:
[----:B------:R-:W-:Y:S02]  /*6080*/  MOV R28, R19 ;  /* 0x00000013001c7202 */ /* 0x000fe40000000f00 */
[----:B------:R-:W-:Y:S02]  /*6090*/  MOV R22, R4 ;  /* 0x0000000400167202 */ /* 0x000fe40000000f00 */
[----:B------:R-:W-:-:S03]  /*60a0*/  MOV R4, 0xffffffff ;  /* 0xffffffff00047802 */ /* 0x000fc60000000f00 */
[----:B------:R-:W-:-:S07]  /*60b0*/  FADD R22, R17, R22 ;  /* 0x0000001611167221 */ /* 0x000fce0000000000 */
[----:B------:R-:W-:Y:S05]  /*60c0*/  WARPSYNC.COLLECTIVE R4, `(.L_x_1474) ;  /* 0x0000000004087348 */ /* 0x000fea0003c00000 */
[----:B------:R0:W1:Y:S02]  /*60d0*/  SHFL.DOWN P1, R4, R28, R23, R5 ;  /* 0x080000171c047389 */ /* 0x0000640000020005 */
[----:B01----:R-:W-:Y:S05]  /*60e0*/  ENDCOLLECTIVE ;  /* 0x000000000000791b */ /* 0x003fea0003800000 */
.L_x_1474:
[----:B------:R-:W-:Y:S02]  /*60f0*/  MOV R28, R20 ;  /* 0x00000014001c7202 */ /* 0x000fe40000000f00 */
[----:B------:R-:W-:Y:S02]  /*6100*/  MOV R24, R4 ;  /* 0x0000000400187202 */ /* 0x000fe40000000f00 */
[----:B------:R-:W-:-:S03]  /*6110*/  MOV R4, 0xffffffff ;  /* 0xffffffff00047802 */ /* 0x000fc60000000f00 */
[----:B------:R-:W-:-:S07]  /*6120*/  FADD R24, R19, R24 ;  /* 0x0000001813187221 */ /* 0x000fce0000000000 */
[----:B------:R-:W-:Y:S05]  /*6130*/  WARPSYNC.COLLECTIVE R4, `(.L_x_1475) ;  /* 0x0000000004087348 */ /* 0x000fea0003c00000 */
[----:B------:R0:W1:Y:S02]  /*6140*/  SHFL.DOWN P1, R4, R28, R23, R5 ;  /* 0x080000171c047389 */ /* 0x0000640000020005 */
[----:B01----:R-:W-:Y:S05]  /*6150*/  ENDCOLLECTIVE ;  /* 0x000000000000791b */ /* 0x003fea0003800000 */
.L_x_1475:
        /* <DEDUP_REMOVED lines=8> */
.L_x_1476:
[----:B------:R-:W-:Y:S02]  /*61e0*/  MOV R28, R24 ;  /* 0x00000018001c7202 */ /* 0x000fe40000000f00 */
[----:B------:R-:W-:Y:S02]  /*61f0*/  MOV R15, R4 ;  /* 0x00000004000f7202 */ /* 0x000fe40000000f00 */
[----:B------:R-:W-:-:S03]  /*6200*/  MOV R4, 0xffffffff ;  /* 0xffffffff00047802 */ /* 0x000fc60000000f00 */
[----:B------:R-:W-:-:S07]  /*6210*/  FADD R15, R22, R15 ;  /* 0x0000000f160f7221 */ /* 0x000fce0000000000 */
[----:B------:R-:W-:Y:S05]  /*6220*/  WARPSYNC.COLLECTIVE R4, `(.L_x_1477) ;  /* 0x0000000004087348 */ /* 0x000fea0003c00000 */
[----:B------:R0:W1:Y:S02]  /*6230*/  SHFL.DOWN P1, R4, R28, R23, R5 ;  /* 0x080000171c047389 */ /* 0x0000640000020005 */
[----:B01----:R-:W-:Y:S05]  /*6240*/  ENDCOLLECTIVE ;  /* 0x000000000000791b */ /* 0x003fea0003800000 */
.L_x_1477:
[----:B------:R-:W-:Y:S01]  /*6250*/  IMAD.MOV.U32 R28, RZ, RZ, R13 ;  /* 0x000000ffff1c7224 */ /* 0x000fe200078e000d */
[----:B------:R-:W-:Y:S02]  /*6260*/  MOV R21, R4 ;  /* 0x0000000400157202 */ /* 0x000fe40000000f00 */
[----:B------:R-:W-:-:S03]  /*6270*/  MOV R4, 0xffffffff ;  /* 0xffffffff00047802 */ /* 0x000fc60000000f00 */
[----:B------:R-:W-:-:S07]  /*6280*/  FADD R21, R24, R21 ;  /* 0x0000001518157221 */ /* 0x000fce0000000000 */
[----:B------:R-:W-:Y:S05]  /*6290*/  WARPSYNC.COLLECTIVE R4, `(.L_x_1478) ;  /* 0x0000000004087348 */ /* 0x000fea0003c00000 */
[----:B------:R0:W1:Y:S02]  /*62a0*/  SHFL.DOWN P1, R4, R28, R23, R5 ;  /* 0x080000171c047389 */ /* 0x0000640000020005 */
[----:B01----:R-:W-:Y:S05]  /*62b0*/  ENDCOLLECTIVE ;  /* 0x000000000000791b */ /* 0x003fea0003800000 */
.L_x_1478:
        /* <DEDUP_REMOVED lines=8> */
.L_x_1479:
[----:B------:R-:W-:Y:S02]  /*6340*/  MOV R28, R21 ;  /* 0x00000015001c7202 */ /* 0x000fe40000000f00 */
[----:B------:R-:W-:Y:S01]  /*6350*/  MOV R16, R4 ;  /* 0x0000000400107202 */ /* 0x000fe20000000f00 */
[----:B------:R-:W-:-:S04]  /*6360*/  IMAD.MOV.U32 R4, RZ, RZ, -0x1 ;  /* 0xffffffffff047424 */ /* 0x000fc800078e00ff */
[----:B------:R-:W-:-:S07]  /*6370*/  FADD R16, R15, R16 ;  /* 0x000000100f107221 */ /* 0x000fce0000000000 */
[----:B------:R-:W-:Y:S05]  /*6380*/  WARPSYNC.COLLECTIVE R4, `(.L_x_1480) ;  /* 0x0000000004087348 */ /* 0x000fea0003c00000 */
[----:B------:R0:W1:Y:S02]  /*6390*/  SHFL.DOWN P1, R4, R28, R23, R5 ;  /* 0x080000171c047389 */ /* 0x0000640000020005 */
[----:B01----:R-:W-:Y:S05]  /*63a0*/  ENDCOLLECTIVE ;  /* 0x000000000000791b */ /* 0x003fea0003800000 */
.L_x_1480:
[----:B------:R-:W-:Y:S02]  /*63b0*/  MOV R28, R10 ;  /* 0x0000000a001c7202 */ /* 0x000fe40000000f00 */
[----:B------:R-:W-:Y:S02]  /*63c0*/  MOV R18, R4 ;  /* 0x0000000400127202 */ /* 0x000fe40000000f00 */
[----:B------:R-:W-:-:S03]  /*63d0*/  MOV R4, 0xffffffff ;  /* 0xffffffff00047802 */ /* 0x000fc60000000f00 */
[----:B------:R-:W-:-:S07]  /*63e0*/  FADD R18, R21, R18 ;  /* 0x0000001215127221 */ /* 0x000fce0000000000 */
[----:B------:R-:W-:Y:S05]  /*63f0*/  WARPSYNC.COLLECTIVE R4, `(.L_x_1481) ;  /* 0x0000000004087348 */ /* 0x000fea0003c00000 */
[----:B------:R0:W1:Y:S02]  /*6400*/  SHFL.DOWN P1, R4, R28, R23, R5 ;  /* 0x080000171c047389 */ /* 0x0000640000020005 */
[----:B01----:R-:W-:Y:S05]  /*6410*/  ENDCOLLECTIVE ;  /* 0x000000000000791b */ /* 0x003fea0003800000 */
.L_x_1481:
[----:B------:R-:W-:Y:S01]  /*6420*/  MOV R11, R4 ;  /* 0x00000004000b7202 */ /* 0x000fe20000000f00 */
[----:B------:R-:W-:Y:S06]  /*6430*/  BRA `(.L_x_1482) ;  /* 0xffffffc400d07947 */ /* 0x000fec000383ffff */
.L_x_1398:
[----:B------:R-:W-:Y:S01]  /*6440*/  HFMA2 R23, -RZ, RZ, 0, 9.5367431640625e-07 ;  /* 0x00000010ff177431 */ /* 0x000fe200000001ff */
[----:B------:R-:W-:Y:S01]  /*6450*/  BSSY B1, `(.L_x_1483) ;  /* 0x0000007000017945 */ /* 0x000fe20003800000 */
[----:B------:R-:W-:Y:S01]  /*6460*/  MOV R28, R14 ;  /* 0x0000000e001c7202 */ /* 0x000fe20000000f00 */
[----:B------:R-:W-:Y:S01]  /*6470*/  IMAD.MOV.U32 R4, RZ, RZ, -0x1 ;  /* 0xffffffffff047424 */ /* 0x000fe200078e00ff */
[----:B------:R-:W-:-:S07]  /*6480*/  MOV R5, 0x1f ;  /* 0x0000001f00057802 */ /* 0x000fce0000000f00 */
[----:B------:R-:W-:Y:S05]  /*6490*/  WARPSYNC.COLLECTIVE R4, `(.L_x_1484) ;  /* 0x0000000004087348 */ /* 0x000fea0003c00000 */
[----:B------:R0:W1:Y:S02]  /*64a0*/  SHFL.DOWN P1, R4, R28, R23, R5 ;  /* 0x080000171c047389 */ /* 0x0000640000020005 */
[----:B01----:R-:W-:Y:S05]  /*64b0*/  ENDCOLLECTIVE ;  /* 0x000000000000791b */ /* 0x003fea0003800000 */
.L_x_1484:
[----:B------:R-:W-:Y:S05]  /*64c0*/  BSYNC B1 ;  /* 0x0000000000017941 */ /* 0x000fea0003800000 */
.L_x_1483:
        /* <DEDUP_REMOVED lines=9> */
.L_x_1485:
[----:B------:R-:W-:Y:S02]  /*6560*/  MOV R28, R16 ;  /* 0x00000010001c7202 */ /* 0x000fe40000000f00 */
[----:B------:R-:W-:Y:S01]  /*6570*/  MOV R10, R4 ;  /* 0x00000004000a7202 */ /* 0x000fe20000000f00 */
[----:B------:R-:W-:-:S04]  /*6580*/  IMAD.MOV.U32 R4, RZ, RZ, -0x1 ;  /* 0xffffffffff047424 */ /* 0x000fc800078e00ff */
[----:B------:R-:W-:-:S07]  /*6590*/  FADD R10, R10, R15 ;  /* 0x0000000f0a0a7221 */ /* 0x000fce0000000000 */
[----:B------:R-:W-:Y:S05]  /*65a0*/  WARPSYNC.COLLECTIVE R4, `(.L_x_1486) ;  /* 0x0000000004087348 */ /* 0x000fea0003c00000 */
[----:B------:R0:W1:Y:S02]  /*65b0*/  SHFL.DOWN P1, R4, R28, R23, R5 ;  /* 0x080000171c047389 */ /* 0x0000640000020005 */
[----:B01----:R-:W-:Y:S05]  /*65c0*/  ENDCOLLECTIVE ;  /* 0x000000000000791b */ /* 0x003fea0003800000 */
.L_x_1486:
        /* <DEDUP_REMOVED lines=8> */
.L_x_1487:
[----:B------:R-:W-:Y:S02]  /*6650*/  MOV R28, R10 ;  /* 0x0000000a001c7202 */ /* 0x000fe40000000f00 */
[----:B------:R-:W-:Y:S02]  /*6660*/  MOV R18, R4 ;  /* 0x0000000400127202 */ /* 0x000fe40000000f00 */
[----:B------:R-:W-:-:S03]  /*6670*/  MOV R4, 0xffffffff ;  /* 0xffffffff00047802 */ /* 0x000fc60000000f00 */
[----:B------:R-:W-:-:S07]  /*6680*/  FADD R18, R11, R18 ;  /* 0x000000120b127221 */ /* 0x000fce0000000000 */
[----:B------:R-:W-:Y:S05]  /*6690*/  WARPSYNC.COLLECTIVE R4, `(.L_x_1488) ;  /* 0x0000000004087348 */ /* 0x000fea0003c00000 */
[----:B------:R0:W1:Y:S02]  /*66a0*/  SHFL.DOWN P1, R4, R28, R23, R5 ;  /* 0x080000171c047389 */ /* 0x0000640000020005 */
[----:B01----:R-:W-:Y:S05]  /*66b0*/  ENDCOLLECTIVE ;  /* 0x000000000000791b */ /* 0x003fea0003800000 */
.L_x_1488:
[----:B------:R-:W-:Y:S01]  /*66c0*/  MOV R28, R17 ;  /* 0x00000011001c7202 */ /* 0x000fe20000000f00 */
[----:B------:R-:W-:Y:S01]  /*66d0*/  IMAD.MOV.U32 R19, RZ, RZ, R4 ;  /* 0x000000ffff137224 */ /* 0x000fe200078e0004 */
[----:B------:R-:W-:-:S03]  /*66e0*/  MOV R4, 0xffffffff ;  /* 0xffffffff00047802 */ /* 0x000fc60000000f00 */
[----:B------:R-:W-:-:S07]  /*66f0*/  FADD R19, R10, R19 ;  /* 0x000000130a137221 */ /* 0x000fce0000000000 */
[----:B------:R-:W-:Y:S05]  /*6700*/  WARPSYNC.COLLECTIVE R4, `(.L_x_1489) ;  /* 0x0000000004087348 */ /* 0x000fea0003c00000 */
[----:B------:R0:W1:Y:S02]  /*6710*/  SHFL.DOWN P1, R4, R28, R23, R5 ;  /* 0x080000171c047389 */ /* 0x0000640000020005 */
[----:B01----:R-:W-:Y:S05]  /*6720*/  ENDCOLLECTIVE ;  /* 0x000000000000791b */ /* 0x003fea0003800000 */
.L_x_1489:
        /* <DEDUP_REMOVED lines=8> */
.L_x_1490:
[----:B------:R-:W-:Y:S01]  /*67b0*/  IMAD.MOV.U32 R28, RZ, RZ, R19 ;  /* 0x000000ffff1c7224 */ /* 0x000fe200078e0013 */
[----:B------:R-:W-:Y:S02]  /*67c0*/  MOV R21, R4 ;  /* 0x0000000400157202 */ /* 0x000fe40000000f00 */
[----:B------:R-:W-:-:S03]  /*67d0*/  MOV R4, 0xffffffff ;  /* 0xffffffff00047802 */ /* 0x000fc60000000f00 */
[----:B------:R-:W-:-:S07]  /*67e0*/  FADD R21, R18, R21 ;  /* 0x0000001512157221 */ /* 0x000fce0000000000 */
[----:B------:R-:W-:Y:S05]  /*67f0*/  WARPSYNC.COLLECTIVE R4, `(.L_x_1491) ;  /* 0x0000000004087348 */ /* 0x000fea0003c00000 */
[----:B------:R0:W1:Y:S02]  /*6800*/  SHFL.DOWN P1, R4, R28, R23, R5 ;  /* 0x080000171c047389 */ /* 0x0000640000020005 */
[----:B01----:R-:W-:Y:S05]  /*6810*/  ENDCOLLECTIVE ;  /* 0x000000000000791b */ /* 0x003fea0003800000 */
.L_x_1491:
[----:B------:R-:W-:Y:S02]  /*6820*/  MOV R28, R20 ;  /* 0x00000014001c7202 */ /* 0x000fe40000000f00 */
[----:B------:R-:W-:Y:S02]  /*6830*/  MOV R14, R4 ;  /* 0x00000004000e7202 */ /* 0x000fe40000000f00 */
[----:B------:R-:W-:-:S03]  /*6840*/  MOV R4, 0xffffffff ;  /* 0xffffffff00047802 */ /* 0x000fc60000000f00 */
[----:B------:R-:W-:-:S07]  /*6850*/  FADD R14, R19, R14 ;  /* 0x0000000e130e7221 */ /* 0x000fce0000000000 */
[----:B------:R-:W-:Y:S05]  /*6860*/  WARPSYNC.COLLECTIVE R4, `(.L_x_1492) ;  /* 0x0000000004087348 */ /* 0x000fea0003c00000 */
[----:B------:R0:W1:Y:S02]  /*6870*/  SHFL.DOWN P1, R4, R28, R23, R5 ;  /* 0x080000171c047389 */ /* 0x0000640000020005 */
[----:B01----:R-:W-:Y:S05]  /*6880*/  ENDCOLLECTIVE ;  /* 0x000000000000791b */ /* 0x003fea0003800000 */
.L_x_1492:
        /* <DEDUP_REMOVED lines=8> */
.L_x_1493:
[----:B------:R-:W-:Y:S02]  /*6910*/  MOV R28, R14 ;  /* 0x0000000e001c7202 */ /* 0x000fe40000000f00 */
[----:B------:R-:W-:Y:S02]  /*6920*/  MOV R10, R4 ;  /* 0x00000004000a7202 */ /* 0x000fe40000000f00 */
[----:B------:R-:W-:-:S03]  /*6930*/  MOV R4, 0xffffffff ;  /* 0xffffffff00047802 */ /* 0x000fc60000000f00 */
[----:B------:R-:W-:-:S07]  /*6940*/  FADD R10, R21, R10 ;  /* 0x0000000a150a7221 */ /* 0x000fce0000000000 */
[----:B------:R-:W-:Y:S05]  /*6950*/  WARPSYNC.COLLECTIVE R4, `(.L_x_1494) ;  /* 0x0000000004087348 */ /* 0x000fea0003c00000 */
[----:B------:R0:W1:Y:S02]  /*6960*/  SHFL.DOWN P1, R4, R28, R23, R5 ;  /* 0x080000171c047389 */ /* 0x0000640000020005 */
[----:B01----:R-:W-:Y:S05]  /*6970*/  ENDCOLLECTIVE ;  /* 0x000000000000791b */ /* 0x003fea0003800000 */
.L_x_1494:
[----:B------:R-:W-:Y:S02]  /*6980*/  MOV R28, R15 ;  /* 0x0000000f001c7202 */ /* 0x000fe40000000f00 */
[----:B------:R-:W-:Y:S02]  /*6990*/  MOV R11, R4 ;  /* 0x00000004000b7202 */ /* 0x000fe40000000f00 */
[----:B------:R-:W-:-:S03]  /*69a0*/  MOV R4, 0xffffffff ;  /* 0xffffffff00047802 */ /* 0x000fc60000000f00 */
[----:B------:R-:W-:-:S07]  /*69b0*/  FADD R11, R14, R11 ;  /* 0x0000000b0e0b7221 */ /* 0x000fce0000000000 */
[----:B------:R-:W-:Y:S05]  /*69c0*/  WARPSYNC.COLLECTIVE R4, `(.L_x_1495) ;  /* 0x0000000004087348 */ /* 0x000fea0003c00000 */
[----:B------:R0:W1:Y:S02]  /*69d0*/  SHFL.DOWN P1, R4, R28, R23, R5 ;  /* 0x080000171c047389 */ /* 0x0000640000020005 */
[----:B01----:R-:W-:Y:S05]  /*69e0*/  ENDCOLLECTIVE ;  /* 0x000000000000791b */ /* 0x003fea0003800000 */
.L_x_1495:
        /* <DEDUP_REMOVED lines=8> */
.L_x_1496:
[----:B------:R-:W-:Y:S02]  /*6a70*/  MOV R28, R11 ;  /* 0x0000000b001c7202 */ /* 0x000fe40000000f00 */
[----:B------:R-:W-:Y:S02]  /*6a80*/  MOV R17, R4 ;  /* 0x0000000400117202 */ /* 0x000fe40000000f00 */
[----:B------:R-:W-:-:S03]  /*6a90*/  MOV R4, 0xffffffff ;  /* 0xffffffff00047802 */ /* 0x000fc60000000f00 */
[----:B------:R-:W-:-:S07]  /*6aa0*/  FADD R18, R10, R17 ;  /* 0x000000110a127221 */ /* 0x000fce0000000000 */
[----:B------:R-:W-:Y:S05]  /*6ab0*/  WARPSYNC.COLLECTIVE R4, `(.L_x_1497) ;  /* 0x0000000004087348 */ /* 0x000fea0003c00000 */
[----:B------:R0:W1:Y:S02]  /*6ac0*/  SHFL.DOWN P1, R4, R28, R23, R5 ;  /* 0x080000171c047389 */ /* 0x0000640000020005 */
[----:B01----:R-:W-:Y:S05]  /*6ad0*/  ENDCOLLECTIVE ;  /* 0x000000000000791b */ /* 0x003fea0003800000 */
.L_x_1497:
[----:B------:R-:W-:Y:S02]  /*6ae0*/  MOV R28, R16 ;  /* 0x00000010001c7202 */ /* 0x000fe40000000f00 */
[----:B------:R-:W-:Y:S01]  /*6af0*/  MOV R22, R4 ;  /* 0x0000000400167202 */ /* 0x000fe20000000f00 */
[----:B------:R-:W-:-:S04]  /*6b00*/  IMAD.MOV.U32 R4, RZ, RZ, -0x1 ;  /* 0xffffffffff047424 */ /* 0x000fc800078e00ff */
[----:B------:R-:W-:-:S07]  /*6b10*/  FADD R17, R11, R22 ;  /* 0x000000160b117221 */ /* 0x000fce0000000000 */
[----:B------:R-:W-:Y:S05]  /*6b20*/  WARPSYNC.COLLECTIVE R4, `(.L_x_1498) ;  /* 0x0000000004087348 */ /* 0x000fea0003c00000 */
[----:B------:R0:W1:Y:S02]  /*6b30*/  SHFL.DOWN P1, R4, R28, R23, R5 ;  /* 0x080000171c047389 */ /* 0x0000640000020005 */
[----:B01----:R-:W-:Y:S05]  /*6b40*/  ENDCOLLECTIVE ;  /* 0x000000000000791b */ /* 0x003fea0003800000 */
.L_x_1498:
[----:B------:R-:W-:Y:S01]  /*6b50*/  MOV R19, R4 ;  /* 0x0000000400137202 */ /* 0x000fe20000000f00 */
[----:B------:R-:W-:Y:S06]  /*6b60*/  BRA `(.L_x_1499) ;  /* 0xffffffc400347947 */ /* 0x000fec000383ffff */
.L_x_1405:
        /* <DEDUP_REMOVED lines=8> */
.L_x_1501:
[----:B------:R-:W-:Y:S05]  /*6bf0*/  BSYNC B1 ;  /* 0x0000000000017941 */ /* 0x000fea0003800000 */
.L_x_1500:
[----:B------:R-:W-:Y:S01]  /*6c00*/  MOV R7, R4 ;  /* 0x0000000400077202 */ /* 0x000fe20000000f00 */
[----:B------:R-:W-:Y:S01]  /*6c10*/  HFMA2 R23, -RZ, RZ, 0, 9.5367431640625e-07 ;  /* 0x00000010ff177431 */ /* 0x000fe200000001ff */
[----:B------:R-:W-:Y:S01]  /*6c20*/  MOV R4, 0xffffffff ;  /* 0xffffffff00047802 */ /* 0x000fe20000000f00 */
[----:B------:R-:W-:Y:S01]  /*6c30*/  IMAD.MOV.U32 R5, RZ, RZ, 0x1f ;  /* 0x0000001fff057424 */ /* 0x000fe200078e00ff */
[----:B------:R-:W-:Y:S01]  /*6c40*/  MOV R28, R15 ;  /* 0x0000000f001c7202 */ /* 0x000fe20000000f00 */
[----:B------:R-:W-:-:S07]  /*6c50*/  FADD R7, R7, R14 ;  /* 0x0000000e07077221 */ /* 0x000fce0000000000 */
[----:B------:R-:W-:Y:S05]  /*6c60*/  WARPSYNC.COLLECTIVE R4, `(.L_x_1502) ;  /* 0x0000000004087348 */ /* 0x000fea0003c00000 */
[----:B------:R0:W1:Y:S02]  /*6c70*/  SHFL.DOWN P1, R4, R28, R23, R5 ;  /* 0x080000171c047389 */ /* 0x0000640000020005 */
[----:B01----:R-:W-:Y:S05]  /*6c80*/  ENDCOLLECTIVE ;  /* 0x000000000000791b */ /* 0x003fea0003800000 */
.L_x_1502:
[----:B------:R-:W-:Y:S02]  /*6c90*/  MOV R28, R16 ;  /* 0x00000010001c7202 */ /* 0x000fe40000000f00 */
[----:B------:R-:W-:Y:S02]  /*6ca0*/  MOV R10, R4 ;  /* 0x00000004000a7202 */ /* 0x000fe40000000f00 */
[----:B------:R-:W-:-:S03]  /*6cb0*/  MOV R4, 0xffffffff ;  /* 0xffffffff00047802 */ /* 0x000fc60000000f00 */
[----:B------:R-:W-:-:S07]  /*6cc0*/  FADD R10, R10, R15 ;  /* 0x0000000f0a0a7221 */ /* 0x000fce0000000000 */
[----:B------:R-:W-:Y:S05]  /*6cd0*/  WARPSYNC.COLLECTIVE R4, `(.L_x_1503) ;  /* 0x0000000004087348 */ /* 0x000fea0003c00000 */
[----:B------:R0:W1:Y:S02]  /*6ce0*/  SHFL.DOWN P1, R4, R28, R23, R5 ;  /* 0x080000171c047389 */ /* 0x0000640000020005 */
[----:B01----:R-:W-:Y:S05]  /*6cf0*/  ENDCOLLECTIVE ;  /* 0x000000000000791b */ /* 0x003fea0003800000 */
.L_x_1503:
        /* <DEDUP_REMOVED lines=8> */
.L_x_1504:
[----:B------:R-:W-:Y:S01]  /*6d80*/  MOV R28, R10 ;  /* 0x0000000a001c7202 */ /* 0x000fe20000000f00 */
[----:B------:R-:W-:Y:S01]  /*6d90*/  IMAD.MOV.U32 R18, RZ, RZ, R4 ;  /* 0x000000ffff127224 */ /* 0x000fe200078e0004 */
[----:B------:R-:W-:-:S03]  /*6da0*/  MOV R4, 0xffffffff ;  /* 0xffffffff00047802 */ /* 0x000fc60000000f00 */
[----:B------:R-:W-:-:S07]  /*6db0*/  FADD R18, R7, R18 ;  /* 0x0000001207127221 */ /* 0x000fce0000000000 */
[----:B------:R-:W-:Y:S05]  /*6dc0*/  WARPSYNC.COLLECTIVE R4, `(.L_x_1505) ;  /* 0x0000000004087348 */ /* 0x000fea0003c00000 */
[----:B------:R0:W1:Y:S02]  /*6dd0*/  SHFL.DOWN P1, R4, R28, R23, R5 ;  /* 0x080000171c047389 */ /* 0x0000640000020005 */
[----:B01----:R-:W-:Y:S05]  /*6de0*/  ENDCOLLECTIVE ;  /* 0x000000000000791b */ /* 0x003fea0003800000 */
.L_x_1505:
[----:B------:R-:W-:Y:S02]  /*6df0*/  MOV R28, R11 ;  /* 0x0000000b001c7202 */ /* 0x000fe40000000f00 */
[----:B------:R-:W-:Y:S02]  /*6e00*/  MOV R17, R4 ;  /* 0x0000000400117202 */ /* 0x000fe40000000f00 */
[----:B------:R-:W-:-:S03]  /*6e10*/  MOV R4, 0xffffffff ;  /* 0xffffffff00047802 */ /* 0x000fc60000000f00 */
[----:B------:R-:W-:-:S07]  /*6e20*/  FADD R17, R10, R17 ;  /* 0x000000110a117221 */ /* 0x000fce0000000000 */
[----:B------:R-:W-:Y:S05]  /*6e30*/  WARPSYNC.COLLECTIVE R4, `(.L_x_1506) ;  /* 0x0000000004087348 */ /* 0x000fea0003c00000 */
[----:B------:R0:W1:Y:S02]  /*6e40*/  SHFL.DOWN P1, R4, R28, R23, R5 ;  /* 0x080000171c047389 */ /* 0x0000640000020005 */
[----:B01----:R-:W-:Y:S05]  /*6e50*/  ENDCOLLECTIVE ;  /* 0x000000000000791b */ /* 0x003fea0003800000 */
.L_x_1506:
[----:B------:R-:W-:Y:S01]  /*6e60*/  HFMA2 R23, -RZ, RZ, 0, 2.384185791015625e-07 ;  /* 0x00000004ff177431 */ /* 0x000fe200000001ff */
[----:B------:R-:W-:Y:S02]  /*6e70*/  MOV R28, R18 ;  /* 0x00000012001c7202 */ /* 0x000fe40000000f00 */
[----:B------:R-:W-:Y:S01]  /*6e80*/  MOV R20, R4 ;  /* 0x0000000400147202 */ /* 0x000fe20000000f00 */
[----:B------:R-:W-:-:S04]  /*6e90*/  IMAD.MOV.U32 R4, RZ, RZ, -0x1 ;  /* 0xffffffffff047424 */ /* 0x000fc800078e00ff */
[----:B------:R-:W-:-:S07]  /*6ea0*/  FADD R20, R11, R20 ;  /* 0x000000140b147221 */ /* 0x000fce0000000000 */
[----:B------:R-:W-:Y:S05]  /*6eb0*/  WARPSYNC.COLLECTIVE R4, `(.L_x_1507) ;  /* 0x0000000004087348 */ /* 0x000fea0003c00000 */
[----:B------:R0:W1:Y:S02]  /*6ec0*/  SHFL.DOWN P1, R4, R28, R23, R5 ;  /* 0x080000171c047389 */ /* 0x0000640000020005 */
[----:B01----:R-:W-:Y:S05]  /*6ed0*/  ENDCOLLECTIVE ;  /* 0x000000000000791b */ /* 0x003fea0003800000 */
.L_x_1507:
[----:B------:R-:W-:Y:S02]  /*6ee0*/  MOV R28, R17 ;  /* 0x00000011001c7202 */ /* 0x000fe40000000f00 */
[----:B------:R-:W-:Y:S02]  /*6ef0*/  MOV R19, R4 ;  /* 0x0000000400137202 */ /* 0x000fe40000000f00 */
[----:B------:R-:W-:-:S03]  /*6f00*/  MOV R4, 0xffffffff ;  /* 0xffffffff00047802 */ /* 0x000fc60000000f00 */
[----:B------:R-:W-:-:S07]  /*6f10*/  FADD R19, R18, R19 ;  /* 0x0000001312137221 */ /* 0x000fce0000000000 */
[----:B------:R-:W-:Y:S05]  /*6f20*/  WARPSYNC.COLLECTIVE R4, `(.L_x_1508) ;  /* 0x0000000004087348 */ /* 0x000fea0003c00000 */
[----:B------:R0:W1:Y:S02]  /*6f30*/  SHFL.DOWN P1, R4, R28, R23, R5 ;  /* 0x080000171c047389 */ /* 0x0000640000020005 */
[----:B01----:R-:W-:Y:S05]  /*6f40*/  ENDCOLLECTIVE ;  /* 0x000000000000791b */ /* 0x003fea0003800000 */
.L_x_1508:
[----:B------:R-:W-:Y:S02]  /*6f50*/  MOV R28, R20 ;  /* 0x00000014001c7202 */ /* 0x000fe40000000f00 */
[----:B------:R-:W-:Y:S02]  /*6f60*/  MOV R14, R4 ;  /* 0x00000004000e7202 */ /* 0x000fe40000000f00 */
[----:B------:R-:W-:-:S03]  /*6f70*/  MOV R4, 0xffffffff ;  /* 0xffffffff00047802 */ /* 0x000fc60000000f00 */
[----:B------:R-:W-:-:S07]  /*6f80*/  FADD R14, R17, R14 ;  /* 0x0000000e110e7221 */ /* 0x000fce0000000000 */
[----:B------:R-:W-:Y:S05]  /*6f90*/  WARPSYNC.COLLECTIVE R4, `(.L_x_1509) ;  /* 0x0000000004087348 */ /* 0x000fea0003c00000 */
[----:B------:R0:W1:Y:S02]  /*6fa0*/  SHFL.DOWN P1, R4, R28, R23, R5 ;  /* 0x080000171c047389 */ /* 0x0000640000020005 */
[----:B01----:R-:W-:Y:S05]  /*6fb0*/  ENDCOLLECTIVE ;  /* 0x000000000000791b */ /* 0x003fea0003800000 */
.L_x_1509:
        /* <DEDUP_REMOVED lines=8> */
.L_x_1510:
[----:B------:R-:W-:Y:S02]  /*7040*/  MOV R28, R14 ;  /* 0x0000000e001c7202 */ /* 0x000fe40000000f00 */
[----:B------:R-:W-:Y:S02]  /*7050*/  MOV R10, R4 ;  /* 0x00000004000a7202 */ /* 0x000fe40000000f00 */
[----:B------:R-:W-:-:S03]  /*7060*/  MOV R4, 0xffffffff ;  /* 0xffffffff00047802 */ /* 0x000fc60000000f00 */
[----:B------:R-:W-:-:S07]  /*7070*/  FADD R10, R19, R10 ;  /* 0x0000000a130a7221 */ /* 0x000fce0000000000 */
[----:B------:R-:W-:Y:S05]  /*7080*/  WARPSYNC.COLLECTIVE R4, `(.L_x_1511) ;  /* 0x0000000004087348 */ /* 0x000fea0003c00000 */
[----:B------:R0:W1:Y:S02]  /*7090*/  SHFL.DOWN P1, R4, R28, R23, R5 ;  /* 0x080000171c047389 */ /* 0x0000640000020005 */
[----:B01----:R-:W-:Y:S05]  /*70a0*/  ENDCOLLECTIVE ;  /* 0x000000000000791b */ /* 0x003fea0003800000 */
.L_x_1511:
[----:B------:R-:W-:Y:S02]  /*70b0*/  MOV R28, R15 ;  /* 0x0000000f001c7202 */ /* 0x000fe40000000f00 */
[----:B------:R-:W-:Y:S02]  /*70c0*/  MOV R7, R4 ;  /* 0x0000000400077202 */ /* 0x000fe40000000f00 */
[----:B------:R-:W-:-:S03]  /*70d0*/  MOV R4, 0xffffffff ;  /* 0xffffffff00047802 */ /* 0x000fc60000000f00 */
[----:B------:R-:W-:-:S07]  /*70e0*/  FADD R7, R14, R7 ;  /* 0x000000070e077221 */ /* 0x000fce0000000000 */
[----:B------:R-:W-:Y:S05]  /*70f0*/  WARPSYNC.COLLECTIVE R4, `(.L_x_1512) ;  /* 0x0000000004087348 */ /* 0x000fea0003c00000 */
[----:B------:R0:W1:Y:S02]  /*7100*/  SHFL.DOWN P1, R4, R28, R23, R5 ;  /* 0x080000171c047389 */ /* 0x0000640000020005 */
[----:B01----:R-:W-:Y:S05]  /*7110*/  ENDCOLLECTIVE ;  /* 0x000000000000791b */ /* 0x003fea0003800000 */
.L_x_1512:
        /* <DEDUP_REMOVED lines=8> */
.L_x_1513:
[----:B------:R-:W-:Y:S02]  /*71a0*/  MOV R28, R7 ;  /* 0x00000007001c7202 */ /* 0x000fe40000000f00 */
[----:B------:R-:W-:Y:S02]  /*71b0*/  MOV R11, R4 ;  /* 0x00000004000b7202 */ /* 0x000fe40000000f00 */
[----:B------:R-:W-:-:S03]  /*71c0*/  MOV R4, 0xffffffff ;  /* 0xffffffff00047802 */ /* 0x000fc60000000f00 */
[----:B------:R-:W-:-:S07]  /*71d0*/  FADD R18, R10, R11 ;  /* 0x0000000b0a127221 */ /* 0x000fce0000000000 */
[----:B------:R-:W-:Y:S05]  /*71e0*/  WARPSYNC.COLLECTIVE R4, `(.L_x_1514) ;  /* 0x0000000004087348 */ /* 0x000fea0003c00000 */
[----:B------:R0:W1:Y:S02]  /*71f0*/  SHFL.DOWN P1, R4, R28, R23, R5 ;  /* 0x080000171c047389 */ /* 0x0000640000020005 */
[----:B01----:R-:W-:Y:S05]  /*7200*/  ENDCOLLECTIVE ;  /* 0x000000000000791b */ /* 0x003fea0003800000 */
.L_x_1514:
[----:B------:R-:W-:Y:S02]  /*7210*/  MOV R28, R16 ;  /* 0x00000010001c7202 */ /* 0x000fe40000000f00 */
[----:B------:R-:W-:Y:S02]  /*7220*/  MOV R22, R4 ;  /* 0x0000000400167202 */ /* 0x000fe40000000f00 */
[----:B------:R-:W-:-:S03]  /*7230*/  MOV R4, 0xffffffff ;  /* 0xffffffff00047802 */ /* 0x000fc60000000f00 */
[----:B------:R-:W-:-:S07]  /*7240*/  FADD R11, R7, R22 ;  /* 0x00000016070b7221 */ /* 0x000fce0000000000 */
[----:B------:R-:W-:Y:S05]  /*7250*/  WARPSYNC.COLLECTIVE R4, `(.L_x_1515) ;  /* 0x0000000004087348 */ /* 0x000fea0003c00000 */
[----:B------:R0:W1:Y:S02]  /*7260*/  SHFL.DOWN P1, R4, R28, R23, R5 ;  /* 0x080000171c047389 */ /* 0x0000640000020005 */
[----:B01----:R-:W-:Y:S05]  /*7270*/  ENDCOLLECTIVE ;  /* 0x000000000000791b */ /* 0x003fea0003800000 */
.L_x_1515:
[----:B------:R-:W-:Y:S01]  /*7280*/  IMAD.MOV.U32 R17, RZ, RZ, R4 ;  /* 0x000000ffff117224 */ /* 0x000fe200078e0004 */
[----:B------:R-:W-:Y:S06]  /*7290*/  BRA `(.L_x_1516) ;  /* 0xffffffc0008c7947 */ /* 0x000fec000383ffff */
.L_x_1412:
        /* <DEDUP_REMOVED lines=8> */
.L_x_1518:
[----:B------:R-:W-:Y:S05]  /*7320*/  BSYNC B1 ;  /* 0x0000000000017941 */ /* 0x000fea0003800000 */
.L_x_1517:
        /* <DEDUP_REMOVED lines=9> */
.L_x_1519:
[----:B------:R-:W-:Y:S02]  /*73c0*/  MOV R28, R15 ;  /* 0x0000000f001c7202 */ /* 0x000fe40000000f00 */
[----:B------:R-:W-:Y:S02]  /*73d0*/  MOV R10, R4 ;  /* 0x00000004000a7202 */ /* 0x000fe40000000f00 */
[----:B------:R-:W-:-:S03]  /*73e0*/  MOV R4, 0xffffffff ;  /* 0xffffffff00047802 */ /* 0x000fc60000000f00 */
[----:B------:R-:W-:-:S07]  /*73f0*/  FADD R10, R10, R7 ;  /* 0x000000070a0a7221 */ /* 0x000fce0000000000 */
[----:B------:R-:W-:Y:S05]  /*7400*/  WARPSYNC.COLLECTIVE R4, `(.L_x_1520) ;  /* 0x0000000004087348 */ /* 0x000fea0003c00000 */
[----:B------:R0:W1:Y:S02]  /*7410*/  SHFL.DOWN P1, R4, R28, R23, R5 ;  /* 0x080000171c047389 */ /* 0x0000640000020005 */
[----:B01----:R-:W-:Y:S05]  /*7420*/  ENDCOLLECTIVE ;  /* 0x000000000000791b */ /* 0x003fea0003800000 */
.L_x_1520:
        /* <DEDUP_REMOVED lines=8> */
.L_x_1521:
[----:B------:R-:W-:Y:S01]  /*74b0*/  IMAD.MOV.U32 R28, RZ, RZ, R10 ;  /* 0x000000ffff1c7224 */ /* 0x000fe200078e000a */
[----:B------:R-:W-:Y:S02]  /*74c0*/  MOV R18, R4 ;  /* 0x0000000400127202 */ /* 0x000fe40000000f00 */
[----:B------:R-:W-:-:S03]  /*74d0*/  MOV R4, 0xffffffff ;  /* 0xffffffff00047802 */ /* 0x000fc60000000f00 */
[----:B------:R-:W-:-:S07]  /*74e0*/  FADD R18, R11, R18 ;  /* 0x000000120b127221 */ /* 0x000fce0000000000 */
[----:B------:R-:W-:Y:S05]  /*74f0*/  WARPSYNC.COLLECTIVE R4, `(.L_x_1522) ;  /* 0x0000000004087348 */ /* 0x000fea0003c00000 */
[----:B------:R0:W1:Y:S02]  /*7500*/  SHFL.DOWN P1, R4, R28, R23, R5 ;  /* 0x080000171c047389 */ /* 0x0000640000020005 */
[----:B01----:R-:W-:Y:S05]  /*7510*/  ENDCOLLECTIVE ;  /* 0x000000000000791b */ /* 0x003fea0003800000 */
.L_x_1522:
[----:B------:R-:W-:Y:S02]  /*7520*/  MOV R28, R16 ;  /* 0x00000010001c7202 */ /* 0x000fe40000000f00 */
[----:B------:R-:W-:Y:S02]  /*7530*/  MOV R17, R4 ;  /* 0x0000000400117202 */ /* 0x000fe40000000f00 */
[----:B------:R-:W-:-:S03]  /*7540*/  MOV R4, 0xffffffff ;  /* 0xffffffff00047802 */ /* 0x000fc60000000f00 */
[----:B------:R-:W-:-:S07]  /*7550*/  FADD R17, R10, R17 ;  /* 0x000000110a117221 */ /* 0x000fce0000000000 */
[----:B------:R-:W-:Y:S05]  /*7560*/  WARPSYNC.COLLECTIVE R4, `(.L_x_1523) ;  /* 0x0000000004087348 */ /* 0x000fea0003c00000 */
[----:B------:R0:W1:Y:S02]  /*7570*/  SHFL.DOWN P1, R4, R28, R23, R5 ;  /* 0x080000171c047389 */ /* 0x0000640000020005 */
[----:B01----:R-:W-:Y:S05]  /*7580*/  ENDCOLLECTIVE ;  /* 0x000000000000791b */ /* 0x003fea0003800000 */
.L_x_1523:
        /* <DEDUP_REMOVED lines=8> */
.L_x_1524:
[----:B------:R-:W-:Y:S01]  /*7610*/  MOV R28, R17 ;  /* 0x00000011001c7202 */ /* 0x000fe20000000f00 */
[----:B------:R-:W-:Y:S01]  /*7620*/  IMAD.MOV.U32 R21, RZ, RZ, R4 ;  /* 0x000000ffff157224 */ /* 0x000fe200078e0004 */
[----:B------:R-:W-:-:S03]  /*7630*/  MOV R4, 0xffffffff ;  /* 0xffffffff00047802 */ /* 0x000fc60000000f00 */
[----:B------:R-:W-:-:S07]  /*7640*/  FADD R21, R18, R21 ;  /* 0x0000001512157221 */ /* 0x000fce0000000000 */
[----:B------:R-:W-:Y:S05]  /*7650*/  WARPSYNC.COLLECTIVE R4, `(.L_x_1525) ;  /* 0x0000000004087348 */ /* 0x000fea0003c00000 */
[----:B------:R0:W1:Y:S02]  /*7660*/  SHFL.DOWN P1, R4, R28, R23, R5 ;  /* 0x080000171c047389 */ /* 0x0000640000020005 */
[----:B01----:R-:W-:Y:S05]  /*7670*/  ENDCOLLECTIVE ;  /* 0x000000000000791b */ /* 0x003fea0003800000 */
.L_x_1525:
[----:B------:R-:W-:Y:S02]  /*7680*/  MOV R28, R19 ;  /* 0x00000013001c7202 */ /* 0x000fe40000000f00 */
[----:B------:R-:W-:Y:S02]  /*7690*/  MOV R14, R4 ;  /* 0x00000004000e7202 */ /* 0x000fe40000000f00 */
[----:B------:R-:W-:-:S03]  /*76a0*/  MOV R4, 0xffffffff ;  /* 0xffffffff00047802 */ /* 0x000fc60000000f00 */
[----:B------:R-:W-:-:S07]  /*76b0*/  FADD R14, R17, R14 ;  /* 0x0000000e110e7221 */ /* 0x000fce0000000000 */
[----:B------:R-:W-:Y:S05]  /*76c0*/  WARPSYNC.COLLECTIVE R4, `(.L_x_1526) ;  /* 0x0000000004087348 */ /* 0x000fea0003c00000 */
[----:B------:R0:W1:Y:S02]  /*76d0*/  SHFL.DOWN P1, R4, R28, R23, R5 ;  /* 0x080000171c047389 */ /* 0x0000640000020005 */
[----:B01----:R-:W-:Y:S05]  /*76e0*/  ENDCOLLECTIVE ;  /* 0x000000000000791b */ /* 0x003fea0003800000 */
.L_x_1526:
        /* <DEDUP_REMOVED lines=8> */
.L_x_1527:
[----:B------:R-:W-:Y:S02]  /*7770*/  MOV R28, R14 ;  /* 0x0000000e001c7202 */ /* 0x000fe40000000f00 */
[----:B------:R-:W-:Y:S02]  /*7780*/  MOV R10, R4 ;  /* 0x00000004000a7202 */ /* 0x000fe40000000f00 */
[----:B------:R-:W-:-:S03]  /*7790*/  MOV R4, 0xffffffff ;  /* 0xffffffff00047802 */ /* 0x000fc60000000f00 */
[----:B------:R-:W-:-:S07]  /*77a0*/  FADD R10, R21, R10 ;  /* 0x0000000a150a7221 */ /* 0x000fce0000000000 */
[----:B------:R-:W-:Y:S05]  /*77b0*/  WARPSYNC.COLLECTIVE R4, `(.L_x_1528) ;  /* 0x0000000004087348 */ /* 0x000fea0003c00000 */
[----:B------:R0:W1:Y:S02]  /*77c0*/  SHFL.DOWN P1, R4, R28, R23, R5 ;  /* 0x080000171c047389 */ /* 0x0000640000020005 */
[----:B01----:R-:W-:Y:S05]  /*77d0*/  ENDCOLLECTIVE ;  /* 0x000000000000791b */ /* 0x003fea0003800000 */
.L_x_1528:
[----:B------:R-:W-:Y:S02]  /*77e0*/  MOV R28, R20 ;  /* 0x00000014001c7202 */ /* 0x000fe40000000f00 */
[----:B------:R-:W-:Y:S02]  /*77f0*/  MOV R7, R4 ;  /* 0x0000000400077202 */ /* 0x000fe40000000f00 */
[----:B------:R-:W-:-:S03]  /*7800*/  MOV R4, 0xffffffff ;  /* 0xffffffff00047802 */ /* 0x000fc60000000f00 */
[----:B------:R-:W-:-:S07]  /*7810*/  FADD R7, R14, R7 ;  /* 0x000000070e077221 */ /* 0x000fce0000000000 */
[----:B------:R-:W-:Y:S05]  /*7820*/  WARPSYNC.COLLECTIVE R4, `(.L_x_1529) ;  /* 0x0000000004087348 */ /* 0x000fea0003c00000 */
[----:B------:R0:W1:Y:S02]  /*7830*/  SHFL.DOWN P1, R4, R28, R23, R5 ;  /* 0x080000171c047389 */ /* 0x0000640000020005 */
[----:B01----:R-:W-:Y:S05]  /*7840*/  ENDCOLLECTIVE ;  /* 0x000000000000791b */ /* 0x003fea0003800000 */
.L_x_1529:
        /* <DEDUP_REMOVED lines=8> */
.L_x_1530:
[----:B------:R-:W-:Y:S02]  /*78d0*/  MOV R28, R7 ;  /* 0x00000007001c7202 */ /* 0x000fe40000000f00 */
[----:B------:R-:W-:Y:S02]  /*78e0*/  MOV R15, R4 ;  /* 0x00000004000f7202 */ /* 0x000fe40000000f00 */
[----:B------:R-:W-:-:S03]  /*78f0*/  MOV R4, 0xffffffff ;  /* 0xffffffff00047802 */ /* 0x000fc60000000f00 */
[----:B------:R-:W-:-:S07]  /*7900*/  FADD R16, R10, R15 ;  /* 0x0000000f0a107221 */ /* 0x000fce0000000000 */
[----:B------:R-:W-:Y:S05]  /*7910*/  WARPSYNC.COLLECTIVE R4, `(.L_x_1531) ;  /* 0x0000000004087348 */ /* 0x000fea0003c00000 */
[----:B------:R0:W1:Y:S02]  /*7920*/  SHFL.DOWN P1, R4, R28, R23, R5 ;  /* 0x080000171c047389 */ /* 0x0000640000020005 */
[----:B01----:R-:W-:Y:S05]  /*7930*/  ENDCOLLECTIVE ;  /* 0x000000000000791b */ /* 0x003fea0003800000 */
.L_x_1531:
[----:B------:R-:W-:Y:S02]  /*7940*/  MOV R28, R11 ;  /* 0x0000000b001c7202 */ /* 0x000fe40000000f00 */
[----:B------:R-:W-:Y:S02]  /*7950*/  MOV R18, R4 ;  /* 0x0000000400127202 */ /* 0x000fe40000000f00 */
[----:B------:R-:W-:-:S03]  /*7960*/  MOV R4, 0xffffffff ;  /* 0xffffffff00047802 */ /* 0x000fc60000000f00 */
[----:B------:R-:W-:-:S07]  /*7970*/  FADD R15, R7, R18 ;  /* 0x00000012070f7221 */ /* 0x000fce0000000000 */
[----:B------:R-:W-:Y:S05]  /*7980*/  WARPSYNC.COLLECTIVE R4, `(.L_x_1532) ;  /* 0x0000000004087348 */ /* 0x000fea0003c00000 */
[----:B------:R0:W1:Y:S02]  /*7990*/  SHFL.DOWN P1, R4, R28, R23, R5 ;  /* 0x080000171c047389 */ /* 0x0000640000020005 */
[----:B01----:R-:W-:Y:S05]  /*79a0*/  ENDCOLLECTIVE ;  /* 0x000000000000791b */ /* 0x003fea0003800000 */
.L_x_1532:
[----:B------:R-:W-:Y:S01]  /*79b0*/  MOV R22, R4 ;  /* 0x0000000400167202 */ /* 0x000fe20000000f00 */
[----:B------:R-:W-:Y:S06]  /*79c0*/  BRA `(.L_x_1533) ;  /* 0xffffffbc00e07947 */ /* 0x000fec000383ffff */
.L_x_1421:
[----:B------:R-:W-:Y:S01]  /*79d0*/  HFMA2 R23, -RZ, RZ, 0, 9.5367431640625e-07 ;  /* 0x00000010ff177431 */ /* 0x000fe200000001ff */
[----:B------:R-:W-:Y:S01]  /*79e0*/  BSSY B1, `(.L_x_1534) ;  /* 0x0000007000017945 */ /* 0x000fe20003800000 */
[----:B------:R-:W-:Y:S01]  /*79f0*/  IMAD.MOV.U32 R28, RZ, RZ, R16 ;  /* 0x000000ffff1c7224 */ /* 0x000fe200078e0010 */
[----:B------:R-:W-:Y:S02]  /*7a00*/  MOV R5, 0x1f ;  /* 0x0000001f00057802 */ /* 0x000fe40000000f00 */
[----:B------:R-:W-:-:S07]  /*7a10*/  MOV R4, 0xffffffff ;  /* 0xffffffff00047802 */ /* 0x000fce0000000f00 */
[----:B0--3--:R-:W-:Y:S05]  /*7a20*/  WARPSYNC.COLLECTIVE R4, `(.L_x_1535) ;  /* 0x0000000004087348 */ /* 0x009fea0003c00000 */
[----:B------:R1:W2:Y:S02]  /*7a30*/  SHFL.DOWN P1, R4, R28, R23, R5 ;  /* 0x080000171c047389 */ /* 0x0002a40000020005 */
[----:B0123--:R-:W-:Y:S05]  /*7a40*/  ENDCOLLECTIVE ;  /* 0x000000000000791b */ /* 0x00ffea0003800000 */
.L_x_1535:
[----:B------:R-:W-:Y:S05]  /*7a50*/  BSYNC B1 ;  /* 0x0000000000017941 */ /* 0x000fea0003800000 */
.L_x_1534:
        /* <DEDUP_REMOVED lines=9> */
.L_x_1536:
[----:B------:R-:W-:Y:S01]  /*7af0*/  MOV R28, R13 ;  /* 0x0000000d001c7202 */ /* 0x000fe20000000f00 */
[----:B------:R-:W-:Y:S01]  /*7b00*/  IMAD.MOV.U32 R27, RZ, RZ, R4 ;  /* 0x000000ffff1b7224 */ /* 0x000fe200078e0004 */
[----:B------:R-:W-:-:S03]  /*7b10*/  MOV R4, 0xffffffff ;  /* 0xffffffff00047802 */ /* 0x000fc60000000f00 */
[----:B------:R-:W-:-:S07]  /*7b20*/  FADD R19, R27, R14 ;  /* 0x0000000e1b137221 */ /* 0x000fce0000000000 */
[----:B------:R-:W-:Y:S05]  /*7b30*/  WARPSYNC.COLLECTIVE R4, `(.L_x_1537) ;  /* 0x0000000004087348 */ /* 0x000fea0003c00000 */
[----:B------:R0:W1:Y:S02]  /*7b40*/  SHFL.DOWN P1, R4, R28, R23, R5 ;  /* 0x080000171c047389 */ /* 0x0000640000020005 */
[----:B01----:R-:W-:Y:S05]  /*7b50*/  ENDCOLLECTIVE ;  /* 0x000000000000791b */ /* 0x003fea0003800000 */
.L_x_1537:
[----:B------:R-:W-:Y:S02]  /*7b60*/  MOV R28, R12 ;  /* 0x0000000c001c7202 */ /* 0x000fe40000000f00 */
[----:B------:R-:W-:Y:S02]  /*7b70*/  MOV R18, R4 ;  /* 0x0000000400127202 */ /* 0x000fe40000000f00 */
[----:B------:R-:W-:-:S03]  /*7b80*/  MOV R4, 0xffffffff ;  /* 0xffffffff00047802 */ /* 0x000fc60000000f00 */
[----:B------:R-:W-:-:S07]  /*7b90*/  FADD R18, R18, R13 ;  /* 0x0000000d12127221 */ /* 0x000fce0000000000 */
[----:B------:R-:W-:Y:S05]  /*7ba0*/  WARPSYNC.COLLECTIVE R4, `(.L_x_1538) ;  /* 0x0000000004087348 */ /* 0x000fea0003c00000 */
[----:B------:R0:W1:Y:S02]  /*7bb0*/  SHFL.DOWN P1, R4, R28, R23, R5 ;  /* 0x080000171c047389 */ /* 0x0000640000020005 */
[----:B01----:R-:W-:Y:S05]  /*7bc0*/  ENDCOLLECTIVE ;  /* 0x000000000000791b */ /* 0x003fea0003800000 */
.L_x_1538:
[----:B------:R-:W-:Y:S02]  /*7bd0*/  MOV R28, R8 ;  /* 0x00000008001c7202 */ /* 0x000fe40000000f00 */
[----:B------:R-:W-:Y:S02]  /*7be0*/  MOV R25, R4 ;  /* 0x0000000400197202 */ /* 0x000fe40000000f00 */
[----:B------:R-:W-:-:S03]  /*7bf0*/  MOV R4, 0xffffffff ;  /* 0xffffffff00047802 */ /* 0x000fc60000000f00 */
[----:B------:R-:W-:-:S07]  /*7c00*/  FADD R16, R25, R12 ;  /* 0x0000000c19107221 */ /* 0x000fce0000000000 */
[----:B------:R-:W-:Y:S05]  /*7c10*/  WARPSYNC.COLLECTIVE R4, `(.L_x_1539) ;  /* 0x0000000004087348 */ /* 0x000fea0003c00000 */
[----:B------:R0:W1:Y:S02]  /*7c20*/  SHFL.DOWN P1, R4, R28, R23, R5 ;  /* 0x080000171c047389 */ /* 0x0000640000020005 */
[----:B01----:R-:W-:Y:S05]  /*7c30*/  ENDCOLLECTIVE ;  /* 0x000000000000791b */ /* 0x003fea0003800000 */
.L_x_1539:
[----:B------:R-:W-:Y:S01]  /*7c40*/  MOV R28, R6 ;  /* 0x00000006001c7202 */ /* 0x000fe20000000f00 */
[----:B------:R-:W-:Y:S01]  /*7c50*/  IMAD.MOV.U32 R21, RZ, RZ, R4 ;  /* 0x000000ffff157224 */ /* 0x000fe200078e0004 */
[----:B------:R-:W-:-:S03]  /*7c60*/  MOV R4, 0xffffffff ;  /* 0xffffffff00047802 */ /* 0x000fc60000000f00 */
[----:B------:R-:W-:-:S07]  /*7c70*/  FADD R14, R21, R8 ;  /* 0x00000008150e7221 */ /* 0x000fce0000000000 */
[----:B------:R-:W-:Y:S05]  /*7c80*/  WARPSYNC.COLLECTIVE R4, `(.L_x_1540) ;  /* 0x0000000004087348 */ /* 0x000fea0003c00000 */
[----:B------:R0:W1:Y:S02]  /*7c90*/  SHFL.DOWN P1, R4, R28, R23, R5 ;  /* 0x080000171c047389 */ /* 0x0000640000020005 */
[----:B01----:R-:W-:Y:S05]  /*7ca0*/  ENDCOLLECTIVE ;  /* 0x000000000000791b */ /* 0x003fea0003800000 */
.L_x_1540:
[----:B------:R-:W-:Y:S02]  /*7cb0*/  MOV R28, R9 ;  /* 0x00000009001c7202 */ /* 0x000fe40000000f00 */
[----:B------:R-:W-:Y:S02]  /*7cc0*/  MOV R17, R4 ;  /* 0x0000000400117202 */ /* 0x000fe40000000f00 */
[----:B------:R-:W-:-:S03]  /*7cd0*/  MOV R4, 0xffffffff ;  /* 0xffffffff00047802 */ /* 0x000fc60000000f00 */
[----:B------:R-:W-:-:S07]  /*7ce0*/  FADD R12, R17, R6 ;  /* 0x00000006110c7221 */ /* 0x000fce0000000000 */
[----:B------:R-:W-:Y:S05]  /*7cf0*/  WARPSYNC.COLLECTIVE R4, `(.L_x_1541) ;  /* 0x0000000004087348 */ /* 0x000fea0003c00000 */
[----:B------:R0:W1:Y:S02]  /*7d00*/  SHFL.DOWN P1, R4, R28, R23, R5 ;  /* 0x080000171c047389 */ /* 0x0000640000020005 */
[----:B01----:R-:W-:Y:S05]  /*7d10*/  ENDCOLLECTIVE ;  /* 0x000000000000791b */ /* 0x003fea0003800000 */
.L_x_1541:
[----:B------:R-:W-:Y:S02]  /*7d20*/  MOV R28, R7 ;  /* 0x00000007001c7202 */ /* 0x000fe40000000f00 */
[----:B------:R-:W-:Y:S02]  /*7d30*/  MOV R11, R4 ;  /* 0x00000004000b7202 */ /* 0x000fe40000000f00 */
[----:B------:R-:W-:-:S03]  /*7d40*/  MOV R4, 0xffffffff ;  /* 0xffffffff00047802 */ /* 0x000fc60000000f00 */
[----:B------:R-:W-:-:S07]  /*7d50*/  FADD R8, R11, R9 ;  /* 0x000000090b087221 */ /* 0x000fce0000000000 */
[----:B------:R-:W-:Y:S05]  /*7d60*/  WARPSYNC.COLLECTIVE R4, `(.L_x_1542) ;  /* 0x0000000004087348 */ /* 0x000fea0003c00000 */
[----:B------:R0:W1:Y:S02]  /*7d70*/  SHFL.DOWN P1, R4, R28, R23, R5 ;  /* 0x080000171c047389 */ /* 0x0000640000020005 */
[----:B01----:R-:W-:Y:S05]  /*7d80*/  ENDCOLLECTIVE ;  /* 0x000000000000791b */ /* 0x003fea0003800000 */
.L_x_1542:
[----:B------:R-:W-:Y:S01]  /*7d90*/  MOV R28, R15 ;  /* 0x0000000f001c7202 */ /* 0x000fe20000000f00 */
[----:B------:R-:W-:Y:S01]  /*7da0*/  IMAD.MOV.U32 R22, RZ, RZ, R4 ;  /* 0x000000ffff167224 */ /* 0x000fe200078e0004 */
[----:B------:R-:W-:-:S03]  /*7db0*/  MOV R4, 0xffffffff ;  /* 0xffffffff00047802 */ /* 0x000fc60000000f00 */
[----:B------:R-:W-:-:S07]  /*7dc0*/  FADD R6, R22, R7 ;  /* 0x0000000716067221 */ /* 0x000fce0000000000 */
[----:B------:R-:W-:Y:S05]  /*7dd0*/  WARPSYNC.COLLECTIVE R4, `(.L_x_1543) ;  /* 0x0000000004087348 */ /* 0x000fea0003c00000 */
[----:B------:R0:W1:Y:S02]  /*7de0*/  SHFL.DOWN P1, R4, R28, R23, R5 ;  /* 0x080000171c047389 */ /* 0x0000640000020005 */
[----:B01----:R-:W-:Y:S05]  /*7df0*/  ENDCOLLECTIVE ;  /* 0x000000000000791b */ /* 0x003fea0003800000 */
.L_x_1543:
        /* <DEDUP_REMOVED lines=8> */
.L_x_1544:
[----:B------:R-:W-:Y:S02]  /*7e80*/  MOV R28, R19 ;  /* 0x00000013001c7202 */ /* 0x000fe40000000f00 */
[----:B------:R-:W-:Y:S01]  /*7e90*/  MOV R25, R4 ;  /* 0x0000000400197202 */ /* 0x000fe20000000f00 */
[----:B------:R-:W-:-:S04]  /*7ea0*/  IMAD.MOV.U32 R4, RZ, RZ, -0x1 ;  /* 0xffffffffff047424 */ /* 0x000fc800078e00ff */
[----:B------:R-:W-:-:S07]  /*7eb0*/  FADD R25, R20, R25 ;  /* 0x0000001914197221 */ /* 0x000fce0000000000 */
[----:B------:R-:W-:Y:S05]  /*7ec0*/  WARPSYNC.COLLECTIVE R4, `(.L_x_1545) ;  /* 0x0000000004087348 */ /* 0x000fea0003c00000 */
[----:B------:R0:W1:Y:S02]  /*7ed0*/  SHFL.DOWN P1, R4, R28, R23, R5 ;  /* 0x080000171c047389 */ /* 0x0000640000020005 */
[----:B01----:R-:W-:Y:S05]  /*7ee0*/  ENDCOLLECTIVE ;  /* 0x000000000000791b */ /* 0x003fea0003800000 */
.L_x_1545:
[----:B------:R-:W-:Y:S02]  /*7ef0*/  MOV R28, R18 ;  /* 0x00000012001c7202 */ /* 0x000fe40000000f00 */
[----:B------:R-:W-:Y:S02]  /*7f00*/  MOV R22, R4 ;  /* 0x0000000400167202 */ /* 0x000fe40000000f00 */
[----:B------:R-:W-:-:S03]  /*7f10*/  MOV R4, 0xffffffff ;  /* 0xffffffff00047802 */ /* 0x000fc60000000f00 */
[----:B------:R-:W-:-:S07]  /*7f20*/  FADD R22, R19, R22 ;  /* 0x0000001613167221 */ /* 0x000fce0000000000 */
[----:B------:R-:W-:Y:S05]  /*7f30*/  WARPSYNC.COLLECTIVE R4, `(.L_x_1546) ;  /* 0x0000000004087348 */ /* 0x000fea0003c00000 */
[----:B------:R0:W1:Y:S02]  /*7f40*/  SHFL.DOWN P1, R4, R28, R23, R5 ;  /* 0x080000171c047389 */ /* 0x0000640000020005 */
[----:B01----:R-:W-:Y:S05]  /*7f50*/  ENDCOLLECTIVE ;  /* 0x000000000000791b */ /* 0x003fea0003800000 */
.L_x_1546:
[----:B------:R-:W-:Y:S02]  /*7f60*/  MOV R28, R16 ;  /* 0x00000010001c7202 */ /* 0x000fe40000000f00 */
[----:B------:R-:W-:Y:S02]  /*7f70*/  MOV R21, R4 ;  /* 0x0000000400157202 */ /* 0x000fe40000000f00 */
[----:B------:R-:W-:-:S03]  /*7f80*/  MOV R4, 0xffffffff ;  /* 0xffffffff00047802 */ /* 0x000fc60000000f00 */
[----:B------:R-:W-:-:S07]  /*7f90*/  FADD R21, R18, R21 ;  /* 0x0000001512157221 */ /* 0x000fce0000000000 */
[----:B------:R-:W-:Y:S05]  /*7fa0*/  WARPSYNC.COLLECTIVE R4, `(.L_x_1547) ;  /* 0x0000000004087348 */ /* 0x000fea0003c00000 */
[----:B------:R0:W1:Y:S02]  /*7fb0*/  SHFL.DOWN P1, R4, R28, R23, R5 ;  /* 0x080000171c047389 */ /* 0x0000640000020005 */
[----:B01----:R-:W-:Y:S05]  /*7fc0*/  ENDCOLLECTIVE ;  /* 0x000000000000791b */ /* 0x003fea0003800000 */
.L_x_1547:
[----:B------:R-:W-:Y:S02]  /*7fd0*/  MOV R28, R14 ;  /* 0x0000000e001c7202 */ /* 0x000fe40000000f00 */
[----:B------:R-:W-:Y:S01]  /*7fe0*/  MOV R17, R4 ;  /* 0x0000000400117202 */ /* 0x000fe20000000f00 */
[----:B------:R-:W-:-:S04]  /*7ff0*/  IMAD.MOV.U32 R4, RZ, RZ, -0x1 ;  /* 0xffffffffff047424 */ /* 0x000fc800078e00ff */
[----:B------:R-:W-:-:S07]  /*8000*/  FADD R17, R16, R17 ;  /* 0x0000001110117221 */ /* 0x000fce0000000000 */
[----:B------:R-:W-:Y:S05]  /*8010*/  WARPSYNC.COLLECTIVE R4, `(.L_x_1548) ;  /* 0x0000000004087348 */ /* 0x000fea0003c00000 */
[----:B------:R0:W1:Y:S02]  /*8020*/  SHFL.DOWN P1, R4, R28, R23, R5 ;  /* 0x080000171c047389 */ /* 0x0000640000020005 */
[----:B01----:R-:W-:Y:S05]  /*8030*/  ENDCOLLECTIVE ;  /* 0x000000000000791b */ /* 0x003fea0003800000 */
.L_x_1548:
[----:B------:R-:W-:Y:S02]  /*8040*/  MOV R28, R12 ;  /* 0x0000000c001c7202 */ /* 0x000fe40000000f00 */
[----:B------:R-:W-:Y:S02]  /*8050*/  MOV R7, R4 ;  /* 0x0000000400077202 */ /* 0x000fe40000000f00 */
[----:B------:R-:W-:-:S03]  /*8060*/  MOV R4, 0xffffffff ;  /* 0xffffffff00047802 */ /* 0x000fc60000000f00 */
[----:B------:R-:W-:-:S07]  /*8070*/  FADD R7, R14, R7 ;  /* 0x000000070e077221 */ /* 0x000fce0000000000 */
[----:B------:R-:W-:Y:S05]  /*8080*/  WARPSYNC.COLLECTIVE R4, `(.L_x_1549) ;  /* 0x0000000004087348 */ /* 0x000fea0003c00000 */
[----:B------:R0:W1:Y:S02]  /*8090*/  SHFL.DOWN P1, R4, R28, R23, R5 ;  /* 0x080000171c047389 */ /* 0x0000640000020005 */
[----:B01----:R-:W-:Y:S05]  /*80a0*/  ENDCOLLECTIVE ;  /* 0x000000000000791b */ /* 0x003fea0003800000 */
.L_x_1549:
[----:B------:R-:W-:Y:S02]  /*80b0*/  MOV R28, R8 ;  /* 0x00000008001c7202 */ /* 0x000fe40000000f00 */
[----:B------:R-:W-:Y:S02]  /*80c0*/  MOV R13, R4 ;  /* 0x00000004000d7202 */ /* 0x000fe40000000f00 */
[----:B------:R-:W-:-:S03]  /*80d0*/  MOV R4, 0xffffffff ;  /* 0xffffffff00047802 */ /* 0x000fc60000000f00 */
[----:B------:R-:W-:-:S07]  /*80e0*/  FADD R13, R12, R13 ;  /* 0x0000000d0c0d7221 */ /* 0x000fce0000000000 */
[----:B------:R-:W-:Y:S05]  /*80f0*/  WARPSYNC.COLLECTIVE R4, `(.L_x_1550) ;  /* 0x0000000004087348 */ /* 0x000fea0003c00000 */
[----:B------:R0:W1:Y:S02]  /*8100*/  SHFL.DOWN P1, R4, R28, R23, R5 ;  /* 0x080000171c047389 */ /* 0x0000640000020005 */
[----:B01----:R-:W-:Y:S05]  /*8110*/  ENDCOLLECTIVE ;  /* 0x000000000000791b */ /* 0x003fea0003800000 */
.L_x_1550:
[----:B------:R-:W-:Y:S02]  /*8120*/  MOV R28, R6 ;  /* 0x00000006001c7202 */ /* 0x000fe40000000f00 */
[----:B------:R-:W-:Y:S01]  /*8130*/  MOV R9, R4 ;  /* 0x0000000400097202 */ /* 0x000fe20000000f00 */
[----:B------:R-:W-:-:S04]  /*8140*/  IMAD.MOV.U32 R4, RZ, RZ, -0x1 ;  /* 0xffffffffff047424 */ /* 0x000fc800078e00ff */
[----:B------:R-:W-:-:S07]  /*8150*/  FADD R9, R8, R9 ;  /* 0x0000000908097221 */ /* 0x000fce0000000000 */
[----:B------:R-:W-:Y:S05]  /*8160*/  WARPSYNC.COLLECTIVE R4, `(.L_x_1551) ;  /* 0x0000000004087348 */ /* 0x000fea0003c00000 */
[----:B------:R0:W1:Y:S02]  /*8170*/  SHFL.DOWN P1, R4, R28, R23, R5 ;  /* 0x080000171c047389 */ /* 0x0000640000020005 */
[----:B01----:R-:W-:Y:S05]  /*8180*/  ENDCOLLECTIVE ;  /* 0x000000000000791b */ /* 0x003fea0003800000 */
.L_x_1551:
[----:B------:R-:W-:Y:S02]  /*8190*/  MOV R28, R15 ;  /* 0x0000000f001c7202 */ /* 0x000fe40000000f00 */
[----:B------:R-:W-:Y:S02]  /*81a0*/  MOV R11, R4 ;  /* 0x00000004000b7202 */ /* 0x000fe40000000f00 */
[----:B------:R-:W-:-:S03]  /*81b0*/  MOV R4, 0xffffffff ;  /* 0xffffffff00047802 */ /* 0x000fc60000000f00 */
[----:B------:R-:W-:-:S07]  /*81c0*/  FADD R11, R6, R11 ;  /* 0x0000000b060b7221 */ /* 0x000fce0000000000 */
[----:B------:R-:W-:Y:S05]  /*81d0*/  WARPSYNC.COLLECTIVE R4, `(.L_x_1552) ;  /* 0x0000000004087348 */ /* 0x000fea0003c00000 */
[----:B------:R0:W1:Y:S02]  /*81e0*/  SHFL.DOWN P1, R4, R28, R23, R5 ;  /* 0x080000171c047389 */ /* 0x0000640000020005 */
[----:B01----:R-:W-:Y:S05]  /*81f0*/  ENDCOLLECTIVE ;  /* 0x000000000000791b */ /* 0x003fea0003800000 */
.L_x_1552:
        /* <DEDUP_REMOVED lines=8> */
.L_x_1553:
[----:B------:R-:W-:Y:S01]  /*8280*/  IMAD.MOV.U32 R28, RZ, RZ, R22 ;  /* 0x000000ffff1c7224 */ /* 0x000fe200078e0016 */
[----:B------:R-:W-:Y:S02]  /*8290*/  MOV R20, R4 ;  /* 0x0000000400147202 */ /* 0x000fe40000000f00 */
[----:B------:R-:W-:-:S03]  /*82a0*/  MOV R4, 0xffffffff ;  /* 0xffffffff00047802 */ /* 0x000fc60000000f00 */
[----:B------:R-:W-:-:S07]  /*82b0*/  FADD R20, R25, R20 ;  /* 0x0000001419147221 */ /* 0x000fce0000000000 */
[----:B------:R-:W-:Y:S05]  /*82c0*/  WARPSYNC.COLLECTIVE R4, `(.L_x_1554) ;  /* 0x0000000004087348 */ /* 0x000fea0003c00000 */
[----:B------:R0:W1:Y:S02]  /*82d0*/  SHFL.DOWN P1, R4, R28, R23, R5 ;  /* 0x080000171c047389 */ /* 0x0000640000020005 */
[----:B01----:R-:W-:Y:S05]  /*82e0*/  ENDCOLLECTIVE ;  /* 0x000000000000791b */ /* 0x003fea0003800000 */
.L_x_1554:
[----:B------:R-:W-:Y:S02]  /*82f0*/  MOV R28, R21 ;  /* 0x00000015001c7202 */ /* 0x000fe40000000f00 */
[----:B------:R-:W-:Y:S02]  /*8300*/  MOV R19, R4 ;  /* 0x0000000400137202 */ /* 0x000fe40000000f00 */
[----:B------:R-:W-:-:S03]  /*8310*/  MOV R4, 0xffffffff ;  /* 0xffffffff00047802 */ /* 0x000fc60000000f00 */
[----:B------:R-:W-:-:S07]  /*8320*/  FADD R19, R22, R19 ;  /* 0x0000001316137221 */ /* 0x000fce0000000000 */
[----:B------:R-:W-:Y:S05]  /*8330*/  WARPSYNC.COLLECTIVE R4, `(.L_x_1555) ;  /* 0x0000000004087348 */ /* 0x000fea0003c00000 */
[----:B------:R0:W1:Y:S02]  /*8340*/  SHFL.DOWN P1, R4, R28, R23, R5 ;  /* 0x080000171c047389 */ /* 0x0000640000020005 */
[----:B01----:R-:W-:Y:S05]  /*8350*/  ENDCOLLECTIVE ;  /* 0x000000000000791b */ /* 0x003fea0003800000 */
.L_x_1555:
[----:B------:R-:W-:Y:S02]  /*8360*/  MOV R28, R17 ;  /* 0x00000011001c7202 */ /* 0x000fe40000000f00 */
[----:B------:R-:W-:Y:S02]  /*8370*/  MOV R18, R4 ;  /* 0x0000000400127202 */ /* 0x000fe40000000f00 */
[----:B------:R-:W-:-:S03]  /*8380*/  MOV R4, 0xffffffff ;  /* 0xffffffff00047802 */ /* 0x000fc60000000f00 */
[----:B------:R-:W-:-:S07]  /*8390*/  FADD R18, R21, R18 ;  /* 0x0000001215127221 */ /* 0x000fce0000000000 */
[----:B------:R-:W-:Y:S05]  /*83a0*/  WARPSYNC.COLLECTIVE R4, `(.L_x_1556) ;  /* 0x0000000004087348 */ /* 0x000fea0003c00000 */
[----:B------:R0:W1:Y:S02]  /*83b0*/  SHFL.DOWN P1, R4, R28, R23, R5 ;  /* 0x080000171c047389 */ /* 0x0000640000020005 */
[----:B01----:R-:W-:Y:S05]  /*83c0*/  ENDCOLLECTIVE ;  /* 0x000000000000791b */ /* 0x003fea0003800000 */
.L_x_1556:
[----:B------:R-:W-:Y:S01]  /*83d0*/  IMAD.MOV.U32 R28, RZ, RZ, R7 ;  /* 0x000000ffff1c7224 */ /* 0x000fe200078e0007 */
[----:B------:R-:W-:Y:S02]  /*83e0*/  MOV R16, R4 ;  /* 0x0000000400107202 */ /* 0x000fe40000000f00 */
[----:B------:R-:W-:-:S03]  /*83f0*/  MOV R4, 0xffffffff ;  /* 0xffffffff00047802 */ /* 0x000fc60000000f00 */
[----:B------:R-:W-:-:S07]  /*8400*/  FADD R16, R17, R16 ;  /* 0x0000001011107221 */ /* 0x000fce0000000000 */
[----:B------:R-:W-:Y:S05]  /*8410*/  WARPSYNC.COLLECTIVE R4, `(.L_x_1557) ;  /* 0x0000000004087348 */ /* 0x000fea0003c00000 */
[----:B------:R0:W1:Y:S02]  /*8420*/  SHFL.DOWN P1, R4, R28, R23, R5 ;  /* 0x080000171c047389 */ /* 0x0000640000020005 */
[----:B01----:R-:W-:Y:S05]  /*8430*/  ENDCOLLECTIVE ;  /* 0x000000000000791b */ /* 0x003fea0003800000 */
.L_x_1557:
[----:B------:R-:W-:Y:S02]  /*8440*/  MOV R28, R13 ;  /* 0x0000000d001c7202 */ /* 0x000fe40000000f00 */
[----:B------:R-:W-:Y:S02]  /*8450*/  MOV R8, R4 ;  /* 0x0000000400087202 */ /* 0x000fe40000000f00 */
[----:B------:R-:W-:-:S03]  /*8460*/  MOV R4, 0xffffffff ;  /* 0xffffffff00047802 */ /* 0x000fc60000000f00 */
[----:B------:R-:W-:-:S07]  /*8470*/  FADD R8, R7, R8 ;  /* 0x0000000807087221 */ /* 0x000fce0000000000 */
[----:B------:R-:W-:Y:S05]  /*8480*/  WARPSYNC.COLLECTIVE R4, `(.L_x_1558) ;  /* 0x0000000004087348 */ /* 0x000fea0003c00000 */
[----:B------:R0:W1:Y:S02]  /*8490*/  SHFL.DOWN P1, R4, R28, R23, R5 ;  /* 0x080000171c047389 */ /* 0x0000640000020005 */
[----:B01----:R-:W-:Y:S05]  /*84a0*/  ENDCOLLECTIVE ;  /* 0x000000000000791b */ /* 0x003fea0003800000 */
.L_x_1558:
[----:B------:R-:W-:Y:S02]  /*84b0*/  MOV R28, R9 ;  /* 0x00000009001c7202 */ /* 0x000fe40000000f00 */
[----:B------:R-:W-:Y:S02]  /*84c0*/  MOV R14, R4 ;  /* 0x00000004000e7202 */ /* 0x000fe40000000f00 */
[----:B------:R-:W-:-:S03]  /*84d0*/  MOV R4, 0xffffffff ;  /* 0xffffffff00047802 */ /* 0x000fc60000000f00 */
[----:B------:R-:W-:-:S07]  /*84e0*/  FADD R7, R13, R14 ;  /* 0x0000000e0d077221 */ /* 0x000fce0000000000 */
[----:B------:R-:W-:Y:S05]  /*84f0*/  WARPSYNC.COLLECTIVE R4, `(.L_x_1559) ;  /* 0x0000000004087348 */ /* 0x000fea0003c00000 */
[----:B------:R0:W1:Y:S02]  /*8500*/  SHFL.DOWN P1, R4, R28, R23, R5 ;  /* 0x080000171c047389 */ /* 0x0000640000020005 */
[----:B01----:R-:W-:Y:S05]  /*8510*/  ENDCOLLECTIVE ;  /* 0x000000000000791b */ /* 0x003fea0003800000 */
.L_x_1559:
[----:B------:R-:W-:Y:S01]  /*8520*/  IMAD.MOV.U32 R28, RZ, RZ, R11 ;  /* 0x000000ffff1c7224 */ /* 0x000fe200078e000b */
[----:B------:R-:W-:Y:S02]  /*8530*/  MOV R6, R4 ;  /* 0x0000000400067202 */ /* 0x000fe40000000f00 */
[----:B------:R-:W-:-:S03]  /*8540*/  MOV R4, 0xffffffff ;  /* 0xffffffff00047802 */ /* 0x000fc60000000f00 */
[----:B------:R-:W-:-:S07]  /*8550*/  FADD R6, R9, R6 ;  /* 0x0000000609067221 */ /* 0x000fce0000000000 */
[----:B------:R-:W-:Y:S05]  /*8560*/  WARPSYNC.COLLECTIVE R4, `(.L_x_1560) ;  /* 0x0000000004087348 */ /* 0x000fea0003c00000 */
[----:B------:R0:W1:Y:S02]  /*8570*/  SHFL.DOWN P1, R4, R28, R23, R5 ;  /* 0x080000171c047389 */ /* 0x0000640000020005 */
[----:B01----:R-:W-:Y:S05]  /*8580*/  ENDCOLLECTIVE ;  /* 0x000000000000791b */ /* 0x003fea0003800000 */
.L_x_1560:
[----:B------:R-:W-:Y:S02]  /*8590*/  MOV R28, R15 ;  /* 0x0000000f001c7202 */ /* 0x000fe40000000f00 */
[----:B------:R-:W-:Y:S02]  /*85a0*/  MOV R12, R4 ;  /* 0x00000004000c7202 */ /* 0x000fe40000000f00 */
[----:B------:R-:W-:-:S03]  /*85b0*/  MOV R4, 0xffffffff ;  /* 0xffffffff00047802 */ /* 0x000fc60000000f00 */
[----:B------:R-:W-:-:S07]  /*85c0*/  FADD R9, R11, R12 ;  /* 0x0000000c0b097221 */ /* 0x000fce0000000000 */
[----:B------:R-:W-:Y:S05]  /*85d0*/  WARPSYNC.COLLECTIVE R4, `(.L_x_1561) ;  /* 0x0000000004087348 */ /* 0x000fea0003c00000 */
[----:B------:R0:W1:Y:S02]  /*85e0*/  SHFL.DOWN P1, R4, R28, R23, R5 ;  /* 0x080000171c047389 */ /* 0x0000640000020005 */
[----:B01----:R-:W-:Y:S05]  /*85f0*/  ENDCOLLECTIVE ;  /* 0x000000000000791b */ /* 0x003fea0003800000 */
.L_x_1561:
        /* <DEDUP_REMOVED lines=8> */
.L_x_1562:
[----:B------:R-:W-:Y:S01]  /*8680*/  MOV R28, R19 ;  /* 0x00000013001c7202 */ /* 0x000fe20000000f00 */
[----:B------:R-:W-:Y:S01]  /*8690*/  IMAD.MOV.U32 R25, RZ, RZ, R4 ;  /* 0x000000ffff197224 */ /* 0x000fe200078e0004 */
[----:B------:R-:W-:-:S03]  /*86a0*/  MOV R4, 0xffffffff ;  /* 0xffffffff00047802 */ /* 0x000fc60000000f00 */
[----:B------:R-:W-:-:S07]  /*86b0*/  FADD R25, R20, R25 ;  /* 0x0000001914197221 */ /* 0x000fce0000000000 */
[----:B------:R-:W-:Y:S05]  /*86c0*/  WARPSYNC.COLLECTIVE R4, `(.L_x_1563) ;  /* 0x0000000004087348 */ /* 0x000fea0003c00000 */
[----:B------:R0:W1:Y:S02]  /*86d0*/  SHFL.DOWN P1, R4, R28, R23, R5 ;  /* 0x080000171c047389 */ /* 0x0000640000020005 */
[----:B01----:R-:W-:Y:S05]  /*86e0*/  ENDCOLLECTIVE ;  /* 0x000000000000791b */ /* 0x003fea0003800000 */
.L_x_1563:
[----:B------:R-:W-:Y:S02]  /*86f0*/  MOV R28, R18 ;  /* 0x00000012001c7202 */ /* 0x000fe40000000f00 */
[----:B------:R-:W-:Y:S02]  /*8700*/  MOV R22, R4 ;  /* 0x0000000400167202 */ /* 0x000fe40000000f00 */
[----:B------:R-:W-:-:S03]  /*8710*/  MOV R4, 0xffffffff ;  /* 0xffffffff00047802 */ /* 0x000fc60000000f00 */
[----:B------:R-:W-:-:S07]  /*8720*/  FADD R22, R19, R22 ;  /* 0x0000001613167221 */ /* 0x000fce0000000000 */
[----:B------:R-:W-:Y:S05]  /*8730*/  WARPSYNC.COLLECTIVE R4, `(.L_x_1564) ;  /* 0x0000000004087348 */ /* 0x000fea0003c00000 */
[----:B------:R0:W1:Y:S02]  /*8740*/  SHFL.DOWN P1, R4, R28, R23, R5 ;  /* 0x080000171c047389 */ /* 0x0000640000020005 */
[----:B01----:R-:W-:Y:S05]  /*8750*/  ENDCOLLECTIVE ;  /* 0x000000000000791b */ /* 0x003fea0003800000 */
.L_x_1564:
[----:B------:R-:W-:Y:S02]  /*8760*/  MOV R28, R16 ;  /* 0x00000010001c7202 */ /* 0x000fe40000000f00 */
[----:B------:R-:W-:Y:S02]  /*8770*/  MOV R21, R4 ;  /* 0x0000000400157202 */ /* 0x000fe40000000f00 */
[----:B------:R-:W-:-:S03]  /*8780*/  MOV R4, 0xffffffff ;  /* 0xffffffff00047802 */ /* 0x000fc60000000f00 */
[----:B------:R-:W-:-:S07]  /*8790*/  FADD R21, R18, R21 ;  /* 0x0000001512157221 */ /* 0x000fce0000000000 */
[----:B------:R-:W-:Y:S05]  /*87a0*/  WARPSYNC.COLLECTIVE R4, `(.L_x_1565) ;  /* 0x0000000004087348 */ /* 0x000fea0003c00000 */
[----:B------:R0:W1:Y:S02]  /*87b0*/  SHFL.DOWN P1, R4, R28, R23, R5 ;  /* 0x080000171c047389 */ /* 0x0000640000020005 */
[----:B01----:R-:W-:Y:S05]  /*87c0*/  ENDCOLLECTIVE ;  /* 0x000000000000791b */ /* 0x003fea0003800000 */
.L_x_1565:
[----:B------:R-:W-:Y:S01]  /*87d0*/  MOV R28, R8 ;  /* 0x00000008001c7202 */ /* 0x000fe20000000f00 */
[----:B------:R-:W-:Y:S01]  /*87e0*/  IMAD.MOV.U32 R17, RZ, RZ, R4 ;  /* 0x000000ffff117224 */ /* 0x000fe200078e0004 */
[----:B------:R-:W-:-:S03]  /*87f0*/  MOV R4, 0xffffffff ;  /* 0xffffffff00047802 */ /* 0x000fc60000000f00 */
[----:B------:R-:W-:-:S07]  /*8800*/  FADD R20, R16, R17 ;  /* 0x0000001110147221 */ /* 0x000fce0000000000 */
[----:B------:R-:W-:Y:S05]  /*8810*/  WARPSYNC.COLLECTIVE R4, `(.L_x_1566) ;  /* 0x0000000004087348 */ /* 0x000fea0003c00000 */
[----:B------:R0:W1:Y:S02]  /*8820*/  SHFL.DOWN P1, R4, R28, R23, R5 ;  /* 0x080000171c047389 */ /* 0x0000640000020005 */
[----:B01----:R-:W-:Y:S05]  /*8830*/  ENDCOLLECTIVE ;  /* 0x000000000000791b */ /* 0x003fea0003800000 */
.L_x_1566:
[----:B------:R-:W-:Y:S02]  /*8840*/  MOV R28, R7 ;  /* 0x00000007001c7202 */ /* 0x000fe40000000f00 */
[----:B------:R-:W-:Y:S02]  /*8850*/  MOV R11, R4 ;  /* 0x00000004000b7202 */ /* 0x000fe40000000f00 */
[----:B------:R-:W-:-:S03]  /*8860*/  MOV R4, 0xffffffff ;  /* 0xffffffff00047802 */ /* 0x000fc60000000f00 */
[----:B------:R-:W-:-:S07]  /*8870*/  FADD R11, R8, R11 ;  /* 0x0000000b080b7221 */ /* 0x000fce0000000000 */
[----:B------:R-:W-:Y:S05]  /*8880*/  WARPSYNC.COLLECTIVE R4, `(.L_x_1567) ;  /* 0x0000000004087348 */ /* 0x000fea0003c00000 */
[----:B------:R0:W1:Y:S02]  /*8890*/  SHFL.DOWN P1, R4, R28, R23, R5 ;  /* 0x080000171c047389 */ /* 0x0000640000020005 */
[----:B01----:R-:W-:Y:S05]  /*88a0*/  ENDCOLLECTIVE ;  /* 0x000000000000791b */ /* 0x003fea0003800000 */
.L_x_1567:
[----:B------:R-:W-:Y:S02]  /*88b0*/  MOV R28, R6 ;  /* 0x00000006001c7202 */ /* 0x000fe40000000f00 */
[----:B------:R-:W-:Y:S02]  /*88c0*/  MOV R12, R4 ;  /* 0x00000004000c7202 */ /* 0x000fe40000000f00 */
[----:B------:R-:W-:-:S03]  /*88d0*/  MOV R4, 0xffffffff ;  /* 0xffffffff00047802 */ /* 0x000fc60000000f00 */
[----:B------:R-:W-:-:S07]  /*88e0*/  FADD R12, R7, R12 ;  /* 0x0000000c070c7221 */ /* 0x000fce0000000000 */
[----:B------:R-:W-:Y:S05]  /*88f0*/  WARPSYNC.COLLECTIVE R4, `(.L_x_1568) ;  /* 0x0000000004087348 */ /* 0x000fea0003c00000 */
[----:B------:R0:W1:Y:S02]  /*8900*/  SHFL.DOWN P1, R4, R28, R23, R5 ;  /* 0x080000171c047389 */ /* 0x0000640000020005 */
[----:B01----:R-:W-:Y:S05]  /*8910*/  ENDCOLLECTIVE ;  /* 0x000000000000791b */ /* 0x003fea0003800000 */
.L_x_1568:
[----:B------:R-:W-:Y:S01]  /*8920*/  MOV R28, R9 ;  /* 0x00000009001c7202 */ /* 0x000fe20000000f00 */
[----:B------:R-:W-:Y:S01]  /*8930*/  IMAD.MOV.U32 R13, RZ, RZ, R4 ;  /* 0x000000ffff0d7224 */ /* 0x000fe200078e0004 */
[----:B------:R-:W-:-:S03]  /*8940*/  MOV R4, 0xffffffff ;  /* 0xffffffff00047802 */ /* 0x000fc60000000f00 */
[----:B------:R-:W-:-:S07]  /*8950*/  FADD R13, R6, R13 ;  /* 0x0000000d060d7221 */ /* 0x000fce0000000000 */
[----:B------:R-:W-:Y:S05]  /*8960*/  WARPSYNC.COLLECTIVE R4, `(.L_x_1569) ;  /* 0x0000000004087348 */ /* 0x000fea0003c00000 */
[----:B------:R0:W1:Y:S02]  /*8970*/  SHFL.DOWN P1, R4, R28, R23, R5 ;  /* 0x080000171c047389 */ /* 0x0000640000020005 */
[----:B01----:R-:W-:Y:S05]  /*8980*/  ENDCOLLECTIVE ;  /* 0x000000000000791b */ /* 0x003fea0003800000 */
.L_x_1569:
[----:B------:R-:W-:Y:S02]  /*8990*/  MOV R28, R15 ;  /* 0x0000000f001c7202 */ /* 0x000fe40000000f00 */
[----:B------:R-:W-:Y:S02]  /*89a0*/  MOV R14, R4 ;  /* 0x00000004000e7202 */ /* 0x000fe40000000f00 */
[----:B------:R-:W-:-:S03]  /*89b0*/  MOV R4, 0xffffffff ;  /* 0xffffffff00047802 */ /* 0x000fc60000000f00 */
[----:B------:R-:W-:-:S07]  /*89c0*/  FADD R14, R9, R14 ;  /* 0x0000000e090e7221 */ /* 0x000fce0000000000 */
[----:B------:R-:W-:Y:S05]  /*89d0*/  WARPSYNC.COLLECTIVE R4, `(.L_x_1570) ;  /* 0x0000000004087348 */ /* 0x000fea0003c00000 */
[----:B------:R0:W1:Y:S02]  /*89e0*/  SHFL.DOWN P1, R4, R28, R23, R5 ;  /* 0x080000171c047389 */ /* 0x0000640000020005 */
[----:B01----:R-:W-:Y:S05]  /*89f0*/  ENDCOLLECTIVE ;  /* 0x000000000000791b */ /* 0x003fea0003800000 */
.L_x_1570:
        /* <DEDUP_REMOVED lines=8> */
.L_x_1571:
[----:B------:R-:W-:Y:S02]  /*8a80*/  MOV R28, R22 ;  /* 0x00000016001c7202 */ /* 0x000fe40000000f00 */
[----:B------:R-:W-:Y:S02]  /*8a90*/  MOV R8, R4 ;  /* 0x0000000400087202 */ /* 0x000fe40000000f00 */
[----:B------:R-:W-:-:S03]  /*8aa0*/  MOV R4, 0xffffffff ;  /* 0xffffffff00047802 */ /* 0x000fc60000000f00 */
[----:B------:R-:W-:-:S07]  /*8ab0*/  FADD R8, R25, R8 ;  /* 0x0000000819087221 */ /* 0x000fce0000000000 */
[----:B------:R-:W-:Y:S05]  /*8ac0*/  WARPSYNC.COLLECTIVE R4, `(.L_x_1572) ;  /* 0x0000000004087348 */ /* 0x000fea0003c00000 */
[----:B------:R0:W1:Y:S02]  /*8ad0*/  SHFL.DOWN P1, R4, R28, R23, R5 ;  /* 0x080000171c047389 */ /* 0x0000640000020005 */
[----:B01----:R-:W-:Y:S05]  /*8ae0*/  ENDCOLLECTIVE ;  /* 0x000000000000791b */ /* 0x003fea0003800000 */
.L_x_1572:
[----:B------:R-:W-:Y:S02]  /*8af0*/  MOV R28, R21 ;  /* 0x00000015001c7202 */ /* 0x000fe40000000f00 */
[----:B------:R-:W-:Y:S02]  /*8b00*/  MOV R7, R4 ;  /* 0x0000000400077202 */ /* 0x000fe40000000f00 */
[----:B------:R-:W-:-:S03]  /*8b10*/  MOV R4, 0xffffffff ;  /* 0xffffffff00047802 */ /* 0x000fc60000000f00 */
[----:B------:R-:W-:-:S07]  /*8b20*/  FADD R7, R22, R7 ;  /* 0x0000000716077221 */ /* 0x000fce0000000000 */
[----:B------:R-:W-:Y:S05]  /*8b30*/  WARPSYNC.COLLECTIVE R4, `(.L_x_1573) ;  /* 0x0000000004087348 */ /* 0x000fea0003c00000 */
[----:B------:R0:W1:Y:S02]  /*8b40*/  SHFL.DOWN P1, R4, R28, R23, R5 ;  /* 0x080000171c047389 */ /* 0x0000640000020005 */
[----:B01----:R-:W-:Y:S05]  /*8b50*/  ENDCOLLECTIVE ;  /* 0x000000000000791b */ /* 0x003fea0003800000 */
.L_x_1573:
[----:B------:R-:W-:Y:S02]  /*8b60*/  MOV R28, R20 ;  /* 0x00000014001c7202 */ /* 0x000fe40000000f00 */
[----:B------:R-:W-:Y:S01]  /*8b70*/  MOV R6, R4 ;  /* 0x0000000400067202 */ /* 0x000fe20000000f00 */
[----:B------:R-:W-:-:S04]  /*8b80*/  IMAD.MOV.U32 R4, RZ, RZ, -0x1 ;  /* 0xffffffffff047424 */ /* 0x000fc800078e00ff */
[----:B------:R-:W-:-:S07]  /*8b90*/  FADD R6, R21, R6 ;  /* 0x0000000615067221 */ /* 0x000fce0000000000 */
[----:B------:R-:W-:Y:S05]  /*8ba0*/  WARPSYNC.COLLECTIVE R4, `(.L_x_1574) ;  /* 0x0000000004087348 */ /* 0x000fea0003c00000 */
[----:B------:R0:W1:Y:S02]  /*8bb0*/  SHFL.DOWN P1, R4, R28, R23, R5 ;  /* 0x080000171c047389 */ /* 0x0000640000020005 */
[----:B01----:R-:W-:Y:S05]  /*8bc0*/  ENDCOLLECTIVE ;  /* 0x000000000000791b */ /* 0x003fea0003800000 */
.L_x_1574:
[----:B------:R-:W-:Y:S02]  /*8bd0*/  MOV R28, R11 ;  /* 0x0000000b001c7202 */ /* 0x000fe40000000f00 */
[----:B------:R-:W-:Y:S02]  /*8be0*/  MOV R9, R4 ;  /* 0x0000000400097202 */ /* 0x000fe40000000f00 */
[----:B------:R-:W-:-:S03]  /*8bf0*/  MOV R4, 0xffffffff ;  /* 0xffffffff00047802 */ /* 0x000fc60000000f00 */
[----:B------:R-:W-:-:S07]  /*8c00*/  FADD R9, R20, R9 ;  /* 0x0000000914097221 */ /* 0x000fce0000000000 */
[----:B------:R-:W-:Y:S05]  /*8c10*/  WARPSYNC.COLLECTIVE R4, `(.L_x_1575) ;  /* 0x0000000004087348 */ /* 0x000fea0003c00000 */
[----:B------:R0:W1:Y:S02]  /*8c20*/  SHFL.DOWN P1, R4, R28, R23, R5 ;  /* 0x080000171c047389 */ /* 0x0000640000020005 */
[----:B01----:R-:W-:Y:S05]  /*8c30*/  ENDCOLLECTIVE ;  /* 0x000000000000791b */ /* 0x003fea0003800000 */
.L_x_1575:
[----:B------:R-:W-:Y:S02]  /*8c40*/  MOV R28, R12 ;  /* 0x0000000c001c7202 */ /* 0x000fe40000000f00 */
[----:B------:R-:W-:Y:S02]  /*8c50*/  MOV R16, R4 ;  /* 0x0000000400107202 */ /* 0x000fe40000000f00 */
[----:B------:R-:W-:-:S03]  /*8c60*/  MOV R4, 0xffffffff ;  /* 0xffffffff00047802 */ /* 0x000fc60000000f00 */
[----:B------:R-:W-:-:S07]  /*8c70*/  FADD R26, R11, R16 ;  /* 0x000000100b1a7221 */ /* 0x000fce0000000000 */
[----:B------:R-:W-:Y:S05]  /*8c80*/  WARPSYNC.COLLECTIVE R4, `(.L_x_1576) ;  /* 0x0000000004087348 */ /* 0x000fea0003c00000 */
[----:B------:R0:W1:Y:S02]  /*8c90*/  SHFL.DOWN P1, R4, R28, R23, R5 ;  /* 0x080000171c047389 */ /* 0x0000640000020005 */
[----:B01----:R-:W-:Y:S05]  /*8ca0*/  ENDCOLLECTIVE ;  /* 0x000000000000791b */ /* 0x003fea0003800000 */
.L_x_1576:
[----:B------:R-:W-:Y:S02]  /*8cb0*/  MOV R28, R13 ;  /* 0x0000000d001c7202 */ /* 0x000fe40000000f00 */
[----:B------:R-:W-:Y:S01]  /*8cc0*/  MOV R17, R4 ;  /* 0x0000000400117202 */ /* 0x000fe20000000f00 */
[----:B------:R-:W-:-:S04]  /*8cd0*/  IMAD.MOV.U32 R4, RZ, RZ, -0x1 ;  /* 0xffffffffff047424 */ /* 0x000fc800078e00ff */
[----:B------:R-:W-:-:S07]  /*8ce0*/  FADD R11, R12, R17 ;  /* 0x000000110c0b7221 */ /* 0x000fce0000000000 */
[----:B------:R-:W-:Y:S05]  /*8cf0*/  WARPSYNC.COLLECTIVE R4, `(.L_x_1577) ;  /* 0x0000000004087348 */ /* 0x000fea0003c00000 */
[----:B------:R0:W1:Y:S02]  /*8d00*/  SHFL.DOWN P1, R4, R28, R23, R5 ;  /* 0x080000171c047389 */ /* 0x0000640000020005 */
[----:B01----:R-:W-:Y:S05]  /*8d10*/  ENDCOLLECTIVE ;  /* 0x000000000000791b */ /* 0x003fea0003800000 */
.L_x_1577:
[----:B------:R-:W-:Y:S02]  /*8d20*/  MOV R28, R14 ;  /* 0x0000000e001c7202 */ /* 0x000fe40000000f00 */
[----:B------:R-:W-:Y:S02]  /*8d30*/  MOV R18, R4 ;  /* 0x0000000400127202 */ /* 0x000fe40000000f00 */
[----:B------:R-:W-:-:S03]  /*8d40*/  MOV R4, 0xffffffff ;  /* 0xffffffff00047802 */ /* 0x000fc60000000f00 */
[----:B------:R-:W-:-:S07]  /*8d50*/  FADD R12, R13, R18 ;  /* 0x000000120d0c7221 */ /* 0x000fce0000000000 */
[----:B------:R-:W-:Y:S05]  /*8d60*/  WARPSYNC.COLLECTIVE R4, `(.L_x_1578) ;  /* 0x0000000004087348 */ /* 0x000fea0003c00000 */
[----:B------:R0:W1:Y:S02]  /*8d70*/  SHFL.DOWN P1, R4, R28, R23, R5 ;  /* 0x080000171c047389 */ /* 0x0000640000020005 */
[----:B01----:R-:W-:Y:S05]  /*8d80*/  ENDCOLLECTIVE ;  /* 0x000000000000791b */ /* 0x003fea0003800000 */
.L_x_1578:
[----:B------:R-:W-:Y:S02]  /*8d90*/  MOV R28, R15 ;  /* 0x0000000f001c7202 */ /* 0x000fe40000000f00 */
[----:B------:R-:W-:Y:S02]  /*8da0*/  MOV R19, R4 ;  /* 0x0000000400137202 */ /* 0x000fe40000000f00 */
[----:B------:R-:W-:-:S03]  /*8db0*/  MOV R4, 0xffffffff ;  /* 0xffffffff00047802 */ /* 0x000fc60000000f00 */
[----:B------:R-:W-:-:S07]  /*8dc0*/  FADD R13, R14, R19 ;  /* 0x000000130e0d7221 */ /* 0x000fce0000000000 */
[----:B------:R-:W-:Y:S05]  /*8dd0*/  WARPSYNC.COLLECTIVE R4, `(.L_x_1579) ;  /* 0x0000000004087348 */ /* 0x000fea0003c00000 */
[----:B------:R0:W1:Y:S02]  /*8de0*/  SHFL.DOWN P1, R4, R28, R23, R5 ;  /* 0x080000171c047389 */ /* 0x0000640000020005 */
[----:B01----:R-:W-:Y:S05]  /*8df0*/  ENDCOLLECTIVE ;  /* 0x000000000000791b */ /* 0x003fea0003800000 */
.L_x_1579:
[----:B------:R-:W-:Y:S01]  /*8e00*/  MOV R27, R4 ;  /* 0x00000004001b7202 */ /* 0x000fe20000000f00 */
[----:B------:R-:W-:Y:S06]  /*8e10*/  BRA `(.L_x_1580) ;  /* 0xffffffb400787947 */ /* 0x000fec000383ffff */
.L_x_1430:
[----:B------:R-:W-:Y:S01]  /*8e20*/  HFMA2 R5, -RZ, RZ, 0, 1.847743988037109375e-06 ;  /* 0x0000001fff057431 */ /* 0x000fe200000001ff */
[----:B------:R-:W-:Y:S01]  /*8e30*/  BSSY B1, `(.L_x_1581) ;  /* 0x0000007000017945 */ /* 0x000fe20003800000 */
[----:B------:R-:W-:Y:S01]  /*8e40*/  MOV R28, R25 ;  /* 0x00000019001c7202 */ /* 0x000fe20000000f00 */
[----:B------:R-:W-:Y:S01]  /*8e50*/  IMAD.MOV.U32 R23, RZ, RZ, 0x10 ;  /* 0x00000010ff177424 */ /* 0x000fe200078e00ff */
[----:B------:R-:W-:-:S07]  /*8e60*/  MOV R4, 0xffffffff ;  /* 0xffffffff00047802 */ /* 0x000fce0000000f00 */
[----:B------:R-:W-:Y:S05]  /*8e70*/  WARPSYNC.COLLECTIVE R4, `(.L_x_1582) ;  /* 0x0000000004087348 */ /* 0x000fea0003c00000 */
[----:B------:R0:W1:Y:S02]  /*8e80*/  SHFL.DOWN P1, R4, R28, R23, R5 ;  /* 0x080000171c047389 */ /* 0x0000640000020005 */
[----:B01----:R-:W-:Y:S05]  /*8e90*/  ENDCOLLECTIVE ;  /* 0x000000000000791b */ /* 0x003fea0003800000 */
.L_x_1582:
[----:B------:R-:W-:Y:S05]  /*8ea0*/  BSYNC B1 ;  /* 0x0000000000017941 */ /* 0x000fea0003800000 */
.L_x_1581:
        /* <DEDUP_REMOVED lines=9> */
.L_x_1583:
[----:B------:R-:W-:Y:S01]  /*8f40*/  IMAD.MOV.U32 R28, RZ, RZ, R12 ;  /* 0x000000ffff1c7224 */ /* 0x000fe200078e000c */
[----:B------:R-:W-:Y:S02]  /*8f50*/  MOV R27, R4 ;  /* 0x00000004001b7202 */ /* 0x000fe40000000f00 */
[----:B------:R-:W-:-:S03]  /*8f60*/  MOV R4, 0xffffffff ;  /* 0xffffffff00047802 */ /* 0x000fc60000000f00 */
[----:B------:R-:W-:-:S07]  /*8f70*/  FADD R27, R27, R13 ;  /* 0x0000000d1b1b7221 */ /* 0x000fce0000000000 */
[----:B------:R-:W-:Y:S05]  /*8f80*/  WARPSYNC.COLLECTIVE R4, `(.L_x_1584) ;  /* 0x0000000004087348 */ /* 0x000fea0003c00000 */
[----:B------:R0:W1:Y:S02]  /*8f90*/  SHFL.DOWN P1, R4, R28, R23, R5 ;  /* 0x080000171c047389 */ /* 0x0000640000020005 */
[----:B01----:R-:W-:Y:S05]  /*8fa0*/  ENDCOLLECTIVE ;  /* 0x000000000000791b */ /* 0x003fea0003800000 */
.L_x_1584:
[----:B------:R-:W-:Y:S02]  /*8fb0*/  MOV R28, R11 ;  /* 0x0000000b001c7202 */ /* 0x000fe40000000f00 */
[----:B------:R-:W-:Y:S02]  /*8fc0*/  MOV R29, R4 ;  /* 0x00000004001d7202 */ /* 0x000fe40000000f00 */
[----:B------:R-:W-:-:S03]  /*8fd0*/  MOV R4, 0xffffffff ;  /* 0xffffffff00047802 */ /* 0x000fc60000000f00 */
[----:B------:R-:W-:-:S07]  /*8fe0*/  FADD R29, R29, R12 ;  /* 0x0000000c1d1d7221 */ /* 0x000fce0000000000 */
[----:B------:R-:W-:Y:S05]  /*8ff0*/  WARPSYNC.COLLECTIVE R4, `(.L_x_1585) ;  /* 0x0000000004087348 */ /* 0x000fea0003c00000 */
[----:B------:R0:W1:Y:S02]  /*9000*/  SHFL.DOWN P1, R4, R28, R23, R5 ;  /* 0x080000171c047389 */ /* 0x0000640000020005 */
[----:B01----:R-:W-:Y:S05]  /*9010*/  ENDCOLLECTIVE ;  /* 0x000000000000791b */ /* 0x003fea0003800000 */
.L_x_1585:
[----:B------:R-:W-:Y:S01]  /*9020*/  MOV R28, R10 ;  /* 0x0000000a001c7202 */ /* 0x000fe20000000f00 */
[----:B------:R-:W-:Y:S01]  /*9030*/  FADD R11, R4, R11 ;  /* 0x0000000b040b7221 */ /* 0x000fe20000000000 */
[----:B------:R-:W-:-:S07]  /*9040*/  MOV R4, 0xffffffff ;  /* 0xffffffff00047802 */ /* 0x000fce0000000f00 */
[----:B------:R-:W-:Y:S05]  /*9050*/  WARPSYNC.COLLECTIVE R4, `(.L_x_1586) ;  /* 0x0000000004087348 */ /* 0x000fea0003c00000 */
[----:B------:R0:W1:Y:S02]  /*9060*/  SHFL.DOWN P1, R4, R28, R23, R5 ;  /* 0x080000171c047389 */ /* 0x0000640000020005 */
[----:B01----:R-:W-:Y:S05]  /*9070*/  ENDCOLLECTIVE ;  /* 0x000000000000791b */ /* 0x003fea0003800000 */
.L_x_1586:
[----:B------:R-:W-:Y:S02]  /*9080*/  MOV R28, R9 ;  /* 0x00000009001c7202 */ /* 0x000fe40000000f00 */
[----:B------:R-:W-:Y:S01]  /*9090*/  MOV R13, R4 ;  /* 0x00000004000d7202 */ /* 0x000fe20000000f00 */
[----:B------:R-:W-:-:S04]  /*90a0*/  IMAD.MOV.U32 R4, RZ, RZ, -0x1 ;  /* 0xffffffffff047424 */ /* 0x000fc800078e00ff */
[----:B------:R-:W-:-:S07]  /*90b0*/  FADD R13, R13, R10 ;  /* 0x0000000a0d0d7221 */ /* 0x000fce0000000000 */
[----:B------:R-:W-:Y:S05]  /*90c0*/  WARPSYNC.COLLECTIVE R4, `(.L_x_1587) ;  /* 0x0000000004087348 */ /* 0x000fea0003c00000 */
[----:B------:R0:W1:Y:S02]  /*90d0*/  SHFL.DOWN P1, R4, R28, R23, R5 ;  /* 0x080000171c047389 */ /* 0x0000640000020005 */
[----:B01----:R-:W-:Y:S05]  /*90e0*/  ENDCOLLECTIVE ;  /* 0x000000000000791b */ /* 0x003fea0003800000 */
.L_x_1587:
[----:B------:R-:W-:Y:S02]  /*90f0*/  MOV R28, R8 ;  /* 0x00000008001c7202 */ /* 0x000fe40000000f00 */
[----:B------:R-:W-:Y:S02]  /*9100*/  MOV R12, R4 ;  /* 0x00000004000c7202 */ /* 0x000fe40000000f00 */
[----:B------:R-:W-:-:S03]  /*9110*/  MOV R4, 0xffffffff ;  /* 0xffffffff00047802 */ /* 0x000fc60000000f00 */
[----:B------:R-:W-:-:S07]  /*9120*/  FADD R12, R12, R9 ;  /* 0x000000090c0c7221 */ /* 0x000fce0000000000 */
[----:B------:R-:W-:Y:S05]  /*9130*/  WARPSYNC.COLLECTIVE R4, `(.L_x_1588) ;  /* 0x0000000004087348 */ /* 0x000fea0003c00000 */
[----:B------:R0:W1:Y:S02]  /*9140*/  SHFL.DOWN P1, R4, R28, R23, R5 ;  /* 0x080000171c047389 */ /* 0x0000640000020005 */
[----:B01----:R-:W-:Y:S05]  /*9150*/  ENDCOLLECTIVE ;  /* 0x000000000000791b */ /* 0x003fea0003800000 */
.L_x_1588:
[----:B------:R-:W-:Y:S02]  /*9160*/  MOV R28, R7 ;  /* 0x00000007001c7202 */ /* 0x000fe40000000f00 */
[----:B------:R-:W-:Y:S02]  /*9170*/  MOV R25, R4 ;  /* 0x0000000400197202 */ /* 0x000fe40000000f00 */
[----:B------:R-:W-:-:S03]  /*9180*/  MOV R4, 0xffffffff ;  /* 0xffffffff00047802 */ /* 0x000fc60000000f00 */
[----:B------:R-:W-:-:S07]  /*9190*/  FADD R25, R25, R8 ;  /* 0x0000000819197221 */ /* 0x000fce0000000000 */
[----:B------:R-:W-:Y:S05]  /*91a0*/  WARPSYNC.COLLECTIVE R4, `(.L_x_1589) ;  /* 0x0000000004087348 */ /* 0x000fea0003c00000 */
[----:B------:R0:W1:Y:S02]  /*91b0*/  SHFL.DOWN P1, R4, R28, R23, R5 ;  /* 0x080000171c047389 */ /* 0x0000640000020005 */
[----:B01----:R-:W-:Y:S05]  /*91c0*/  ENDCOLLECTIVE ;  /* 0x000000000000791b */ /* 0x003fea0003800000 */
.L_x_1589:
[----:B------:R-:W-:Y:S01]  /*91d0*/  MOV R28, R6 ;  /* 0x00000006001c7202 */ /* 0x000fe20000000f00 */
[----:B------:R-:W-:Y:S01]  /*91e0*/  FADD R10, R4, R7 ;  /* 0x00000007040a7221 */ /* 0x000fe20000000000 */
[----:B------:R-:W-:-:S07]  /*91f0*/  MOV R4, 0xffffffff ;  /* 0xffffffff00047802 */ /* 0x000fce0000000f00 */
[----:B------:R-:W-:Y:S05]  /*9200*/  WARPSYNC.COLLECTIVE R4, `(.L_x_1590) ;  /* 0x0000000004087348 */ /* 0x000fea0003c00000 */
[----:B------:R0:W1:Y:S02]  /*9210*/  SHFL.DOWN P1, R4, R28, R23, R5 ;  /* 0x080000171c047389 */ /* 0x0000640000020005 */
[----:B01----:R-:W-:Y:S05]  /*9220*/  ENDCOLLECTIVE ;  /* 0x000000000000791b */ /* 0x003fea0003800000 */
.L_x_1590:
        /* <DEDUP_REMOVED lines=8> */
.L_x_1591:
        /* <DEDUP_REMOVED lines=8> */
.L_x_1592:
[----:B------:R-:W-:Y:S02]  /*9330*/  MOV R28, R4 ;  /* 0x00000004001c7202 */ /* 0x000fe40000000f00 */
[----:B------:R-:W-:-:S03]  /*9340*/  MOV R4, 0xffffffff ;  /* 0xffffffff00047802 */ /* 0x000fc60000000f00 */
[----:B------:R-:W-:Y:S01]  /*9350*/  FADD R7, R27, R28 ;  /* 0x0000001c1b077221 */ /* 0x000fe20000000000 */
[----:B------:R-:W-:-:S07]  /*9360*/  IMAD.MOV.U32 R28, RZ, RZ, R29 ;  /* 0x000000ffff1c7224 */ /* 0x000fce00078e001d */
[----:B------:R-:W-:Y:S05]  /*9370*/  WARPSYNC.COLLECTIVE R4, `(.L_x_1593) ;  /* 0x0000000004087348 */ /* 0x000fea0003c00000 */
[----:B------:R0:W1:Y:S02]  /*9380*/  SHFL.DOWN P1, R4, R28, R23, R5 ;  /* 0x080000171c047389 */ /* 0x0000640000020005 */
[----:B01----:R-:W-:Y:S05]  /*9390*/  ENDCOLLECTIVE ;  /* 0x000000000000791b */ /* 0x003fea0003800000 */
.L_x_1593:
[----:B------:R-:W-:Y:S01]  /*93a0*/  MOV R28, R11 ;  /* 0x0000000b001c7202 */ /* 0x000fe20000000f00 */
[----:B------:R-:W-:Y:S01]  /*93b0*/  FADD R29, R29, R4 ;  /* 0x000000041d1d7221 */ /* 0x000fe20000000000 */
[----:B------:R-:W-:-:S07]  /*93c0*/  MOV R4, 0xffffffff ;  /* 0xffffffff00047802 */ /* 0x000fce0000000f00 */
[----:B------:R-:W-:Y:S05]  /*93d0*/  WARPSYNC.COLLECTIVE R4, `(.L_x_1594) ;  /* 0x0000000004087348 */ /* 0x000fea0003c00000 */
[----:B------:R0:W1:Y:S02]  /*93e0*/  SHFL.DOWN P1, R4, R28, R23, R5 ;  /* 0x080000171c047389 */ /* 0x0000640000020005 */
[----:B01----:R-:W-:Y:S05]  /*93f0*/  ENDCOLLECTIVE ;  /* 0x000000000000791b */ /* 0x003fea0003800000 */
.L_x_1594:
[----:B------:R-:W-:Y:S02]  /*9400*/  MOV R28, R13 ;  /* 0x0000000d001c7202 */ /* 0x000fe40000000f00 */
[----:B------:R-:W-:Y:S02]  /*9410*/  MOV R6, R4 ;  /* 0x0000000400067202 */ /* 0x000fe40000000f00 */
[----:B------:R-:W-:-:S03]  /*9420*/  MOV R4, 0xffffffff ;  /* 0xffffffff00047802 */ /* 0x000fc60000000f00 */
[----:B------:R-:W-:-:S07]  /*9430*/  FADD R6, R11, R6 ;  /* 0x000000060b067221 */ /* 0x000fce0000000000 */
[----:B------:R-:W-:Y:S05]  /*9440*/  WARPSYNC.COLLECTIVE R4, `(.L_x_1595) ;  /* 0x0000000004087348 */ /* 0x000fea0003c00000 */
[----:B------:R0:W1:Y:S02]  /*9450*/  SHFL.DOWN P1, R4, R28, R23, R5 ;  /* 0x080000171c047389 */ /* 0x0000640000020005 */
[----:B01----:R-:W-:Y:S05]  /*9460*/  ENDCOLLECTIVE ;  /* 0x000000000000791b */ /* 0x003fea0003800000 */
.L_x_1595:
[----:B------:R-:W-:Y:S02]  /*9470*/  MOV R28, R12 ;  /* 0x0000000c001c7202 */ /* 0x000fe40000000f00 */
[----:B------:R-:W-:Y:S01]  /*9480*/  MOV R26, R4 ;  /* 0x00000004001a7202 */ /* 0x000fe20000000f00 */
[----:B------:R-:W-:-:S04]  /*9490*/  IMAD.MOV.U32 R4, RZ, RZ, -0x1 ;  /* 0xffffffffff047424 */ /* 0x000fc800078e00ff */
[----:B------:R-:W-:-:S07]  /*94a0*/  FADD R26, R13, R26 ;  /* 0x0000001a0d1a7221 */ /* 0x000fce0000000000 */
[----:B------:R-:W-:Y:S05]  /*94b0*/  WARPSYNC.COLLECTIVE R4, `(.L_x_1596) ;  /* 0x0000000004087348 */ /* 0x000fea0003c00000 */
[----:B------:R0:W1:Y:S02]  /*94c0*/  SHFL.DOWN P1, R4, R28, R23, R5 ;  /* 0x080000171c047389 */ /* 0x0000640000020005 */
[----:B01----:R-:W-:Y:S05]  /*94d0*/  ENDCOLLECTIVE ;  /* 0x000000000000791b */ /* 0x003fea0003800000 */
.L_x_1596:
[----:B------:R-:W-:Y:S02]  /*94e0*/  MOV R28, R25 ;  /* 0x00000019001c7202 */ /* 0x000fe40000000f00 */
[----:B------:R-:W-:Y:S02]  /*94f0*/  MOV R27, R4 ;  /* 0x00000004001b7202 */ /* 0x000fe40000000f00 */
[----:B------:R-:W-:-:S03]  /*9500*/  MOV R4, 0xffffffff ;  /* 0xffffffff00047802 */ /* 0x000fc60000000f00 */
[----:B------:R-:W-:-:S07]  /*9510*/  FADD R27, R12, R27 ;  /* 0x0000001b0c1b7221 */ /* 0x000fce0000000000 */
[----:B------:R-:W-:Y:S05]  /*9520*/  WARPSYNC.COLLECTIVE R4, `(.L_x_1597) ;  /* 0x0000000004087348 */ /* 0x000fea0003c00000 */
[----:B------:R0:W1:Y:S02]  /*9530*/  SHFL.DOWN P1, R4, R28, R23, R5 ;  /* 0x080000171c047389 */ /* 0x0000640000020005 */
[----:B01----:R-:W-:Y:S05]  /*9540*/  ENDCOLLECTIVE ;  /* 0x000000000000791b */ /* 0x003fea0003800000 */
.L_x_1597:
[----:B------:R-:W-:Y:S01]  /*9550*/  MOV R28, R10 ;  /* 0x0000000a001c7202 */ /* 0x000fe20000000f00 */
[----:B------:R-:W-:Y:S01]  /*9560*/  FADD R25, R25, R4 ;  /* 0x0000000419197221 */ /* 0x000fe20000000000 */
[----:B------:R-:W-:-:S07]  /*9570*/  MOV R4, 0xffffffff ;  /* 0xffffffff00047802 */ /* 0x000fce0000000f00 */
[----:B------:R-:W-:Y:S05]  /*9580*/  WARPSYNC.COLLECTIVE R4, `(.L_x_1598) ;  /* 0x0000000004087348 */ /* 0x000fea0003c00000 */
[----:B------:R0:W1:Y:S02]  /*9590*/  SHFL.DOWN P1, R4, R28, R23, R5 ;  /* 0x080000171c047389 */ /* 0x0000640000020005 */
[----:B01----:R-:W-:Y:S05]  /*95a0*/  ENDCOLLECTIVE ;  /* 0x000000000000791b */ /* 0x003fea0003800000 */
.L_x_1598:
[----:B------:R-:W-:Y:S02]  /*95b0*/  MOV R28, R8 ;  /* 0x00000008001c7202 */ /* 0x000fe40000000f00 */
[----:B------:R-:W-:Y:S02]  /*95c0*/  MOV R11, R4 ;  /* 0x00000004000b7202 */ /* 0x000fe40000000f00 */
[----:B------:R-:W-:-:S03]  /*95d0*/  MOV R4, 0xffffffff ;  /* 0xffffffff00047802 */ /* 0x000fc60000000f00 */
[----:B------:R-:W-:-:S07]  /*95e0*/  FADD R11, R10, R11 ;  /* 0x0000000b0a0b7221 */ /* 0x000fce0000000000 */
[----:B------:R-:W-:Y:S05]  /*95f0*/  WARPSYNC.COLLECTIVE R4, `(.L_x_1599) ;  /* 0x0000000004087348 */ /* 0x000fea0003c00000 */
[----:B------:R0:W1:Y:S02]  /*9600*/  SHFL.DOWN P1, R4, R28, R23, R5 ;  /* 0x080000171c047389 */ /* 0x0000640000020005 */
[----:B01----:R-:W-:Y:S05]  /*9610*/  ENDCOLLECTIVE ;  /* 0x000000000000791b */ /* 0x003fea0003800000 */
.L_x_1599:
[----:B------:R-:W-:Y:S01]  /*9620*/  HFMA2 R23, -RZ, RZ, 0, 2.384185791015625e-07 ;  /* 0x00000004ff177431 */ /* 0x000fe200000001ff */
[----:B------:R-:W-:Y:S01]  /*9630*/  MOV R28, R9 ;  /* 0x00000009001c7202 */ /* 0x000fe20000000f00 */
[----:B------:R-:W-:Y:S01]  /*9640*/  IMAD.MOV.U32 R13, RZ, RZ, R4 ;  /* 0x000000ffff0d7224 */ /* 0x000fe200078e0004 */
[----:B------:R-:W-:-:S03]  /*9650*/  MOV R4, 0xffffffff ;  /* 0xffffffff00047802 */ /* 0x000fc60000000f00 */
[----:B------:R-:W-:-:S07]  /*9660*/  FADD R12, R8, R13 ;  /* 0x0000000d080c7221 */ /* 0x000fce0000000000 */
[----:B------:R-:W-:Y:S05]  /*9670*/  WARPSYNC.COLLECTIVE R4, `(.L_x_1600) ;  /* 0x0000000004087348 */ /* 0x000fea0003c00000 */
[----:B------:R0:W1:Y:S02]  /*9680*/  SHFL.DOWN P1, R4, R28, R23, R5 ;  /* 0x080000171c047389 */ /* 0x0000640000020005 */
[----:B01----:R-:W-:Y:S05]  /*9690*/  ENDCOLLECTIVE ;  /* 0x000000000000791b */ /* 0x003fea0003800000 */
.L_x_1600:
[----:B------:R-:W-:Y:S02]  /*96a0*/  MOV R28, R4 ;  /* 0x00000004001c7202 */ /* 0x000fe40000000f00 */
[----:B------:R-:W-:-:S03]  /*96b0*/  MOV R4, 0xffffffff ;  /* 0xffffffff00047802 */ /* 0x000fc60000000f00 */
[----:B------:R-:W-:Y:S01]  /*96c0*/  FADD R13, R9, R28 ;  /* 0x0000001c090d7221 */ /* 0x000fe20000000000 */
[----:B------:R-:W-:-:S07]  /*96d0*/  MOV R28, R7 ;  /* 0x00000007001c7202 */ /* 0x000fce0000000f00 */
[----:B------:R-:W-:Y:S05]  /*96e0*/  WARPSYNC.COLLECTIVE R4, `(.L_x_1601) ;  /* 0x0000000004087348 */ /* 0x000fea0003c00000 */
[----:B------:R0:W1:Y:S02]  /*96f0*/  SHFL.DOWN P1, R4, R28, R23, R5 ;  /* 0x080000171c047389 */ /* 0x0000640000020005 */
[----:B01----:R-:W-:Y:S05]  /*9700*/  ENDCOLLECTIVE ;  /* 0x000000000000791b */ /* 0x003fea0003800000 */
.L_x_1601:
[----:B------:R-:W-:Y:S01]  /*9710*/  MOV R28, R29 ;  /* 0x0000001d001c7202 */ /* 0x000fe20000000f00 */
[----:B------:R-:W-:Y:S01]  /*9720*/  FADD R7, R7, R4 ;  /* 0x0000000407077221 */ /* 0x000fe20000000000 */
[----:B------:R-:W-:-:S07]  /*9730*/  MOV R4, 0xffffffff ;  /* 0xffffffff00047802 */ /* 0x000fce0000000f00 */
[----:B------:R-:W-:Y:S05]  /*9740*/  WARPSYNC.COLLECTIVE R4, `(.L_x_1602) ;  /* 0x0000000004087348 */ /* 0x000fea0003c00000 */
[----:B------:R0:W1:Y:S02]  /*9750*/  SHFL.DOWN P1, R4, R28, R23, R5 ;  /* 0x080000171c047389 */ /* 0x0000640000020005 */
[----:B01----:R-:W-:Y:S05]  /*9760*/  ENDCOLLECTIVE ;  /* 0x000000000000791b */ /* 0x003fea0003800000 */
.L_x_1602:
[----:B------:R-:W-:Y:S01]  /*9770*/  MOV R28, R6 ;  /* 0x00000006001c7202 */ /* 0x000fe20000000f00 */
[----:B------:R-:W-:Y:S01]  /*9780*/  IMAD.MOV.U32 R10, RZ, RZ, R4 ;  /* 0x000000ffff0a7224 */ /* 0x000fe200078e0004 */
[----:B------:R-:W-:-:S03]  /*9790*/  MOV R4, 0xffffffff ;  /* 0xffffffff00047802 */ /* 0x000fc60000000f00 */
[----:B------:R-:W-:-:S07]  /*97a0*/  FADD R8, R29, R10 ;  /* 0x0000000a1d087221 */ /* 0x000fce0000000000 */
[----:B------:R-:W-:Y:S05]  /*97b0*/  WARPSYNC.COLLECTIVE R4, `(.L_x_1603) ;  /* 0x0000000004087348 */ /* 0x000fea0003c00000 */
[----:B------:R0:W1:Y:S02]  /*97c0*/  SHFL.DOWN P1, R4, R28, R23, R5 ;  /* 0x080000171c047389 */ /* 0x0000640000020005 */
[----:B01----:R-:W-:Y:S05]  /*97d0*/  ENDCOLLECTIVE ;  /* 0x000000000000791b */ /* 0x003fea0003800000 */
.L_x_1603:
[----:B------:R-:W-:Y:S02]  /*97e0*/  MOV R28, R26 ;  /* 0x0000001a001c7202 */ /* 0x000fe40000000f00 */
[----:B------:R-:W-:Y:S02]  /*97f0*/  MOV R9, R4 ;  /* 0x0000000400097202 */ /* 0x000fe40000000f00 */
[----:B------:R-:W-:-:S03]  /*9800*/  MOV R4, 0xffffffff ;  /* 0xffffffff00047802 */ /* 0x000fc60000000f00 */
[----:B------:R-:W-:-:S07]  /*9810*/  FADD R9, R6, R9 ;  /* 0x0000000906097221 */ /* 0x000fce0000000000 */
[----:B------:R-:W-:Y:S05]  /*9820*/  WARPSYNC.COLLECTIVE R4, `(.L_x_1604) ;  /* 0x0000000004087348 */ /* 0x000fea0003c00000 */
[----:B------:R0:W1:Y:S02]  /*9830*/  SHFL.DOWN P1, R4, R28, R23, R5 ;  /* 0x080000171c047389 */ /* 0x0000640000020005 */
[----:B01----:R-:W-:Y:S05]  /*9840*/  ENDCOLLECTIVE ;  /* 0x000000000000791b */ /* 0x003fea0003800000 */
.L_x_1604:
        /* <DEDUP_REMOVED lines=8> */
.L_x_1605:
[----:B------:R-:W-:Y:S01]  /*98d0*/  MOV R28, R25 ;  /* 0x00000019001c7202 */ /* 0x000fe20000000f00 */
[----:B------:R-:W-:Y:S01]  /*98e0*/  FADD R29, R27, R4 ;  /* 0x000000041b1d7221 */ /* 0x000fe20000000000 */
[----:B------:R-:W-:-:S07]  /*98f0*/  MOV R4, 0xffffffff ;  /* 0xffffffff00047802 */ /* 0x000fce0000000f00 */
[----:B------:R-:W-:Y:S05]  /*9900*/  WARPSYNC.COLLECTIVE R4, `(.L_x_1606) ;  /* 0x0000000004087348 */ /* 0x000fea0003c00000 */
[----:B------:R0:W1:Y:S02]  /*9910*/  SHFL.DOWN P1, R4, R28, R23, R5 ;  /* 0x080000171c047389 */ /* 0x0000640000020005 */
[----:B01----:R-:W-:Y:S05]  /*9920*/  ENDCOLLECTIVE ;  /* 0x000000000000791b */ /* 0x003fea0003800000 */
.L_x_1606:
[----:B------:R-:W-:Y:S02]  /*9930*/  MOV R28, R4 ;  /* 0x00000004001c7202 */ /* 0x000fe40000000f00 */
[----:B------:R-:W-:-:S03]  /*9940*/  MOV R4, 0xffffffff ;  /* 0xffffffff00047802 */ /* 0x000fc60000000f00 */
[----:B------:R-:W-:Y:S01]  /*9950*/  FADD R6, R25, R28 ;  /* 0x0000001c19067221 */ /* 0x000fe20000000000 */
[----:B------:R-:W-:-:S07]  /*9960*/  MOV R28, R11 ;  /* 0x0000000b001c7202 */ /* 0x000fce0000000f00 */
[----:B------:R-:W-:Y:S05]  /*9970*/  WARPSYNC.COLLECTIVE R4, `(.L_x_1607) ;  /* 0x0000000004087348 */ /* 0x000fea0003c00000 */
[----:B------:R0:W1:Y:S02]  /*9980*/  SHFL.DOWN P1, R4, R28, R23, R5 ;  /* 0x080000171c047389 */ /* 0x0000640000020005 */
[----:B01----:R-:W-:Y:S05]  /*9990*/  ENDCOLLECTIVE ;  /* 0x000000000000791b */ /* 0x003fea0003800000 */
.L_x_1607:
[----:B------:R-:W-:Y:S02]  /*99a0*/  MOV R28, R12 ;  /* 0x0000000c001c7202 */ /* 0x000fe40000000f00 */
[----:B------:R-:W-:Y:S02]  /*99b0*/  MOV R26, R4 ;  /* 0x00000004001a7202 */ /* 0x000fe40000000f00 */
[----:B------:R-:W-:-:S03]  /*99c0*/  MOV R4, 0xffffffff ;  /* 0xffffffff00047802 */ /* 0x000fc60000000f00 */
[----:B------:R-:W-:-:S07]  /*99d0*/  FADD R26, R11, R26 ;  /* 0x0000001a0b1a7221 */ /* 0x000fce0000000000 */
[----:B------:R-:W-:Y:S05]  /*99e0*/  WARPSYNC.COLLECTIVE R4, `(.L_x_1608) ;  /* 0x0000000004087348 */ /* 0x000fea0003c00000 */
[----:B------:R0:W1:Y:S02]  /*99f0*/  SHFL.DOWN P1, R4, R28, R23, R5 ;  /* 0x080000171c047389 */ /* 0x0000640000020005 */
[----:B01----:R-:W-:Y:S05]  /*9a00*/  ENDCOLLECTIVE ;  /* 0x000000000000791b */ /* 0x003fea0003800000 */
.L_x_1608:
        /* <DEDUP_REMOVED lines=8> */
.L_x_1609:
[----:B------:R-:W-:Y:S01]  /*9a90*/  MOV R28, R7 ;  /* 0x00000007001c7202 */ /* 0x000fe20000000f00 */
[----:B------:R-:W-:Y:S01]  /*9aa0*/  FADD R25, R13, R4 ;  /* 0x000000040d197221 */ /* 0x000fe20000000000 */
[----:B------:R-:W-:-:S07]  /*9ab0*/  MOV R4, 0xffffffff ;  /* 0xffffffff00047802 */ /* 0x000fce0000000f00 */
[----:B------:R-:W-:Y:S05]  /*9ac0*/  WARPSYNC.COLLECTIVE R4, `(.L_x_1610) ;  /* 0x0000000004087348 */ /* 0x000fea0003c00000 */
[----:B------:R0:W1:Y:S02]  /*9ad0*/  SHFL.DOWN P1, R4, R28, R23, R5 ;  /* 0x080000171c047389 */ /* 0x0000640000020005 */
[----:B01----:R-:W-:Y:S05]  /*9ae0*/  ENDCOLLECTIVE ;  /* 0x000000000000791b */ /* 0x003fea0003800000 */
.L_x_1610:
[----:B------:R-:W-:Y:S02]  /*9af0*/  MOV R28, R4 ;  /* 0x00000004001c7202 */ /* 0x000fe40000000f00 */
[----:B------:R-:W-:-:S03]  /*9b00*/  MOV R4, 0xffffffff ;  /* 0xffffffff00047802 */ /* 0x000fc60000000f00 */
[----:B------:R-:W-:Y:S01]  /*9b10*/  FADD R11, R7, R28 ;  /* 0x0000001c070b7221 */ /* 0x000fe20000000000 */
[----:B------:R-:W-:-:S07]  /*9b20*/  MOV R28, R8 ;  /* 0x00000008001c7202 */ /* 0x000fce0000000f00 */
[----:B------:R-:W-:Y:S05]  /*9b30*/  WARPSYNC.COLLECTIVE R4, `(.L_x_1611) ;  /* 0x0000000004087348 */ /* 0x000fea0003c00000 */
[----:B------:R0:W1:Y:S02]  /*9b40*/  SHFL.DOWN P1, R4, R28, R23, R5 ;  /* 0x080000171c047389 */ /* 0x0000640000020005 */
[----:B01----:R-:W-:Y:S05]  /*9b50*/  ENDCOLLECTIVE ;  /* 0x000000000000791b */ /* 0x003fea0003800000 */
.L_x_1611:
[----:B------:R-:W-:Y:S01]  /*9b60*/  MOV R28, R9 ;  /* 0x00000009001c7202 */ /* 0x000fe20000000f00 */
[----:B------:R-:W-:Y:S01]  /*9b70*/  IMAD.MOV.U32 R13, RZ, RZ, R4 ;  /* 0x000000ffff0d7224 */ /* 0x000fe200078e0004 */
[----:B------:R-:W-:-:S03]  /*9b80*/  MOV R4, 0xffffffff ;  /* 0xffffffff00047802 */ /* 0x000fc60000000f00 */
[----:B------:R-:W-:-:S07]  /*9b90*/  FADD R12, R8, R13 ;  /* 0x0000000d080c7221 */ /* 0x000fce0000000000 */
[----:B------:R-:W-:Y:S05]  /*9ba0*/  WARPSYNC.COLLECTIVE R4, `(.L_x_1612) ;  /* 0x0000000004087348 */ /* 0x000fea0003c00000 */
[----:B------:R0:W1:Y:S02]  /*9bb0*/  SHFL.DOWN P1, R4, R28, R23, R5 ;  /* 0x080000171c047389 */ /* 0x0000640000020005 */
[----:B01----:R-:W-:Y:S05]  /*9bc0*/  ENDCOLLECTIVE ;  /* 0x000000000000791b */ /* 0x003fea0003800000 */
.L_x_1612:
        /* <DEDUP_REMOVED lines=8> */
.L_x_1613:
[----:B------:R-:W-:Y:S01]  /*9c50*/  MOV R28, R29 ;  /* 0x0000001d001c7202 */ /* 0x000fe20000000f00 */
[----:B------:R-:W-:Y:S01]  /*9c60*/  FADD R7, R10, R4 ;  /* 0x000000040a077221 */ /* 0x000fe20000000000 */
[----:B------:R-:W-:-:S07]  /*9c70*/  MOV R4, 0xffffffff ;  /* 0xffffffff00047802 */ /* 0x000fce0000000f00 */
[----:B------:R-:W-:Y:S05]  /*9c80*/  WARPSYNC.COLLECTIVE R4, `(.L_x_1614) ;  /* 0x0000000004087348 */ /* 0x000fea0003c00000 */
[----:B------:R0:W1:Y:S02]  /*9c90*/  SHFL.DOWN P1, R4, R28, R23, R5 ;  /* 0x080000171c047389 */ /* 0x0000640000020005 */
[----:B01----:R-:W-:Y:S05]  /*9ca0*/  ENDCOLLECTIVE ;  /* 0x000000000000791b */ /* 0x003fea0003800000 */
.L_x_1614:
[----:B------:R-:W-:Y:S01]  /*9cb0*/  IMAD.MOV.U32 R28, RZ, RZ, R4 ;  /* 0x000000ffff1c7224 */ /* 0x000fe200078e0004 */
[----:B------:R-:W-:-:S03]  /*9cc0*/  MOV R4, 0xffffffff ;  /* 0xffffffff00047802 */ /* 0x000fc60000000f00 */
[----:B------:R-:W-:Y:S01]  /*9cd0*/  FADD R8, R29, R28 ;  /* 0x0000001c1d087221 */ /* 0x000fe20000000000 */
[----:B------:R-:W-:-:S07]  /*9ce0*/  MOV R28, R6 ;  /* 0x00000006001c7202 */ /* 0x000fce0000000f00 */
[----:B------:R-:W-:Y:S05]  /*9cf0*/  WARPSYNC.COLLECTIVE R4, `(.L_x_1615) ;  /* 0x0000000004087348 */ /* 0x000fea0003c00000 */
[----:B------:R0:W1:Y:S02]  /*9d00*/  SHFL.DOWN P1, R4, R28, R23, R5 ;  /* 0x080000171c047389 */ /* 0x0000640000020005 */
[----:B01----:R-:W-:Y:S05]  /*9d10*/  ENDCOLLECTIVE ;  /* 0x000000000000791b */ /* 0x003fea0003800000 */
.L_x_1615:
[----:B------:R-:W-:Y:S02]  /*9d20*/  MOV R28, R26 ;  /* 0x0000001a001c7202 */ /* 0x000fe40000000f00 */
[----:B------:R-:W-:Y:S02]  /*9d30*/  MOV R9, R4 ;  /* 0x0000000400097202 */ /* 0x000fe40000000f00 */
[----:B------:R-:W-:-:S03]  /*9d40*/  MOV R4, 0xffffffff ;  /* 0xffffffff00047802 */ /* 0x000fc60000000f00 */
[----:B------:R-:W-:-:S07]  /*9d50*/  FADD R9, R6, R9 ;  /* 0x0000000906097221 */ /* 0x000fce0000000000 */
[----:B------:R-:W-:Y:S05]  /*9d60*/  WARPSYNC.COLLECTIVE R4, `(.L_x_1616) ;  /* 0x0000000004087348 */ /* 0x000fea0003c00000 */
[----:B------:R0:W1:Y:S02]  /*9d70*/  SHFL.DOWN P1, R4, R28, R23, R5 ;  /* 0x080000171c047389 */ /* 0x0000640000020005 */
[----:B01----:R-:W-:Y:S05]  /*9d80*/  ENDCOLLECTIVE ;  /* 0x000000000000791b */ /* 0x003fea0003800000 */
.L_x_1616:
[----:B------:R-:W-:Y:S02]  /*9d90*/  MOV R28, R27 ;  /* 0x0000001b001c7202 */ /* 0x000fe40000000f00 */
[----:B------:R-:W-:Y:S02]  /*9da0*/  MOV R10, R4 ;  /* 0x00000004000a7202 */ /* 0x000fe40000000f00 */
[----:B------:R-:W-:-:S03]  /*9db0*/  MOV R4, 0xffffffff ;  /* 0xffffffff00047802 */ /* 0x000fc60000000f00 */
[----:B------:R-:W-:-:S07]  /*9dc0*/  FADD R10, R26, R10 ;  /* 0x0000000a1a0a7221 */ /* 0x000fce0000000000 */
[----:B------:R-:W-:Y:S05]  /*9dd0*/  WARPSYNC.COLLECTIVE R4, `(.L_x_1617) ;  /* 0x0000000004087348 */ /* 0x000fea0003c00000 */
[----:B------:R0:W1:Y:S02]  /*9de0*/  SHFL.DOWN P1, R4, R28, R23, R5 ;  /* 0x080000171c047389 */ /* 0x0000640000020005 */
[----:B01----:R-:W-:Y:S05]  /*9df0*/  ENDCOLLECTIVE ;  /* 0x000000000000791b */ /* 0x003fea0003800000 */
.L_x_1617:
[----:B------:R-:W-:Y:S02]  /*9e00*/  HFMA2 R23, -RZ, RZ, 0, 5.9604644775390625e-08 ;  /* 0x00000001ff177431 */ /* 0x000fe400000001ff */
[----:B------:R-:W-:Y:S02]  /*9e10*/  IMAD.MOV.U32 R28, RZ, RZ, R25 ;  /* 0x000000ffff1c7224 */ /* 0x000fe400078e0019 */
[----:B------:R-:W-:Y:S01]  /*9e20*/  FADD R27, R27, R4 ;  /* 0x000000041b1b7221 */ /* 0x000fe20000000000 */
[----:B------:R-:W-:-:S07]  /*9e30*/  MOV R4, 0xffffffff ;  /* 0xffffffff00047802 */ /* 0x000fce0000000f00 */
[----:B------:R-:W-:Y:S05]  /*9e40*/  WARPSYNC.COLLECTIVE R4, `(.L_x_1618) ;  /* 0x0000000004087348 */ /* 0x000fea0003c00000 */
[----:B------:R0:W1:Y:S02]  /*9e50*/  SHFL.DOWN P1, R4, R28, R23, R5 ;  /* 0x080000171c047389 */ /* 0x0000640000020005 */
[----:B01----:R-:W-:Y:S05]  /*9e60*/  ENDCOLLECTIVE ;  /* 0x000000000000791b */ /* 0x003fea0003800000 */
.L_x_1618:
[----:B------:R-:W-:Y:S02]  /*9e70*/  MOV R28, R11 ;  /* 0x0000000b001c7202 */ /* 0x000fe40000000f00 */
[----:B------:R-:W-:Y:S02]  /*9e80*/  MOV R29, R4 ;  /* 0x00000004001d7202 */ /* 0x000fe40000000f00 */
[----:B------:R-:W-:-:S03]  /*9e90*/  MOV R4, 0xffffffff ;  /* 0xffffffff00047802 */ /* 0x000fc60000000f00 */
[----:B------:R-:W-:-:S07]  /*9ea0*/  FADD R29, R25, R29 ;  /* 0x0000001d191d7221 */ /* 0x000fce0000000000 */
[----:B------:R-:W-:Y:S05]  /*9eb0*/  WARPSYNC.COLLECTIVE R4, `(.L_x_1619) ;  /* 0x0000000004087348 */ /* 0x000fea0003c00000 */
[----:B------:R0:W1:Y:S02]  /*9ec0*/  SHFL.DOWN P1, R4, R28, R23, R5 ;  /* 0x080000171c047389 */ /* 0x0000640000020005 */
[----:B01----:R-:W-:Y:S05]  /*9ed0*/  ENDCOLLECTIVE ;  /* 0x000000000000791b */ /* 0x003fea0003800000 */
.L_x_1619:
[----:B------:R-:W-:Y:S02]  /*9ee0*/  MOV R28, R12 ;  /* 0x0000000c001c7202 */ /* 0x000fe40000000f00 */
[----:B------:R-:W-:Y:S02]  /*9ef0*/  MOV R6, R4 ;  /* 0x0000000400067202 */ /* 0x000fe40000000f00 */
[----:B------:R-:W-:-:S03]  /*9f00*/  MOV R4, 0xffffffff ;  /* 0xffffffff00047802 */ /* 0x000fc60000000f00 */
[----:B------:R-:W-:-:S07]  /*9f10*/  FADD R6, R11, R6 ;  /* 0x000000060b067221 */ /* 0x000fce0000000000 */
[----:B------:R-:W-:Y:S05]  /*9f20*/  WARPSYNC.COLLECTIVE R4, `(.L_x_1620) ;  /* 0x0000000004087348 */ /* 0x000fea0003c00000 */
[----:B------:R0:W1:Y:S02]  /*9f30*/  SHFL.DOWN P1, R4, R28, R23, R5 ;  /* 0x080000171c047389 */ /* 0x0000640000020005 */
[----:B01----:R-:W-:Y:S05]  /*9f40*/  ENDCOLLECTIVE ;  /* 0x000000000000791b */ /* 0x003fea0003800000 */
.L_x_1620:
[----:B------:R-:W-:Y:S01]  /*9f50*/  MOV R28, R13 ;  /* 0x0000000d001c7202 */ /* 0x000fe20000000f00 */
[----:B------:R-:W-:Y:S01]  /*9f60*/  IMAD.MOV.U32 R26, RZ, RZ, R4 ;  /* 0x000000ffff1a7224 */ /* 0x000fe200078e0004 */
[----:B------:R-:W-:-:S03]  /*9f70*/  MOV R4, 0xffffffff ;  /* 0xffffffff00047802 */ /* 0x000fc60000000f00 */
[----:B------:R-:W-:-:S07]  /*9f80*/  FADD R26, R12, R26 ;  /* 0x0000001a0c1a7221 */ /* 0x000fce0000000000 */
[----:B------:R-:W-:Y:S05]  /*9f90*/  WARPSYNC.COLLECTIVE R4, `(.L_x_1621) ;  /* 0x0000000004087348 */ /* 0x000fea0003c00000 */
[----:B------:R0:W1:Y:S02]  /*9fa0*/  SHFL.DOWN P1, R4, R28, R23, R5 ;  /* 0x080000171c047389 */ /* 0x0000640000020005 */
[----:B01----:R-:W-:Y:S05]  /*9fb0*/  ENDCOLLECTIVE ;  /* 0x000000000000791b */ /* 0x003fea0003800000 */
.L_x_1621:
[----:B------:R-:W-:Y:S01]  /*9fc0*/  MOV R28, R7 ;  /* 0x00000007001c7202 */ /* 0x000fe20000000f00 */
[----:B------:R-:W-:Y:S01]  /*9fd0*/  FADD R25, R13, R4 ;  /* 0x000000040d197221 */ /* 0x000fe20000000000 */
[----:B------:R-:W-:-:S07]  /*9fe0*/  MOV R4, 0xffffffff ;  /* 0xffffffff00047802 */ /* 0x000fce0000000f00 */
[----:B------:R-:W-:Y:S05]  /*9ff0*/  WARPSYNC.COLLECTIVE R4, `(.L_x_1622) ;  /* 0x0000000004087348 */ /* 0x000fea0003c00000 */
[----:B------:R0:W1:Y:S02]  /*a000*/  SHFL.DOWN P1, R4, R28, R23, R5 ;  /* 0x080000171c047389 */ /* 0x0000640000020005 */
[----:B01----:R-:W-:Y:S05]  /*a010*/  ENDCOLLECTIVE ;  /* 0x000000000000791b */ /* 0x003fea0003800000 */
.L_x_1622:
[----:B------:R-:W-:Y:S02]  /*a020*/  MOV R28, R4 ;  /* 0x00000004001c7202 */ /* 0x000fe40000000f00 */
[----:B------:R-:W-:-:S03]  /*a030*/  MOV R4, 0xffffffff ;  /* 0xffffffff00047802 */ /* 0x000fc60000000f00 */
[----:B------:R-:W-:Y:S01]  /*a040*/  FADD R11, R7, R28 ;  /* 0x0000001c070b7221 */ /* 0x000fe20000000000 */
[----:B------:R-:W-:-:S07]  /*a050*/  MOV R28, R8 ;  /* 0x00000008001c7202 */ /* 0x000fce0000000f00 */
[----:B------:R-:W-:Y:S05]  /*a060*/  WARPSYNC.COLLECTIVE R4, `(.L_x_1623) ;  /* 0x0000000004087348 */ /* 0x000fea0003c00000 */
[----:B------:R0:W1:Y:S02]  /*a070*/  SHFL.DOWN P1, R4, R28, R23, R5 ;  /* 0x080000171c047389 */ /* 0x0000640000020005 */
[----:B01----:R-:W-:Y:S05]  /*a080*/  ENDCOLLECTIVE ;  /* 0x000000000000791b */ /* 0x003fea0003800000 */
.L_x_1623:
[----:B------:R-:W-:Y:S01]  /*a090*/  IMAD.MOV.U32 R28, RZ, RZ, R9 ;  /* 0x000000ffff1c7224 */ /* 0x000fe200078e0009 */
[----:B------:R-:W-:Y:S02]  /*a0a0*/  MOV R13, R4 ;  /* 0x00000004000d7202 */ /* 0x000fe40000000f00 */
[----:B------:R-:W-:-:S03]  /*a0b0*/  MOV R4, 0xffffffff ;  /* 0xffffffff00047802 */ /* 0x000fc60000000f00 */
[----:B------:R-:W-:-:S07]  /*a0c0*/  FADD R12, R8, R13 ;  /* 0x0000000d080c7221 */ /* 0x000fce0000000000 */
[----:B------:R-:W-:Y:S05]  /*a0d0*/  WARPSYNC.COLLECTIVE R4, `(.L_x_1624) ;  /* 0x0000000004087348 */ /* 0x000fea0003c00000 */
[----:B------:R0:W1:Y:S02]  /*a0e0*/  SHFL.DOWN P1, R4, R28, R23, R5 ;  /* 0x080000171c047389 */ /* 0x0000640000020005 */
[----:B01----:R-:W-:Y:S05]  /*a0f0*/  ENDCOLLECTIVE ;  /* 0x000000000000791b */ /* 0x003fea0003800000 */
.L_x_1624:
        /* <DEDUP_REMOVED lines=8> */
.L_x_1625:
[----:B------:R-:W-:Y:S01]  /*a180*/  MOV R28, R27 ;  /* 0x0000001b001c7202 */ /* 0x000fe20000000f00 */
[----:B------:R-:W-:Y:S01]  /*a190*/  FADD R7, R10, R4 ;  /* 0x000000040a077221 */ /* 0x000fe20000000000 */
[----:B------:R-:W-:-:S07]  /*a1a0*/  MOV R4, 0xffffffff ;  /* 0xffffffff00047802 */ /* 0x000fce0000000f00 */
[----:B------:R-:W-:Y:S05]  /*a1b0*/  WARPSYNC.COLLECTIVE R4, `(.L_x_1626) ;  /* 0x0000000004087348 */ /* 0x000fea0003c00000 */
[----:B------:R0:W1:Y:S02]  /*a1c0*/  SHFL.DOWN P1, R4, R28, R23, R5 ;  /* 0x080000171c047389 */ /* 0x0000640000020005 */
[----:B01----:R-:W-:Y:S05]  /*a1d0*/  ENDCOLLECTIVE ;  /* 0x000000000000791b */ /* 0x003fea0003800000 */
.L_x_1626:
[----:B------:R-:W-:Y:S01]  /*a1e0*/  MOV R28, R4 ;  /* 0x00000004001c7202 */ /* 0x000fe20000000f00 */
[----:B------:R-:W-:Y:S06]  /*a1f0*/  BRA `(.L_x_1627) ;  /* 0xffffffac00187947 */ /* 0x000fec000383ffff */
.L_x_1628:
        /* <DEDUP_REMOVED lines=16> */
.L_x_1908:


//--------------------- .text._Z31fused_tensor_prods_example_kerniiiiiiiiiiPKfS0_S0_S0_S0_S0_S0_S0_S0_S0_S0_S0_S0_S0_S0_S0_S0_S0_S0_S0_S0_PfS1_S1_ --------------------------
	.section	.text._Z31fused_tensor_prods_example_kerniiiiiiiiiiPKfS0_S0_S0_S0_S0_S0_S0_S0_S0_S0_S0_S0_S0_S0_S0_S0_S0_S0_S0_S0_PfS1_S1_,"ax",@progbits
	.align	128
        .global         _Z31fused_tensor_prods_example_kerniiiiiiiiiiPKfS0_S0_S0_S0_S0_S0_S0_S0_S0_S0_S0_S0_S0_S0_S0_S0_S0_S0_S0_S0_PfS1_S1_
        .type           _Z31fused_tensor_prods_example_kerniiiiiiiiiiPKfS0_S0_S0_S0_S0_S0_S0_S0_S0_S0_S0_S0_S0_S0_S0_S0_S0_S0_S0_S0_PfS1_S1_,@function
        .size           _Z31fused_tensor_prods_example_kerniiiiiiiiiiPKfS0_S0_S0_S0_S0_S0_S0_S0_S0_S0_S0_S0_S0_S0_S0_S0_S0_S0_S0_S0_PfS1_S1_,(.L_x_1909 - _Z31fused_tensor_prods_example_kerniiiiiiiiiiPKfS0_S0_S0_S0_S0_S0_S0_S0_S0_S0_S0_S0_S0_S0_S0_S0_S0_S0_S0_S0_PfS1_S1_)
        .other          _Z31fused_tensor_prods_example_kerniiiiiiiiiiPKfS0_S0_S0_S0_S0_S0_S0_S0_S0_S0_S0_S0_S0_S0_S0_S0_S0_S0_S0_S0_PfS1_S1_,@"STO_CUDA_ENTRY STV_DEFAULT"
_Z31fused_tensor_prods_example_kerniiiiiiiiiiPKfS0_S0_S0_S0_S0_S0_S0_S0_S0_S0_S0_S0_S0_S0_S0_S0_S0_S0_S0_S0_PfS1_S1_:
.text._Z31fused_tensor_prods_example_kerniiiiiiiiiiPKfS0_S0_S0_S0_S0_S0_S0_S0_S0_S0_S0_S0_S0_S0_S0_S0_S0_S0_S0_S0_PfS1_S1_:
[----:B------:R-:W-:Y:S08]  /*0000*/  LDC R1, c[0x0][0x37c] ;  /* 0x0000df00ff017b82 */ /* 0x000ff00000000800 */
[----:B------:R-:W0:Y:S08]  /*0010*/  S2UR UR20, SR_CTAID.X ;  /* 0x00000000001479c3 */ /* 0x000e300000002500 */
[----:B------:R-:W0:Y:S02]  /*0020*/  LDC R0, c[0x0][0x394] ;  /* 0x0000e500ff007b82 */ /* 0x000e240000000800 */
[----:B0-----:R-:W-:-:S13]  /*0030*/  ISETP.LE.AND P0, PT, R0, UR20, PT ;  /* 0x0000001400007c0c */ /* 0x001fda000bf03270 */
[----:B------:R-:W-:Y:S05]  /*0040*/  @P0 EXIT ;  /* 0x000000000000094d */ /* 0x000fea0003800000 */
[----:B------:R-:W0:Y:S01]  /*0050*/  S2UR UR5, SR_CgaCtaId ;  /* 0x00000000000579c3 */ /* 0x000e220000008800 */
[----:B------:R-:W1:Y:S01]  /*0060*/  LDCU.128 UR8, c[0x0][0x380] ;  /* 0x00007000ff0877ac */ /* 0x000e620008000c00 */
[----:B------:R-:W-:Y:S01]  /*0070*/  MOV R4, UR20 ;  /* 0x0000001400047c02 */ /* 0x000fe20008000f00 */
[----:B------:R-:W-:Y:S01]  /*0080*/  UMOV UR4, 0x400 ;  /* 0x0000040000047882 */ /* 0x000fe20000000000 */
[----:B------:R-:W2:Y:S01]  /*0090*/  LDCU UR7, c[0x0][0x390] ;  /* 0x00007200ff0777ac */ /* 0x000ea20008000800 */
[----:B------:R-:W3:Y:S01]  /*00a0*/  LDCU UR12, c[0x0][0x398] ;  /* 0x00007300ff0c77ac */ /* 0x000ee20008000800 */
[----:B------:R-:W3:Y:S01]  /*00b0*/  LDCU.64 UR14, c[0x0][0x3a0] ;  /* 0x00007400ff0e77ac */ /* 0x000ee20008000a00 */
[----:B------:R-:W4:Y:S01]  /*00c0*/  LDCU UR21, c[0x0][0x360] ;  /* 0x00006c00ff1577ac */ /* 0x000f220008000800 */
[----:B------:R-:W1:Y:S01]  /*00d0*/  LDCU.64 UR16, c[0x0][0x358] ;  /* 0x00006b00ff1077ac */ /* 0x000e620008000a00 */
[----:B0-----:R-:W-:Y:S01]  /*00e0*/  ULEA UR4, UR5, UR4, 0x18 ;  /* 0x0000000405047291 */ /* 0x001fe2000f8ec0ff */
[----:B------:R-:W0:Y:S03]  /*00f0*/  LDCU UR22, c[0x0][0x364] ;  /* 0x00006c80ff1677ac */ /* 0x000e260008000800 */
[----:B-1----:R-:W-:-:S02]  /*0100*/  ULEA UR5, UR9, UR4, 0x2 ;  /* 0x0000000409057291 */ /* 0x002fc4000f8e10ff */
[----:B------:R-:W-:Y:S02]  /*0110*/  ULEA UR6, UR8, UR4, 0x2 ;  /* 0x0000000408067291 */ /* 0x000fe4000f8e10ff */
[----:B------:R-:W-:Y:S02]  /*0120*/  UIMAD UR13, UR10, 0xc, UR5 ;  /* 0x0000000c0a0d78a4 */ /* 0x000fe4000f8e0205 */
[----:B------:R-:W-:Y:S02]  /*0130*/  ULEA UR4, UR11, UR4, 0x2 ;  /* 0x000000040b047291 */ /* 0x000fe4000f8e10ff */
[----:B------:R-:W-:Y:S02]  /*0140*/  ULEA UR18, UR10, UR13, 0x2 ;  /* 0x0000000d0a127291 */ /* 0x000fe4000f8e10ff */
[----:B---3--:R-:W-:Y:S02]  /*0150*/  UIMAD UR9, UR12, UR14, URZ ;  /* 0x0000000e0c0972a4 */ /* 0x008fe4000f8e02ff */
[----:B------:R-:W-:-:S02]  /*0160*/  UIMAD UR19, UR10, 0xc, UR18 ;  /* 0x0000000c0a1378a4 */ /* 0x000fc4000f8e0212 */
[----:B--2---:R-:W-:Y:S02]  /*0170*/  ULEA UR7, UR7, UR4, 0x2 ;  /* 0x0000000407077291 */ /* 0x004fe4000f8e10ff */
[----:B------:R-:W-:Y:S02]  /*0180*/  UIMAD UR8, UR10, 0xc, UR19 ;  /* 0x0000000c0a0878a4 */ /* 0x000fe4000f8e0213 */
[----:B0---4-:R-:W-:-:S12]  /*0190*/  UIMAD UR10, UR12, UR15, URZ ;  /* 0x0000000f0c0a72a4 */ /* 0x011fd8000f8e02ff */
.L_x_1702:
[----:B----4-:R-:W0:Y:S01]  /*01a0*/  S2R R6, SR_TID.X ;  /* 0x0000000000067919 */ /* 0x010e220000002100 */
[----:B--2---:R-:W0:Y:S01]  /*01b0*/  LDC.64 R8, c[0x0][0x398] ;  /* 0x0000e600ff087b82 */ /* 0x004e220000000a00 */
[----:B------:R-:W-:Y:S01]  /*01c0*/  BSSY.RECONVERGENT B0, `(.L_x_1629) ;  /* 0x000001c000007945 */ /* 0x000fe20003800200 */
[----:B-1----:R-:W1:Y:S06]  /*01d0*/  S2R R24, SR_TID.Y ;  /* 0x0000000000187919 */ /* 0x002e6c0000002200 */
[----:B------:R-:W2:Y:S01]  /*01e0*/  LDC R3, c[0x0][0x3a0] ;  /* 0x0000e800ff037b82 */ /* 0x000ea20000000800 */
[----:B0-----:R-:W-:-:S02]  /*01f0*/  ISETP.GE.AND P0, PT, R6, R9, PT ;  /* 0x000000090600720c */ /* 0x001fc40003f06270 */
[----:B--2---:R-:W-:Y:S01]  /*0200*/  ISETP.GE.AND P1, PT, R6, R3, PT ;  /* 0x000000030600720c */ /* 0x004fe20003f26270 */
[----:B-1----:R-:W-:-:S04]  /*0210*/  IMAD R2, R4, R8, R24 ;  /* 0x0000000804027224 */ /* 0x002fc800078e0218 */
[----:B---3--:R-:W-:-:S05]  /*0220*/  IMAD R0, R2, 0x3, RZ ;  /* 0x0000000302007824 */ /* 0x008fca00078e02ff */
[C---:B------:R-:W-:Y:S02]  /*0230*/  IADD3 R7, PT, PT, R0.reuse, 0x1, RZ ;  /* 0x0000000100077810 */ /* 0x040fe40007ffe0ff */
[----:B------:R-:W-:Y:S01]  /*0240*/  IADD3 R8, PT, PT, R0, 0x2, RZ ;  /* 0x0000000200087810 */ /* 0x000fe20007ffe0ff */
        /* <DEDUP_REMOVED lines=9> */
.L_x_1631:
        /* <DEDUP_REMOVED lines=10> */
.L_x_1630:
[----:B------:R-:W-:Y:S05]  /*0380*/  BSYNC.RECONVERGENT B0 ;  /* 0x0000000000007941 */ /* 0x000fea0003800200 */
.L_x_1629:
[----:B------:R-:W-:Y:S04]  /*0390*/  BSSY.RECONVERGENT B0, `(.L_x_1632) ;  /* 0x0000019000007945 */ /* 0x000fe80003800200 */
[----:B------:R-:W-:Y:S05]  /*03a0*/  @P1 BRA `(.L_x_1633) ;  /* 0x00000000005c1947 */ /* 0x000fea0003800000 */
[----:B------:R-:W0:Y:S08]  /*03b0*/  LDC.64 R12, c[0x0][0x3d8] ;  /* 0x0000f600ff0c7b82 */ /* 0x000e300000000a00 */
[----:B------:R-:W2:Y:S01]  /*03c0*/  LDC.64 R10, c[0x0][0x3b0] ;  /* 0x0000ec00ff0a7b82 */ /* 0x000ea20000000a00 */
[----:B0-----:R-:W-:-:S05]  /*03d0*/  IMAD.WIDE.U32 R12, R2, 0x4, R12 ;  /* 0x00000004020c7825 */ /* 0x001fca00078e000c */
[----:B------:R0:W5:Y:S01]  /*03e0*/  LDG.E R20, desc[UR16][R12.64] ;  /* 0x000000100c147981 */ /* 0x000162000c1e1900 */
[----:B------:R-:W-:-:S07]  /*03f0*/  MOV R14, R6 ;  /* 0x00000006000e7202 */ /* 0x000fce0000000f00 */
.L_x_1634:
[----:B-1-3--:R-:W-:-:S04]  /*0400*/  IMAD R5, R4, R3, R14 ;  /* 0x0000000304057224 */ /* 0x00afc800078e020e */
[----:B------:R-:W-:-:S04]  /*0410*/  IMAD R5, R5, 0x3, RZ ;  /* 0x0000000305057824 */ /* 0x000fc800078e02ff */
[----:B0-2---:R-:W-:-:S05]  /*0420*/  IMAD.WIDE R12, R5, 0x4, R10 ;  /* 0x00000004050c7825 */ /* 0x005fca00078e020a */
[----:B------:R-:W2:Y:S04]  /*0430*/  LDG.E R5, desc[UR16][R12.64] ;  /* 0x000000100c057981 */ /* 0x000ea8000c1e1900 */
[----:B------:R-:W3:Y:S04]  /*0440*/  LDG.E R17, desc[UR16][R12.64+0x4] ;  /* 0x000004100c117981 */ /* 0x000ee8000c1e1900 */
[----:B------:R-:W4:Y:S01]  /*0450*/  LDG.E R18, desc[UR16][R12.64+0x8] ;  /* 0x000008100c127981 */ /* 0x000f22000c1e1900 */
[----:B------:R-:W-:Y:S02]  /*0460*/  HFMA2 R16, -RZ, RZ, 0, 7.152557373046875e-07 ;  /* 0x0000000cff107431 */ /* 0x000fe400000001ff */
[----:B------:R-:W-:Y:S01]  /*0470*/  IMAD R15, R24, R3, R14 ;  /* 0x00000003180f7224 */ /* 0x000fe200078e020e */
[----:B------:R-:W-:-:S04]  /*0480*/  IADD3 R14, PT, PT, R14, UR21, RZ ;  /* 0x000000150e0e7c10 */ /* 0x000fc8000fffe0ff */
[----:B------:R-:W-:Y:S01]  /*0490*/  ISETP.GE.AND P2, PT, R14, R3, PT ;  /* 0x000000030e00720c */ /* 0x000fe20003f46270 */
[----:B------:R-:W-:Y:S02]  /*04a0*/  IMAD R16, R15, R16, UR5 ;  /* 0x000000050f107e24 */ /* 0x000fe4000f8e0210 */
[C---:B--2--5:R-:W-:Y:S01]  /*04b0*/  FMUL R5, R20.reuse, R5 ;  /* 0x0000000514057220 */ /* 0x064fe20000400000 */
[----:B---3--:R-:W-:-:S04]  /*04c0*/  FMUL R17, R20, R17 ;  /* 0x0000001114117220 */ /* 0x008fc80000400000 */
[----:B------:R3:W-:Y:S01]  /*04d0*/  STS [R16], R5 ;  /* 0x0000000510007388 */ /* 0x0007e20000000800 */
[----:B----4-:R-:W-:-:S03]  /*04e0*/  FMUL R15, R20, R18 ;  /* 0x00000012140f7220 */ /* 0x010fc60000400000 */
[----:B------:R3:W-:Y:S04]  /*04f0*/  STS [R16+0x4], R17 ;  /* 0x0000041110007388 */ /* 0x0007e80000000800 */
[----:B------:R3:W-:Y:S01]  /*0500*/  STS [R16+0x8], R15 ;  /* 0x0000080f10007388 */ /* 0x0007e20000000800 */
[----:B------:R-:W-:Y:S05]  /*0510*/  @!P2 BRA `(.L_x_1634) ;  /* 0xfffffffc00b8a947 */ /* 0x000fea000383ffff */
.L_x_1633:
[----:B------:R-:W-:Y:S05]  /*0520*/  BSYNC.RECONVERGENT B0 ;  /* 0x0000000000007941 */ /* 0x000fea0003800200 */
.L_x_1632:
[----:B------:R-:W-:Y:S04]  /*0530*/  BSSY.RECONVERGENT B0, `(.L_x_1635) ;  /* 0x000001a000007945 */ /* 0x000fe80003800200 */
[----:B------:R-:W-:Y:S05]  /*0540*/  @P0 BRA `(.L_x_1636) ;  /* 0x0000000000600947 */ /* 0x000fea0003800000 */
[----:B-1-3--:R-:W0:Y:S08]  /*0550*/  LDC.64 R16, c[0x0][0x3e8] ;  /* 0x0000fa00ff107b82 */ /* 0x00ae300000000a00 */
[----:B------:R-:W1:Y:S01]  /*0560*/  LDC.64 R10, c[0x0][0x3a8] ;  /* 0x0000ea00ff0a7b82 */ /* 0x000e620000000a00 */
[----:B0-----:R-:W-:-:S04]  /*0570*/  IMAD.WIDE.U32 R12, R0, 0x4, R16 ;  /* 0x00000004000c7825 */ /* 0x001fc800078e0010 */
[--C-:B------:R-:W-:Y:S01]  /*0580*/  IMAD.WIDE.U32 R14, R7, 0x4, R16.reuse ;  /* 0x00000004070e7825 */ /* 0x100fe200078e0010 */
[----:B------:R0:W5:Y:S03]  /*0590*/  LDG.E R19, desc[UR16][R12.64] ;  /* 0x000000100c137981 */ /* 0x000166000c1e1900 */
[----:B------:R-:W-:Y:S01]  /*05a0*/  IMAD.WIDE.U32 R16, R8, 0x4, R16 ;  /* 0x0000000408107825 */ /* 0x000fe200078e0010 */
[----:B------:R0:W5:Y:S04]  /*05b0*/  LDG.E R21, desc[UR16][R14.64] ;  /* 0x000000100e157981 */ /* 0x000168000c1e1900 */
[----:B------:R0:W5:Y:S01]  /*05c0*/  LDG.E R23, desc[UR16][R16.64] ;  /* 0x0000001010177981 */ /* 0x000162000c1e1900 */
[----:B-1----:R-:W-:-:S07]  /*05d0*/  MOV R18, R6 ;  /* 0x0000000600127202 */ /* 0x002fce0000000f00 */
.L_x_1637:
[----:B0-----:R-:W-:-:S04]  /*05e0*/  IMAD R13, R4, R9, R18 ;  /* 0x00000009040d7224 */ /* 0x001fc800078e0212 */
[----:B------:R-:W-:-:S06]  /*05f0*/  IMAD.WIDE R12, R13, 0x4, R10 ;  /* 0x000000040d0c7825 */ /* 0x000fcc00078e020a */
[----:B--2---:R-:W2:Y:S01]  /*0600*/  LDG.E R12, desc[UR16][R12.64] ;  /* 0x000000100c0c7981 */ /* 0x004ea2000c1e1900 */
[----:B------:R-:W-:Y:S02]  /*0610*/  HFMA2 R14, -RZ, RZ, 0, 7.152557373046875e-07 ;  /* 0x0000000cff0e7431 */ /* 0x000fe400000001ff */
[----:B------:R-:W-:Y:S01]  /*0620*/  IMAD R5, R24, R9, R18 ;  /* 0x0000000918057224 */ /* 0x000fe200078e0212 */
[----:B------:R-:W-:-:S04]  /*0630*/  IADD3 R18, PT, PT, R18, UR21, RZ ;  /* 0x0000001512127c10 */ /* 0x000fc8000fffe0ff */
        /* <DEDUP_REMOVED lines=9> */
.L_x_1636:
[----:B------:R-:W-:Y:S05]  /*06d0*/  BSYNC.RECONVERGENT B0 ;  /* 0x0000000000007941 */ /* 0x000fea0003800200 */
.L_x_1635:
[----:B-123--:R-:W0:Y:S01]  /*06e0*/  LDC R5, c[0x0][0x3a4] ;  /* 0x0000e900ff057b82 */ /* 0x00ee220000000800 */
[----:B------:R-:W-:Y:S01]  /*06f0*/  IMAD R2, R2, 0x9, RZ ;  /* 0x0000000902027824 */ /* 0x000fe200078e02ff */
[----:B------:R-:W-:Y:S04]  /*0700*/  BSSY.RECONVERGENT B0, `(.L_x_1638) ;  /* 0x000001c000007945 */ /* 0x000fe80003800200 */
[----:B------:R-:W-:Y:S02]  /*0710*/  IADD3 R9, PT, PT, R2, 0x1, RZ ;  /* 0x0000000102097810 */ /* 0x000fe40007ffe0ff */
[----:B0-----:R-:W-:Y:S01]  /*0720*/  ISETP.GE.AND P2, PT, R6, R5, PT ;  /* 0x000000050600720c */ /* 0x001fe20003f46270 */
[----:B------:R-:W-:-:S12]  /*0730*/  @P1 BRA `(.L_x_1639) ;  /* 0x0000000000601947 */ /* 0x000fd80003800000 */
[----:B------:R-:W0:Y:S08]  /*0740*/  LDC.64 R16, c[0x0][0x3f8] ;  /* 0x0000fe00ff107b82 */ /* 0x000e300000000a00 */
[----:B------:R-:W1:Y:S01]  /*0750*/  LDC.64 R10, c[0x0][0x3b0] ;  /* 0x0000ec00ff0a7b82 */ /* 0x000e620000000a00 */
[----:B0-----:R-:W-:-:S04]  /*0760*/  IMAD.WIDE.U32 R12, R0, 0x4, R16 ;  /* 0x00000004000c7825 */ /* 0x001fc800078e0010 */
[--C-:B------:R-:W-:Y:S01]  /*0770*/  IMAD.WIDE.U32 R14, R7, 0x4, R16.reuse ;  /* 0x00000004070e7825 */ /* 0x100fe200078e0010 */
[----:B------:R0:W5:Y:S03]  /*0780*/  LDG.E R19, desc[UR16][R12.64] ;  /* 0x000000100c137981 */ /* 0x000166000c1e1900 */
[----:B------:R-:W-:Y:S01]  /*0790*/  IMAD.WIDE.U32 R16, R8, 0x4, R16 ;  /* 0x0000000408107825 */ /* 0x000fe200078e0010 */
[----:B------:R0:W5:Y:S05]  /*07a0*/  LDG.E R21, desc[UR16][R14.64] ;  /* 0x000000100e157981 */ /* 0x00016a000c1e1900 */
[----:B------:R0:W5:Y:S01]  /*07b0*/  LDG.E R16, desc[UR16][R16.64] ;  /* 0x0000001010107981 */ /* 0x000162000c1e1900 */
[----:B-1----:R-:W-:-:S07]  /*07c0*/  MOV R0, R6 ;  /* 0x0000000600007202 */ /* 0x002fce0000000f00 */
.L_x_1640:
[----:B-1----:R-:W-:-:S04]  /*07d0*/  IMAD R7, R4, R3, R0 ;  /* 0x0000000304077224 */ /* 0x002fc800078e0200 */
[----:B------:R-:W-:-:S04]  /*07e0*/  IMAD R7, R7, 0x3, RZ ;  /* 0x0000000307077824 */ /* 0x000fc800078e02ff */
[----:B0-----:R-:W-:-:S05]  /*07f0*/  IMAD.WIDE R12, R7, 0x4, R10 ;  /* 0x00000004070c7825 */ /* 0x001fca00078e020a */
[----:B------:R-:W2:Y:S04]  /*0800*/  LDG.E R8, desc[UR16][R12.64+0x4] ;  /* 0x000004100c087981 */ /* 0x000ea8000c1e1900 */
[----:B------:R-:W3:Y:S04]  /*0810*/  LDG.E R7, desc[UR16][R12.64] ;  /* 0x000000100c077981 */ /* 0x000ee8000c1e1900 */
[----:B------:R-:W4:Y:S01]  /*0820*/  LDG.E R14, desc[UR16][R12.64+0x8] ;  /* 0x000008100c0e7981 */ /* 0x000f22000c1e1900 */
[----:B------:R-:W-:Y:S01]  /*0830*/  IMAD R15, R24, R3, R0 ;  /* 0x00000003180f7224 */ /* 0x000fe200078e0200 */
[----:B------:R-:W-:-:S04]  /*0840*/  IADD3 R0, PT, PT, R0, UR21, RZ ;  /* 0x0000001500007c10 */ /* 0x000fc8000fffe0ff */
[----:B------:R-:W-:Y:S01]  /*0850*/  ISETP.GE.AND P0, PT, R0, R3, PT ;  /* 0x000000030000720c */ /* 0x000fe20003f06270 */
[----:B--2--5:R-:W-:-:S04]  /*0860*/  FMUL R8, R21, R8 ;  /* 0x0000000815087220 */ /* 0x024fc80000400000 */
[----:B---3--:R-:W-:Y:S01]  /*0870*/  FFMA R7, R19, R7, R8 ;  /* 0x0000000713077223 */ /* 0x008fe20000000008 */
[----:B------:R-:W-:-:S03]  /*0880*/  LEA R8, R15, UR13, 0x2 ;  /* 0x0000000d0f087c11 */ /* 0x000fc6000f8e10ff */
[----:B----4-:R-:W-:-:S05]  /*0890*/  FFMA R7, R16, R14, R7 ;  /* 0x0000000e10077223 */ /* 0x010fca0000000007 */
[----:B------:R1:W-:Y:S01]  /*08a0*/  STS [R8], R7 ;  /* 0x0000000708007388 */ /* 0x0003e20000000800 */
[----:B------:R-:W-:Y:S05]  /*08b0*/  @!P0 BRA `(.L_x_1640) ;  /* 0xfffffffc00c48947 */ /* 0x000fea000383ffff */
.L_x_1639:
[----:B------:R-:W-:Y:S05]  /*08c0*/  BSYNC.RECONVERGENT B0 ;  /* 0x0000000000007941 */ /* 0x000fea0003800200 */
.L_x_1638:
[----:B------:R-:W-:Y:S01]  /*08d0*/  BSSY.RECONVERGENT B0, `(.L_x_1641) ;  /* 0x000008d000007945 */ /* 0x000fe20003800200 */
[C---:B------:R-:W-:Y:S02]  /*08e0*/  IADD3 R29, PT, PT, R2.reuse, 0x2, RZ ;  /* 0x00000002021d7810 */ /* 0x040fe40007ffe0ff */
[C---:B------:R-:W-:Y:S02]  /*08f0*/  IADD3 R27, PT, PT, R2.reuse, 0x3, RZ ;  /* 0x00000003021b7810 */ /* 0x040fe40007ffe0ff */
[C---:B-1----:R-:W-:Y:S02]  /*0900*/  IADD3 R7, PT, PT, R2.reuse, 0x4, RZ ;  /* 0x0000000402077810 */ /* 0x042fe40007ffe0ff */
[----:B------:R-:W-:Y:S01]  /*0910*/  IADD3 R0, PT, PT, R2, 0x6, RZ ;  /* 0x0000000602007810 */ /* 0x000fe20007ffe0ff */
[----:B------:R-:W-:Y:S06]  /*0920*/  @P2 BRA `(.L_x_1642) ;  /* 0x00000008001c2947 */ /* 0x000fec0003800000 */
[----:B------:R-:W0:Y:S01]  /*0930*/  LDC.64 R18, c[0x0][0x408] ;  /* 0x00010200ff127b82 */ /* 0x000e220000000a00 */
[C---:B------:R-:W-:Y:S02]  /*0940*/  IADD3 R11, PT, PT, R2.reuse, 0x7, RZ ;  /* 0x00000007020b7810 */ /* 0x040fe40007ffe0ff */
[C---:B------:R-:W-:Y:S01]  /*0950*/  IADD3 R13, PT, PT, R2.reuse, 0x8, RZ ;  /* 0x00000008020d7810 */ /* 0x040fe20007ffe0ff */
[----:B0-----:R-:W-:Y:S01]  /*0960*/  IMAD.WIDE.U32 R22, R9, 0x4, R18 ;  /* 0x0000000409167825 */ /* 0x001fe200078e0012 */
[----:B------:R-:W-:-:S03]  /*0970*/  IADD3 R9, PT, PT, R2, 0x5, RZ ;  /* 0x0000000502097810 */ /* 0x000fc60007ffe0ff */
[--C-:B------:R-:W-:Y:S02]  /*0980*/  IMAD.WIDE.U32 R28, R29, 0x4, R18.reuse ;  /* 0x000000041d1c7825 */ /* 0x100fe400078e0012 */
[----:B------:R-:W5:Y:S02]  /*0990*/  LDG.E R22, desc[UR16][R22.64] ;  /* 0x0000001016167981 */ /* 0x000f64000c1e1900 */
[--C-:B------:R-:W-:Y:S02]  /*09a0*/  IMAD.WIDE.U32 R26, R27, 0x4, R18.reuse ;  /* 0x000000041b1a7825 */ /* 0x100fe400078e0012 */
[----:B------:R-:W5:Y:S02]  /*09b0*/  LDG.E R21, desc[UR16][R28.64] ;  /* 0x000000101c157981 */ /* 0x000f64000c1e1900 */
[--C-:B------:R-:W-:Y:S01]  /*09c0*/  IMAD.WIDE.U32 R8, R9, 0x4, R18.reuse ;  /* 0x0000000409087825 */ /* 0x100fe200078e0012 */
[----:B------:R-:W-:Y:S01]  /*09d0*/  BSSY.RECONVERGENT B1, `(.L_x_1643) ;  /* 0x000002a000017945 */ /* 0x000fe20003800200 */
        /* <DEDUP_REMOVED lines=13> */
.L_x_1644:
[----:B01----:R-:W0:Y:S01]  /*0ab0*/  LDC.64 R8, c[0x0][0x3b8] ;  /* 0x0000ee00ff087b82 */ /* 0x003e220000000a00 */
        /* <DEDUP_REMOVED lines=9> */
[----:B--2--5:R-:W-:-:S04]  /*0b50*/  FMUL R17, R22, R17 ;  /* 0x0000001116117220 */ /* 0x024fc80000400000 */
[----:B---3--:R-:W-:Y:S02]  /*0b60*/  FFMA R17, R14, R15, R17 ;  /* 0x0000000f0e117223 */ /* 0x008fe40000000011 */
[----:B------:R-:W2:Y:S02]  /*0b70*/  LDG.E R15, desc[UR16][R8.64+0x18] ;  /* 0x00001810080f7981 */ /* 0x000ea4000c1e1900 */
[----:B----4-:R-:W-:Y:S02]  /*0b80*/  FFMA R25, R21, R19, R17 ;  /* 0x0000001315197223 */ /* 0x010fe40000000011 */
[----:B------:R-:W3:Y:S04]  /*0b90*/  LDG.E R17, desc[UR16][R8.64+0x1c] ;  /* 0x00001c1008117981 */ /* 0x000ee8000c1e1900 */
[----:B------:R-:W4:Y:S01]  /*0ba0*/  LDG.E R19, desc[UR16][R8.64+0x20] ;  /* 0x0000201008137981 */ /* 0x000f22000c1e1900 */
[----:B------:R-:W-:-:S04]  /*0bb0*/  FFMA R11, R20, R11, R25 ;  /* 0x0000000b140b7223 */ /* 0x000fc80000000019 */
[----:B------:R-:W-:-:S04]  /*0bc0*/  FFMA R11, R16, R13, R11 ;  /* 0x0000000d100b7223 */ /* 0x000fc8000000000b */
[----:B------:R-:W-:Y:S01]  /*0bd0*/  FFMA R11, R23, R28, R11 ;  /* 0x0000001c170b7223 */ /* 0x000fe2000000000b */
[----:B------:R-:W-:-:S05]  /*0be0*/  IMAD R13, R24, R5, R26 ;  /* 0x00000005180d7224 */ /* 0x000fca00078e021a */
[----:B------:R-:W-:Y:S02]  /*0bf0*/  LEA R28, R13, UR4, 0x2 ;  /* 0x000000040d1c7c11 */ /* 0x000fe4000f8e10ff */
[----:B------:R-:W-:-:S04]  /*0c00*/  IADD3 R26, PT, PT, R26, UR21, RZ ;  /* 0x000000151a1a7c10 */ /* 0x000fc8000fffe0ff */
[----:B------:R-:W-:Y:S01]  /*0c10*/  ISETP.GE.AND P0, PT, R26, R5, PT ;  /* 0x000000051a00720c */ /* 0x000fe20003f06270 */
[----:B--2---:R-:W-:-:S04]  /*0c20*/  FFMA R11, R18, R15, R11 ;  /* 0x0000000f120b7223 */ /* 0x004fc8000000000b */
[----:B---3--:R-:W-:-:S04]  /*0c30*/  FFMA R11, R10, R17, R11 ;  /* 0x000000110a0b7223 */ /* 0x008fc8000000000b */
[----:B----4-:R-:W-:-:S05]  /*0c40*/  FFMA R11, R12, R19, R11 ;  /* 0x000000130c0b7223 */ /* 0x010fca000000000b */
[----:B------:R0:W-:Y:S01]  /*0c50*/  STS [R28], R11 ;  /* 0x0000000b1c007388 */ /* 0x0001e20000000800 */
[----:B------:R-:W-:Y:S05]  /*0c60*/  @!P0 BRA `(.L_x_1644) ;  /* 0xfffffffc00908947 */ /* 0x000fea000383ffff */
[----:B------:R-:W-:Y:S05]  /*0c70*/  BSYNC.RECONVERGENT B1 ;  /* 0x0000000000017941 */ /* 0x000fea0003800200 */
.L_x_1643:
[----:B------:R-:W1:Y:S01]  /*0c80*/  LDC.64 R12, c[0x0][0x418] ;  /* 0x00010600ff0c7b82 */ /* 0x000e620000000a00 */
[C---:B------:R-:W-:Y:S02]  /*0c90*/  IADD3 R15, PT, PT, R2.reuse, 0x1, RZ ;  /* 0x00000001020f7810 */ /* 0x040fe40007ffe0ff */
[C---:B------:R-:W-:Y:S02]  /*0ca0*/  IADD3 R9, PT, PT, R2.reuse, 0x2, RZ ;  /* 0x0000000202097810 */ /* 0x040fe40007ffe0ff */
[C---:B0-----:R-:W-:Y:S02]  /*0cb0*/  IADD3 R11, PT, PT, R2.reuse, 0x3, RZ ;  /* 0x00000003020b7810 */ /* 0x041fe40007ffe0ff */
[C---:B------:R-:W-:Y:S02]  /*0cc0*/  IADD3 R19, PT, PT, R2.reuse, 0x5, RZ ;  /* 0x0000000502137810 */ /* 0x040fe40007ffe0ff */
[C---:B------:R-:W-:Y:S02]  /*0cd0*/  IADD3 R23, PT, PT, R2.reuse, 0x7, RZ ;  /* 0x0000000702177810 */ /* 0x040fe40007ffe0ff */
[----:B------:R-:W-:Y:S01]  /*0ce0*/  IADD3 R27, PT, PT, R2, 0x8, RZ ;  /* 0x00000008021b7810 */ /* 0x000fe20007ffe0ff */
[----:B-1----:R-:W-:-:S04]  /*0cf0*/  IMAD.WIDE.U32 R14, R15, 0x4, R12 ;  /* 0x000000040f0e7825 */ /* 0x002fc800078e000c */
        /* <DEDUP_REMOVED lines=18> */
.L_x_1645:
[----:B-1----:R-:W1:Y:S01]  /*0e20*/  LDC.64 R6, c[0x0][0x3b8] ;  /* 0x0000ee00ff067b82 */ /* 0x002e620000000a00 */
[----:B------:R-:W-:-:S04]  /*0e30*/  IMAD R2, R4, R5, R0 ;  /* 0x0000000504027224 */ /* 0x000fc800078e0200 */
[----:B0-----:R-:W-:-:S04]  /*0e40*/  IMAD R9, R2, 0x9, RZ ;  /* 0x0000000902097824 */ /* 0x001fc800078e02ff */
        /* <DEDUP_REMOVED lines=10> */
[----:B------:R-:W1:Y:S02]  /*0ef0*/  S2R R2, SR_TID.Y ;  /* 0x0000000000027919 */ /* 0x000e640000002200 */
[----:B-1----:R-:W-:Y:S01]  /*0f00*/  IMAD R2, R2, R5, R0 ;  /* 0x0000000502027224 */ /* 0x002fe200078e0200 */
[----:B------:R-:W-:-:S04]  /*0f10*/  IADD3 R0, PT, PT, R0, UR21, RZ ;  /* 0x0000001500007c10 */ /* 0x000fc8000fffe0ff */
[----:B------:R-:W-:Y:S01]  /*0f20*/  ISETP.GE.AND P0, PT, R0, R5, PT ;  /* 0x000000050000720c */ /* 0x000fe20003f06270 */
[-C--:B--2--5:R-:W-:Y:S01]  /*0f30*/  FMUL R27, R14, R25.reuse ;  /* 0x000000190e1b7220 */ /* 0x0a4fe20000400000 */
[-C--:B------:R-:W-:Y:S01]  /*0f40*/  FMUL R29, R16, R25.reuse ;  /* 0x00000019101d7220 */ /* 0x080fe20000400000 */
[----:B------:R-:W-:Y:S02]  /*0f50*/  FMUL R26, R22, R25 ;  /* 0x00000019161a7220 */ /* 0x000fe40000400000 */
[-C--:B---3--:R-:W-:Y:S01]  /*0f60*/  FFMA R25, R24, R23.reuse, R27 ;  /* 0x0000001718197223 */ /* 0x088fe2000000001b */
[-C--:B------:R-:W-:Y:S01]  /*0f70*/  FFMA R27, R10, R23.reuse, R29 ;  /* 0x000000170a1b7223 */ /* 0x080fe2000000001d */
[----:B------:R-:W-:Y:S02]  /*0f80*/  HFMA2 R29, -RZ, RZ, 0, 2.1457672119140625e-06 ;  /* 0x00000024ff1d7431 */ /* 0x000fe400000001ff */
[----:B------:R-:W-:Y:S01]  /*0f90*/  FFMA R23, R20, R23, R26 ;  /* 0x0000001714177223 */ /* 0x000fe2000000001a */
[-C--:B----4-:R-:W-:Y:S01]  /*0fa0*/  FFMA R25, R8, R19.reuse, R25 ;  /* 0x0000001308197223 */ /* 0x090fe20000000019 */
[----:B------:R-:W-:Y:S01]  /*0fb0*/  FFMA R27, R18, R19, R27 ;  /* 0x00000013121b7223 */ /* 0x000fe2000000001b */
[----:B0-----:R-:W-:Y:S01]  /*0fc0*/  FMUL R7, R14, R13 ;  /* 0x0000000d0e077220 */ /* 0x001fe20000400000 */
[----:B------:R-:W-:-:S02]  /*0fd0*/  IMAD R2, R2, R29, UR7 ;  /* 0x0000000702027e24 */ /* 0x000fc4000f8e021d */
[----:B------:R-:W-:Y:S01]  /*0fe0*/  FFMA R29, R12, R19, R23 ;  /* 0x000000130c1d7223 */ /* 0x000fe20000000017 */
[-C--:B------:R-:W-:Y:S01]  /*0ff0*/  FMUL R19, R16, R13.reuse ;  /* 0x0000000d10137220 */ /* 0x080fe20000400000 */
[----:B------:R-:W-:Y:S01]  /*1000*/  FMUL R13, R22, R13 ;  /* 0x0000000d160d7220 */ /* 0x000fe20000400000 */
[----:B------:R-:W-:Y:S01]  /*1010*/  FFMA R7, R24, R17, R7 ;  /* 0x0000001118077223 */ /* 0x000fe20000000007 */
[----:B------:R-:W-:Y:S01]  /*1020*/  FMUL R23, R16, R15 ;  /* 0x0000000f10177220 */ /* 0x000fe20000400000 */
[-C--:B------:R-:W-:Y:S01]  /*1030*/  FFMA R19, R10, R17.reuse, R19 ;  /* 0x000000110a137223 */ /* 0x080fe20000000013 */
[----:B------:R-:W-:Y:S01]  /*1040*/  FFMA R6, R20, R17, R13 ;  /* 0x0000001114067223 */ /* 0x000fe2000000000d */
[-C--:B------:R-:W-:Y:S01]  /*1050*/  FMUL R17, R14, R15.reuse ;  /* 0x0000000f0e117220 */ /* 0x080fe20000400000 */
[----:B------:R-:W-:Y:S01]  /*1060*/  FMUL R15, R22, R15 ;  /* 0x0000000f160f7220 */ /* 0x000fe20000400000 */
[-C--:B------:R-:W-:Y:S02]  /*1070*/  FFMA R23, R10, R9.reuse, R23 ;  /* 0x000000090a177223 */ /* 0x080fe40000000017 */
[-C--:B------:R-:W-:Y:S01]  /*1080*/  FFMA R17, R24, R9.reuse, R17 ;  /* 0x0000000918117223 */ /* 0x080fe20000000011 */
[----:B------:R-:W-:Y:S01]  /*1090*/  FFMA R15, R20, R9, R15 ;  /* 0x00000009140f7223 */ /* 0x000fe2000000000f */
[-C--:B------:R-:W-:Y:S01]  /*10a0*/  FFMA R13, R8, R11.reuse, R7 ;  /* 0x0000000b080d7223 */ /* 0x080fe20000000007 */
[-C--:B------:R-:W-:Y:S01]  /*10b0*/  FFMA R7, R18, R11.reuse, R19 ;  /* 0x0000000b12077223 */ /* 0x080fe20000000013 */
[----:B------:R-:W-:Y:S01]  /*10c0*/  FFMA R11, R12, R11, R6 ;  /* 0x0000000b0c0b7223 */ /* 0x000fe20000000006 */
[-C--:B------:R-:W-:Y:S01]  /*10d0*/  FFMA R17, R8, R21.reuse, R17 ;  /* 0x0000001508117223 */ /* 0x080fe20000000011 */
[-C--:B------:R-:W-:Y:S01]  /*10e0*/  FFMA R23, R18, R21.reuse, R23 ;  /* 0x0000001512177223 */ /* 0x080fe20000000017 */
[----:B------:R-:W-:Y:S01]  /*10f0*/  FFMA R15, R12, R21, R15 ;  /* 0x000000150c0f7223 */ /* 0x000fe2000000000f */
        /* <DEDUP_REMOVED lines=10> */
.L_x_1642:
[----:B------:R-:W-:Y:S05]  /*11a0*/  BSYNC.RECONVERGENT B0 ;  /* 0x0000000000007941 */ /* 0x000fea0003800200 */
.L_x_1641:
[----:B------:R-:W0:Y:S01]  /*11b0*/  S2R R5, SR_TID.Y ;  /* 0x0000000000057919 */ /* 0x000e220000002200 */
[----:B------:R-:W-:Y:S04]  /*11c0*/  BSSY.RECONVERGENT B0, `(.L_x_1646) ;  /* 0x000005d000007945 */ /* 0x000fe80003800200 */
[----:B------:R-:W-:Y:S05]  /*11d0*/  @P1 BRA `(.L_x_1647) ;  /* 0x00000004006c1947 */ /* 0x000fea0003800000 */
[----:B------:R-:W0:Y:S01]  /*11e0*/  LDCU UR11, c[0x0][0x398] ;  /* 0x00007300ff0b77ac */ /* 0x000e220008000800 */
[----:B-1----:R-:W1:Y:S01]  /*11f0*/  LDC.64 R14, c[0x0][0x428] ;  /* 0x00010a00ff0e7b82 */ /* 0x002e620000000a00 */
[----:B0-----:R-:W-:-:S04]  /*1200*/  IMAD R16, R4, UR11, R5 ;  /* 0x0000000b04107c24 */ /* 0x001fc8000f8e0205 */
[----:B------:R-:W-:-:S04]  /*1210*/  IMAD R17, R16, 0x9, RZ ;  /* 0x0000000910117824 */ /* 0x000fc800078e02ff */
[C-C-:B-1----:R-:W-:Y:S01]  /*1220*/  IMAD.WIDE.U32 R8, R17.reuse, 0x4, R14.reuse ;  /* 0x0000000411087825 */ /* 0x142fe200078e000e */
[C---:B------:R-:W-:Y:S02]  /*1230*/  IADD3 R11, PT, PT, R17.reuse, 0x5, RZ ;  /* 0x00000005110b7810 */ /* 0x040fe40007ffe0ff */
[C---:B------:R-:W-:Y:S02]  /*1240*/  IADD3 R29, PT, PT, R17.reuse, 0x1, RZ ;  /* 0x00000001111d7810 */ /* 0x040fe40007ffe0ff */
[C---:B------:R-:W-:Y:S01]  /*1250*/  IADD3 R23, PT, PT, R17.reuse, 0x2, RZ ;  /* 0x0000000211177810 */ /* 0x040fe20007ffe0ff */
[----:B------:R0:W5:Y:S01]  /*1260*/  LDG.E R2, desc[UR16][R8.64] ;  /* 0x0000001008027981 */ /* 0x000162000c1e1900 */
[----:B------:R-:W-:Y:S01]  /*1270*/  IADD3 R21, PT, PT, R17, 0x3, RZ ;  /* 0x0000000311157810 */ /* 0x000fe20007ffe0ff */
[--C-:B------:R-:W-:Y:S01]  /*1280*/  IMAD.WIDE.U32 R28, R29, 0x4, R14.reuse ;  /* 0x000000041d1c7825 */ /* 0x100fe200078e000e */
[C---:B------:R-:W-:Y:S02]  /*1290*/  IADD3 R7, PT, PT, R17.reuse, 0x4, RZ ;  /* 0x0000000411077810 */ /* 0x040fe40007ffe0ff */
[----:B------:R-:W-:Y:S01]  /*12a0*/  IADD3 R19, PT, PT, R17, 0x6, RZ ;  /* 0x0000000611137810 */ /* 0x000fe20007ffe0ff */
[--C-:B------:R-:W-:Y:S01]  /*12b0*/  IMAD.WIDE.U32 R22, R23, 0x4, R14.reuse ;  /* 0x0000000417167825 */ /* 0x100fe200078e000e */
[C---:B------:R-:W-:Y:S01]  /*12c0*/  IADD3 R13, PT, PT, R17.reuse, 0x7, RZ ;  /* 0x00000007110d7810 */ /* 0x040fe20007ffe0ff */
[----:B------:R1:W5:Y:S01]  /*12d0*/  LDG.E R0, desc[UR16][R28.64] ;  /* 0x000000101c007981 */ /* 0x000362000c1e1900 */
[----:B------:R-:W-:Y:S01]  /*12e0*/  IADD3 R17, PT, PT, R17, 0x8, RZ ;  /* 0x0000000811117810 */ /* 0x000fe20007ffe0ff */
[----:B0-----:R-:W-:-:S04]  /*12f0*/  IMAD.WIDE.U32 R8, R11, 0x4, R14 ;  /* 0x000000040b087825 */ /* 0x001fc800078e000e */
[--C-:B------:R-:W-:Y:S02]  /*1300*/  IMAD.WIDE.U32 R20, R21, 0x4, R14.reuse ;  /* 0x0000000415147825 */ /* 0x100fe400078e000e */
[----:B------:R1:W5:Y:S02]  /*1310*/  LDG.E R8, desc[UR16][R8.64] ;  /* 0x0000001008087981 */ /* 0x000364000c1e1900 */
[--C-:B------:R-:W-:Y:S02]  /*1320*/  IMAD.WIDE.U32 R6, R7, 0x4, R14.reuse ;  /* 0x0000000407067825 */ /* 0x100fe400078e000e */
[----:B------:R1:W5:Y:S02]  /*1330*/  LDG.E R20, desc[UR16][R20.64] ;  /* 0x0000001014147981 */ /* 0x000364000c1e1900 */
[--C-:B------:R-:W-:Y:S02]  /*1340*/  IMAD.WIDE.U32 R10, R19, 0x4, R14.reuse ;  /* 0x00000004130a7825 */ /* 0x100fe400078e000e */
[----:B------:R1:W5:Y:S01]  /*1350*/  LDG.E R25, desc[UR16][R6.64] ;  /* 0x0000001006197981 */ /* 0x000362000c1e1900 */
[----:B------:R-:W0:Y:S01]  /*1360*/  LDC.64 R18, c[0x0][0x3b0] ;  /* 0x0000ec00ff127b82 */ /* 0x000e220000000a00 */
[----:B------:R-:W-:-:S02]  /*1370*/  IMAD.WIDE.U32 R12, R13, 0x4, R14 ;  /* 0x000000040d0c7825 */ /* 0x000fc400078e000e */
[----:B------:R1:W5:Y:S02]  /*1380*/  LDG.E R10, desc[UR16][R10.64] ;  /* 0x000000100a0a7981 */ /* 0x000364000c1e1900 */
[----:B------:R-:W-:Y:S02]  /*1390*/  IMAD.WIDE.U32 R14, R17, 0x4, R14 ;  /* 0x00000004110e7825 */ /* 0x000fe400078e000e */
[----:B------:R1:W5:Y:S04]  /*13a0*/  LDG.E R17, desc[UR16][R22.64] ;  /* 0x0000001016117981 */ /* 0x000368000c1e1900 */
[----:B------:R1:W5:Y:S04]  /*13b0*/  LDG.E R12, desc[UR16][R12.64] ;  /* 0x000000100c0c7981 */ /* 0x000368000c1e1900 */
[----:B------:R1:W5:Y:S01]  /*13c0*/  LDG.E R14, desc[UR16][R14.64] ;  /* 0x000000100e0e7981 */ /* 0x000362000c1e1900 */
[----:B------:R-:W2:Y:S01]  /*13d0*/  S2R R24, SR_TID.X ;  /* 0x0000000000187919 */ /* 0x000ea20000002100 */
[----:B------:R-:W-:Y:S01]  /*13e0*/  BSSY.RECONVERGENT B1, `(.L_x_1648) ;  /* 0x000001a000017945 */ /* 0x000fe20003800200 */
[----:B012---:R-:W-:-:S07]  /*13f0*/  MOV R26, R24 ;  /* 0x00000018001a7202 */ /* 0x007fce0000000f00 */
.L_x_1649:
[----:B0-----:R-:W-:-:S04]  /*1400*/  IMAD R6, R4, R3, R26 ;  /* 0x0000000304067224 */ /* 0x001fc800078e021a */
[----:B------:R-:W-:-:S04]  /*1410*/  IMAD R7, R6, 0x3, RZ ;  /* 0x0000000306077824 */ /* 0x000fc800078e02ff */
[----:B------:R-:W-:-:S05]  /*1420*/  IMAD.WIDE R6, R7, 0x4, R18 ;  /* 0x0000000407067825 */ /* 0x000fca00078e0212 */
[----:B------:R-:W2:Y:S04]  /*1430*/  LDG.E R13, desc[UR16][R6.64+0x4] ;  /* 0x00000410060d7981 */ /* 0x000ea8000c1e1900 */
[----:B------:R-:W3:Y:S04]  /*1440*/  LDG.E R11, desc[UR16][R6.64] ;  /* 0x00000010060b7981 */ /* 0x000ee8000c1e1900 */
[----:B------:R-:W4:Y:S01]  /*1450*/  LDG.E R9, desc[UR16][R6.64+0x8] ;  /* 0x0000081006097981 */ /* 0x000f22000c1e1900 */
[----:B------:R-:W-:Y:S02]  /*1460*/  HFMA2 R28, -RZ, RZ, 0, 7.152557373046875e-07 ;  /* 0x0000000cff1c7431 */ /* 0x000fe400000001ff */
[-C--:B--2--5:R-:W-:Y:S01]  /*1470*/  FMUL R15, R0, R13.reuse ;  /* 0x0000000d000f7220 */ /* 0x0a4fe20000400000 */
[-C--:B------:R-:W-:Y:S01]  /*1480*/  FMUL R21, R25, R13.reuse ;  /* 0x0000000d19157220 */ /* 0x080fe20000400000 */
[----:B------:R-:W-:Y:S01]  /*1490*/  FMUL R23, R12, R13 ;  /* 0x0000000d0c177220 */ /* 0x000fe20000400000 */
[----:B------:R-:W-:-:S02]  /*14a0*/  IMAD R13, R5, R3, R26 ;  /* 0x00000003050d7224 */ /* 0x000fc400078e021a */
[-C--:B---3--:R-:W-:Y:S01]  /*14b0*/  FFMA R22, R2, R11.reuse, R15 ;  /* 0x0000000b02167223 */ /* 0x088fe2000000000f */
[-C--:B------:R-:W-:Y:S01]  /*14c0*/  FFMA R21, R20, R11.reuse, R21 ;  /* 0x0000000b14157223 */ /* 0x080fe20000000015 */
[----:B------:R-:W-:Y:S01]  /*14d0*/  FFMA R23, R10, R11, R23 ;  /* 0x0000000b0a177223 */ /* 0x000fe20000000017 */
[----:B------:R-:W-:Y:S02]  /*14e0*/  IMAD R13, R13, R28, UR18 ;  /* 0x000000120d0d7e24 */ /* 0x000fe4000f8e021c */
[-C--:B----4-:R-:W-:Y:S01]  /*14f0*/  FFMA R22, R17, R9.reuse, R22 ;  /* 0x0000000911167223 */ /* 0x090fe20000000016 */
[-C--:B------:R-:W-:Y:S01]  /*1500*/  FFMA R6, R8, R9.reuse, R21 ;  /* 0x0000000908067223 */ /* 0x080fe20000000015 */
[----:B------:R-:W-:Y:S01]  /*1510*/  FFMA R28, R14, R9, R23 ;  /* 0x000000090e1c7223 */ /* 0x000fe20000000017 */
[----:B------:R-:W-:Y:S02]  /*1520*/  IADD3 R26, PT, PT, R26, UR21, RZ ;  /* 0x000000151a1a7c10 */ /* 0x000fe4000fffe0ff */
[----:B------:R0:W-:Y:S02]  /*1530*/  STS [R13], R22 ;  /* 0x000000160d007388 */ /* 0x0001e40000000800 */
[----:B------:R-:W-:-:S02]  /*1540*/  ISETP.GE.AND P0, PT, R26, R3, PT ;  /* 0x000000031a00720c */ /* 0x000fc40003f06270 */
[----:B------:R0:W-:Y:S04]  /*1550*/  STS [R13+0x4], R6 ;  /* 0x000004060d007388 */ /* 0x0001e80000000800 */
[----:B------:R0:W-:Y:S07]  /*1560*/  STS [R13+0x8], R28 ;  /* 0x0000081c0d007388 */ /* 0x0001ee0000000800 */
[----:B------:R-:W-:Y:S05]  /*1570*/  @!P0 BRA `(.L_x_1649) ;  /* 0xfffffffc00a08947 */ /* 0x000fea000383ffff */
[----:B------:R-:W-:Y:S05]  /*1580*/  BSYNC.RECONVERGENT B1 ;  /* 0x0000000000017941 */ /* 0x000fea0003800200 */
.L_x_1648:
[----:B0-----:R-:W0:Y:S01]  /*1590*/  LDC.64 R12, c[0x0][0x438] ;  /* 0x00010e00ff0c7b82 */ /* 0x001e220000000a00 */
        /* <DEDUP_REMOVED lines=9> */
[----:B------:R0:W5:Y:S02]  /*1630*/  LDG.E R14, desc[UR16][R12.64] ;  /* 0x000000100c0e7981 */ /* 0x000164000c1e1900 */
.L_x_1650:
[----:B--2---:R-:W-:-:S04]  /*1640*/  IMAD R2, R4, R3, R24 ;  /* 0x0000000304027224 */ /* 0x004fc800078e0218 */
[----:B0-----:R-:W-:-:S04]  /*1650*/  IMAD R9, R2, 0x3, RZ ;  /* 0x0000000302097824 */ /* 0x001fc800078e02ff */
[----:B-1----:R-:W-:-:S05]  /*1660*/  IMAD.WIDE R8, R9, 0x4, R6 ;  /* 0x0000000409087825 */ /* 0x002fca00078e0206 */
[----:B------:R-:W2:Y:S04]  /*1670*/  LDG.E R13, desc[UR16][R8.64+0x4] ;  /* 0x00000410080d7981 */ /* 0x000ea8000c1e1900 */
[----:B------:R-:W3:Y:S04]  /*1680*/  LDG.E R11, desc[UR16][R8.64+0x8] ;  /* 0x00000810080b7981 */ /* 0x000ee8000c1e1900 */
[----:B------:R-:W4:Y:S01]  /*1690*/  LDG.E R12, desc[UR16][R8.64] ;  /* 0x00000010080c7981 */ /* 0x000f22000c1e1900 */
[----:B------:R-:W-:Y:S01]  /*16a0*/  MOV R15, 0xc ;  /* 0x0000000c000f7802 */ /* 0x000fe20000000f00 */
[----:B------:R-:W-:Y:S01]  /*16b0*/  IMAD R10, R5, R3, R24 ;  /* 0x00000003050a7224 */ /* 0x000fe200078e0218 */
[----:B------:R-:W-:-:S03]  /*16c0*/  IADD3 R24, PT, PT, R24, UR21, RZ ;  /* 0x0000001518187c10 */ /* 0x000fc6000fffe0ff */
[----:B------:R-:W-:Y:S01]  /*16d0*/  IMAD R15, R10, R15, UR19 ;  /* 0x000000130a0f7e24 */ /* 0x000fe2000f8e020f */
        /* <DEDUP_REMOVED lines=11> */
.L_x_1647:
[----:B------:R-:W-:Y:S05]  /*1790*/  BSYNC.RECONVERGENT B0 ;  /* 0x0000000000007941 */ /* 0x000fea0003800200 */
.L_x_1646:
[----:B------:R-:W3:Y:S01]  /*17a0*/  S2R R0, SR_TID.X ;  /* 0x0000000000007919 */ /* 0x000ee20000002100 */
[----:B------:R-:W-:Y:S05]  /*17b0*/  @P1 BRA `(.L_x_1651) ;  /* 0x00000004001c1947 */ /* 0x000fea0003800000 */
[----:B------:R-:W0:Y:S01]  /*17c0*/  LDCU UR11, c[0x0][0x398] ;  /* 0x00007300ff0b77ac */ /* 0x000e220008000800 */
[----:B-12---:R-:W1:Y:S01]  /*17d0*/  LDC.64 R12, c[0x0][0x448] ;  /* 0x00011200ff0c7b82 */ /* 0x006e620000000a00 */
[----:B0-----:R-:W-:-:S04]  /*17e0*/  IMAD R2, R4, UR11, R5 ;  /* 0x0000000b04027c24 */ /* 0x001fc8000f8e0205 */
[----:B------:R-:W-:-:S04]  /*17f0*/  IMAD R19, R2, 0x9, RZ ;  /* 0x0000000902137824 */ /* 0x000fc800078e02ff */
[C---:B-1----:R-:W-:Y:S01]  /*1800*/  IMAD.WIDE.U32 R16, R19.reuse, 0x4, R12 ;  /* 0x0000000413107825 */ /* 0x042fe200078e000c */
[C---:B------:R-:W-:Y:S02]  /*1810*/  IADD3 R29, PT, PT, R19.reuse, 0x1, RZ ;  /* 0x00000001131d7810 */ /* 0x040fe40007ffe0ff */
[C---:B------:R-:W-:Y:S02]  /*1820*/  IADD3 R23, PT, PT, R19.reuse, 0x2, RZ ;  /* 0x0000000213177810 */ /* 0x040fe40007ffe0ff */
[C---:B------:R-:W-:Y:S02]  /*1830*/  IADD3 R21, PT, PT, R19.reuse, 0x3, RZ ;  /* 0x0000000313157810 */ /* 0x040fe40007ffe0ff */
[C---:B------:R-:W-:Y:S02]  /*1840*/  IADD3 R15, PT, PT, R19.reuse, 0x4, RZ ;  /* 0x00000004130f7810 */ /* 0x040fe40007ffe0ff */
[C---:B------:R-:W-:Y:S02]  /*1850*/  IADD3 R7, PT, PT, R19.reuse, 0x5, RZ ;  /* 0x0000000513077810 */ /* 0x040fe40007ffe0ff */
[----:B------:R-:W-:-:S02]  /*1860*/  IADD3 R9, PT, PT, R19, 0x6, RZ ;  /* 0x0000000613097810 */ /* 0x000fc40007ffe0ff */
[C---:B------:R-:W-:Y:S01]  /*1870*/  IADD3 R11, PT, PT, R19.reuse, 0x7, RZ ;  /* 0x00000007130b7810 */ /* 0x040fe20007ffe0ff */
[----:B------:R0:W5:Y:S01]  /*1880*/  LDG.E R16, desc[UR16][R16.64] ;  /* 0x0000001010107981 */ /* 0x000162000c1e1900 */
[----:B------:R-:W-:Y:S01]  /*1890*/  IADD3 R19, PT, PT, R19, 0x8, RZ ;  /* 0x0000000813137810 */ /* 0x000fe20007ffe0ff */
[----:B------:R-:W-:-:S04]  /*18a0*/  IMAD.WIDE.U32 R28, R29, 0x4, R12 ;  /* 0x000000041d1c7825 */ /* 0x000fc800078e000c */
[--C-:B------:R-:W-:Y:S01]  /*18b0*/  IMAD.WIDE.U32 R22, R23, 0x4, R12.reuse ;  /* 0x0000000417167825 */ /* 0x100fe200078e000c */
[----:B------:R0:W5:Y:S03]  /*18c0*/  LDG.E R2, desc[UR16][R28.64] ;  /* 0x000000101c027981 */ /* 0x000166000c1e1900 */
        /* <DEDUP_REMOVED lines=11> */
[----:B------:R0:W5:Y:S01]  /*1980*/  LDG.E R10, desc[UR16][R10.64] ;  /* 0x000000100a0a7981 */ /* 0x000162000c1e1900 */
[----:B------:R-:W1:Y:S03]  /*1990*/  LDC.64 R18, c[0x0][0x3b0] ;  /* 0x0000ec00ff127b82 */ /* 0x000e660000000a00 */
[----:B------:R0:W5:Y:S01]  /*19a0*/  LDG.E R12, desc[UR16][R12.64] ;  /* 0x000000100c0c7981 */ /* 0x000162000c1e1900 */
[----:B---3--:R-:W-:-:S07]  /*19b0*/  MOV R26, R0 ;  /* 0x00000000001a7202 */ /* 0x008fce0000000f00 */
.L_x_1652:
[----:B0---4-:R-:W-:-:S04]  /*19c0*/  IMAD R6, R4, R3, R26 ;  /* 0x0000000304067224 */ /* 0x011fc800078e021a */
[----:B------:R-:W-:-:S04]  /*19d0*/  IMAD R7, R6, 0x3, RZ ;  /* 0x0000000306077824 */ /* 0x000fc800078e02ff */
[----:B-1----:R-:W-:-:S05]  /*19e0*/  IMAD.WIDE R6, R7, 0x4, R18 ;  /* 0x0000000407067825 */ /* 0x002fca00078e0212 */
[----:B------:R-:W2:Y:S04]  /*19f0*/  LDG.E R9, desc[UR16][R6.64+0x4] ;  /* 0x0000041006097981 */ /* 0x000ea8000c1e1900 */
[----:B------:R-:W3:Y:S04]  /*1a00*/  LDG.E R15, desc[UR16][R6.64+0x8] ;  /* 0x00000810060f7981 */ /* 0x000ee8000c1e1900 */
[----:B------:R0:W4:Y:S01]  /*1a10*/  LDG.E R13, desc[UR16][R6.64] ;  /* 0x00000010060d7981 */ /* 0x000122000c1e1900 */
[----:B------:R-:W-:Y:S02]  /*1a20*/  HFMA2 R22, -RZ, RZ, 0, 2.1457672119140625e-06 ;  /* 0x00000024ff167431 */ /* 0x000fe400000001ff */
[----:B------:R-:W-:Y:S01]  /*1a30*/  IMAD R11, R5, R3, R26 ;  /* 0x00000003050b7224 */ /* 0x000fe200078e021a */
[----:B------:R-:W-:-:S04]  /*1a40*/  IADD3 R26, PT, PT, R26, UR21, RZ ;  /* 0x000000151a1a7c10 */ /* 0x000fc8000fffe0ff */
[----:B------:R-:W-:Y:S01]  /*1a50*/  ISETP.GE.AND P0, PT, R26, R3, PT ;  /* 0x000000031a00720c */ /* 0x000fe20003f06270 */
[----:B------:R-:W-:Y:S02]  /*1a60*/  IMAD R11, R11, R22, UR8 ;  /* 0x000000080b0b7e24 */ /* 0x000fe4000f8e0216 */
[CC--:B--2--5:R-:W-:Y:S01]  /*1a70*/  FMUL R21, R17.reuse, R9.reuse ;  /* 0x0000000911157220 */ /* 0x0e4fe20000400000 */
[-C--:B------:R-:W-:Y:S01]  /*1a80*/  FMUL R23, R24, R9.reuse ;  /* 0x0000000918177220 */ /* 0x080fe20000400000 */
[----:B------:R-:W-:Y:S02]  /*1a90*/  FMUL R25, R12, R9 ;  /* 0x000000090c197220 */ /* 0x000fe40000400000 */
[-C--:B---3--:R-:W-:Y:S01]  /*1aa0*/  FFMA R22, R2, R15.reuse, -R21 ;  /* 0x0000000f02167223 */ /* 0x088fe20000000815 */
[-C--:B------:R-:W-:Y:S01]  /*1ab0*/  FFMA R28, R14, R15.reuse, -R23 ;  /* 0x0000000f0e1c7223 */ /* 0x080fe20000000817 */
[-C--:B0-----:R-:W-:Y:S01]  /*1ac0*/  FMUL R6, R16, R15.reuse ;  /* 0x0000000f10067220 */ /* 0x081fe20000400000 */
[-C--:B------:R-:W-:Y:S01]  /*1ad0*/  FMUL R21, R20, R15.reuse ;  /* 0x0000000f14157220 */ /* 0x080fe20000400000 */
[-C--:B------:R-:W-:Y:S01]  /*1ae0*/  FMUL R23, R8, R15.reuse ;  /* 0x0000000f08177220 */ /* 0x080fe20000400000 */
[----:B------:R-:W-:Y:S01]  /*1af0*/  FFMA R25, R10, R15, -R25 ;  /* 0x0000000f0a197223 */ /* 0x000fe20000000819 */
[-C--:B----4-:R-:W-:Y:S01]  /*1b00*/  FMUL R7, R2, R13.reuse ;  /* 0x0000000d02077220 */ /* 0x090fe20000400000 */
[-C--:B------:R-:W-:Y:S01]  /*1b10*/  FMUL R15, R14, R13.reuse ;  /* 0x0000000d0e0f7220 */ /* 0x080fe20000400000 */
[-C--:B------:R-:W-:Y:S01]  /*1b20*/  FFMA R6, R17, R13.reuse, -R6 ;  /* 0x0000000d11067223 */ /* 0x080fe20000000806 */
[-C--:B------:R-:W-:Y:S01]  /*1b30*/  FFMA R21, R24, R13.reuse, -R21 ;  /* 0x0000000d18157223 */ /* 0x080fe20000000815 */
[-C--:B------:R-:W-:Y:S01]  /*1b40*/  FFMA R23, R12, R13.reuse, -R23 ;  /* 0x0000000d0c177223 */ /* 0x080fe20000000817 */
[----:B------:R-:W-:Y:S01]  /*1b50*/  FMUL R13, R10, R13 ;  /* 0x0000000d0a0d7220 */ /* 0x000fe20000400000 */
[----:B------:R0:W-:Y:S03]  /*1b60*/  STS [R11], R22 ;  /* 0x000000160b007388 */ /* 0x0001e60000000800 */
[-C--:B------:R-:W-:Y:S01]  /*1b70*/  FFMA R13, R8, R9.reuse, -R13 ;  /* 0x00000009080d7223 */ /* 0x080fe2000000080d */
[----:B------:R1:W-:Y:S04]  /*1b80*/  STS [R11+0xc], R28 ;  /* 0x00000c1c0b007388 */ /* 0x0003e80000000800 */
[----:B------:R4:W-:Y:S01]  /*1b90*/  STS [R11+0x18], R25 ;  /* 0x000018190b007388 */ /* 0x0009e20000000800 */
[----:B0-----:R-:W-:-:S03]  /*1ba0*/  FFMA R22, R16, R9, -R7 ;  /* 0x0000000910167223 */ /* 0x001fc60000000807 */
[----:B------:R4:W-:Y:S01]  /*1bb0*/  STS [R11+0x4], R6 ;  /* 0x000004060b007388 */ /* 0x0009e20000000800 */
[----:B-1----:R-:W-:-:S03]  /*1bc0*/  FFMA R28, R20, R9, -R15 ;  /* 0x00000009141c7223 */ /* 0x002fc6000000080f */
[----:B------:R4:W-:Y:S04]  /*1bd0*/  STS [R11+0x8], R22 ;  /* 0x000008160b007388 */ /* 0x0009e80000000800 */
[----:B------:R4:W-:Y:S04]  /*1be0*/  STS [R11+0x10], R21 ;  /* 0x000010150b007388 */ /* 0x0009e80000000800 */
[----:B------:R4:W-:Y:S04]  /*1bf0*/  STS [R11+0x14], R28 ;  /* 0x0000141c0b007388 */ /* 0x0009e80000000800 */
[----:B------:R4:W-:Y:S04]  /*1c00*/  STS [R11+0x1c], R23 ;  /* 0x00001c170b007388 */ /* 0x0009e80000000800 */
[----:B------:R4:W-:Y:S01]  /*1c10*/  STS [R11+0x20], R13 ;  /* 0x0000200d0b007388 */ /* 0x0009e20000000800 */
[----:B------:R-:W-:Y:S05]  /*1c20*/  @!P0 BRA `(.L_x_1652) ;  /* 0xfffffffc00648947 */ /* 0x000fea000383ffff */
.L_x_1651:
[----:B------:R-:W0:Y:S01]  /*1c30*/  LDCU UR11, c[0x0][0x39c] ;  /* 0x00007380ff0b77ac */ /* 0x000e220008000800 */
[----:B-12---:R-:W1:Y:S01]  /*1c40*/  LDC.64 R2, c[0x0][0x398] ;  /* 0x0000e600ff027b82 */ /* 0x006e620000000a00 */
[----:B0-----:R-:W-:Y:S01]  /*1c50*/  ISETP.GE.AND P0, PT, R5, UR11, PT ;  /* 0x0000000b05007c0c */ /* 0x001fe2000bf06270 */
[----:B------:R-:W-:Y:S05]  /*1c60*/  WARPSYNC.ALL ;  /* 0x0000000000007948 */ /* 0x000fea0003800000 */
[----:B------:R-:W-:Y:S01]  /*1c70*/  BSSY B0, `(.L_x_1653) ;  /* 0x0000070000007945 */ /* 0x000fe20003800000 */
[----:B-1----:R-:W-:Y:S01]  /*1c80*/  IMAD R3, R3, R2, RZ ;  /* 0x0000000203037224 */ /* 0x002fe200078e02ff */
[----:B------:R-:W-:Y:S06]  /*1c90*/  BAR.SYNC.DEFER_BLOCKING 0x0 ;  /* 0x0000000000007b1d */ /* 0x000fec0000010000 */
[----:B------:R-:W-:Y:S05]  /*1ca0*/  @P0 BRA `(.L_x_1654) ;  /* 0x0000000400b00947 */ /* 0x000fea0003800000 */
[----:B------:R-:W-:-:S07]  /*1cb0*/  MOV R7, R5 ;  /* 0x0000000500077202 */ /* 0x000fce0000000f00 */
.L_x_1667:
[C---:B---3--:R-:W-:Y:S01]  /*1cc0*/  ISETP.GE.AND P0, PT, R0.reuse, R3, PT ;  /* 0x000000030000720c */ /* 0x048fe20003f06270 */
[----:B------:R-:W-:Y:S01]  /*1cd0*/  BSSY.RECONVERGENT B1, `(.L_x_1655) ;  /* 0x0000016000017945 */ /* 0x000fe20003800200 */
[----:B------:R-:W-:Y:S01]  /*1ce0*/  HFMA2 R26, -RZ, RZ, 0, 0 ;  /* 0x00000000ff1a7431 */ /* 0x000fe200000001ff */
[----:B------:R-:W-:-:S10]  /*1cf0*/  ISETP.GE.AND P2, PT, R0, UR9, PT ;  /* 0x0000000900007c0c */ /* 0x000fd4000bf46270 */
[----:B01----:R-:W-:Y:S05]  /*1d00*/  @P0 BRA `(.L_x_1656) ;  /* 0x0000000000480947 */ /* 0x003fea0003800000 */
[----:B------:R-:W0:Y:S01]  /*1d10*/  S2UR UR12, SR_CgaCtaId ;  /* 0x00000000000c79c3 */ /* 0x000e220000008800 */
[----:B------:R-:W-:Y:S01]  /*1d20*/  UMOV UR11, 0x400 ;  /* 0x00000400000b7882 */ /* 0x000fe20000000000 */
[----:B----4-:R-:W-:Y:S01]  /*1d30*/  IMAD R13, R3, R7, R0 ;  /* 0x00000007030d7224 */ /* 0x010fe200078e0200 */
[----:B------:R-:W-:Y:S02]  /*1d40*/  MOV R26, RZ ;  /* 0x000000ff001a7202 */ /* 0x000fe40000000f00 */
[----:B------:R-:W-:-:S03]  /*1d50*/  MOV R6, R0 ;  /* 0x0000000000067202 */ /* 0x000fc60000000f00 */
[----:B------:R-:W1:Y:S01]  /*1d60*/  LDC.64 R10, c[0x0][0x3c0] ;  /* 0x0000f000ff0a7b82 */ /* 0x000e620000000a00 */
[----:B0-----:R-:W-:-:S06]  /*1d70*/  ULEA UR11, UR12, UR11, 0x18 ;  /* 0x0000000b0c0b7291 */ /* 0x001fcc000f8ec0ff */
[----:B------:R-:W-:-:S07]  /*1d80*/  LEA R2, R0, UR11, 0x2 ;  /* 0x0000000b00027c11 */ /* 0x000fce000f8e10ff */
.L_x_1657:
[----:B-1----:R-:W-:Y:S01]  /*1d90*/  IMAD.WIDE R8, R13, 0x4, R10 ;  /* 0x000000040d087825 */ /* 0x002fe200078e020a */
[----:B------:R0:W1:Y:S05]  /*1da0*/  LDS R12, [R2] ;  /* 0x00000000020c7984 */ /* 0x00006a0000000800 */
[----:B------:R-:W1:Y:S01]  /*1db0*/  LDG.E R9, desc[UR16][R8.64] ;  /* 0x0000001008097981 */ /* 0x000e62000c1e1900 */
[----:B------:R-:W-:Y:S02]  /*1dc0*/  IADD3 R6, PT, PT, R6, UR21, RZ ;  /* 0x0000001506067c10 */ /* 0x000fe4000fffe0ff */
[----:B------:R-:W-:Y:S02]  /*1dd0*/  MOV R15, UR21 ;  /* 0x00000015000f7c02 */ /* 0x000fe40008000f00 */
[----:B------:R-:W-:-:S02]  /*1de0*/  ISETP.GE.AND P0, PT, R6, R3, PT ;  /* 0x000000030600720c */ /* 0x000fc40003f06270 */
[----:B0-----:R-:W-:Y:S02]  /*1df0*/  LEA R2, R15, R2, 0x2 ;  /* 0x000000020f027211 */ /* 0x001fe400078e10ff */
[----:B------:R-:W-:Y:S01]  /*1e00*/  IADD3 R13, PT, PT, R13, UR21, RZ ;  /* 0x000000150d0d7c10 */ /* 0x000fe2000fffe0ff */
[----:B-1----:R-:W-:-:S08]  /*1e10*/  FFMA R26, R9, R12, R26 ;  /* 0x0000000c091a7223 */ /* 0x002fd0000000001a */
[----:B------:R-:W-:Y:S05]  /*1e20*/  @!P0 BRA `(.L_x_1657) ;  /* 0xfffffffc00d88947 */ /* 0x000fea000383ffff */
.L_x_1656:
[----:B------:R-:W-:Y:S05]  /*1e30*/  BSYNC.RECONVERGENT B1 ;  /* 0x0000000000017941 */ /* 0x000fea0003800200 */
.L_x_1655:
[----:B------:R-:W-:-:S03]  /*1e40*/  UMOV UR11, 0xffffffff ;  /* 0xffffffff000b7882 */ /* 0x000fc60000000000 */
[----:B------:R-:W-:Y:S05]  /*1e50*/  BRA.DIV UR11, `(.L_x_1658) ;  /* 0x0000002a0b7c7947 */ /* 0x000fea000b800000 */
[----:B------:R-:W0:Y:S02]  /*1e60*/  SHFL.DOWN PT, R29, R26, 0x10, 0x1f ;  /* 0x0a001f001a1d7f89 */ /* 0x000e2400000e0000 */
[----:B0-----:R-:W-:-:S05]  /*1e70*/  FADD R26, R29, R26 ;  /* 0x0000001a1d1a7221 */ /* 0x001fca0000000000 */
[----:B------:R-:W0:Y:S02]  /*1e80*/  SHFL.DOWN PT, R29, R26, 0x8, 0x1f ;  /* 0x09001f001a1d7f89 */ /* 0x000e2400000e0000 */
[----:B0-----:R-:W-:-:S05]  /*1e90*/  FADD R2, R26, R29 ;  /* 0x0000001d1a027221 */ /* 0x001fca0000000000 */
[----:B------:R-:W4:Y:S02]  /*1ea0*/  SHFL.DOWN PT, R29, R2, 0x4, 0x1f ;  /* 0x08801f00021d7f89 */ /* 0x000f2400000e0000 */
[----:B----4-:R-:W-:-:S05]  /*1eb0*/  FADD R6, R2, R29 ;  /* 0x0000001d02067221 */ /* 0x010fca0000000000 */
[----:B------:R-:W0:Y:S02]  /*1ec0*/  SHFL.DOWN PT, R29, R6, 0x2, 0x1f ;  /* 0x08401f00061d7f89 */ /* 0x000e2400000e0000 */
[----:B0-----:R-:W-:-:S05]  /*1ed0*/  FADD R12, R6, R29 ;  /* 0x0000001d060c7221 */ /* 0x001fca0000000000 */
[----:B------:R0:W1:Y:S02]  /*1ee0*/  SHFL.DOWN PT, R29, R12, 0x1, 0x1f ;  /* 0x08201f000c1d7f89 */ /* 0x00006400000e0000 */
.L_x_1709:
[----:B------:R-:W-:Y:S01]  /*1ef0*/  BSSY.RECONVERGENT B1, `(.L_x_1659) ;  /* 0x0000011000017945 */ /* 0x000fe20003800200 */
[----:B------:R-:W-:Y:S01]  /*1f00*/  HFMA2 R26, -RZ, RZ, 0, 0 ;  /* 0x00000000ff1a7431 */ /* 0x000fe200000001ff */
[----:B------:R-:W-:Y:S02]  /*1f10*/  ISETP.GE.AND P1, PT, R0, UR10, PT ;  /* 0x0000000a00007c0c */ /* 0x000fe4000bf26270 */
[----:B------:R-:W-:Y:S11]  /*1f20*/  @P2 BRA `(.L_x_1660) ;  /* 0x0000000000342947 */ /* 0x000ff60003800000 */
[----:B------:R-:W2:Y:S01]  /*1f30*/  LDC.64 R8, c[0x0][0x3f0] ;  /* 0x0000fc00ff087b82 */ /* 0x000ea20000000a00 */
[----:B------:R-:W-:Y:S01]  /*1f40*/  IMAD R13, R7, UR9, RZ ;  /* 0x00000009070d7c24 */ /* 0x000fe2000f8e02ff */
[----:B------:R-:W-:Y:S02]  /*1f50*/  MOV R26, RZ ;  /* 0x000000ff001a7202 */ /* 0x000fe40000000f00 */
[----:B------:R-:W-:-:S07]  /*1f60*/  MOV R2, R0 ;  /* 0x0000000000027202 */ /* 0x000fce0000000f00 */
.L_x_1661:
[----:B------:R-:W-:-:S05]  /*1f70*/  IADD3 R11, PT, PT, R13, R2, RZ ;  /* 0x000000020d0b7210 */ /* 0x000fca0007ffe0ff */
[----:B--2---:R-:W-:-:S06]  /*1f80*/  IMAD.WIDE R10, R11, 0x4, R8 ;  /* 0x000000040b0a7825 */ /* 0x004fcc00078e0208 */
[----:B------:R-:W2:Y:S01]  /*1f90*/  LDG.E R11, desc[UR16][R10.64] ;  /* 0x000000100a0b7981 */ /* 0x000ea2000c1e1900 */
[C---:B------:R-:W-:Y:S02]  /*1fa0*/  LEA R6, R2.reuse, UR13, 0x2 ;  /* 0x0000000d02067c11 */ /* 0x040fe4000f8e10ff */
[----:B------:R-:W-:-:S04]  /*1fb0*/  IADD3 R2, PT, PT, R2, UR21, RZ ;  /* 0x0000001502027c10 */ /* 0x000fc8000fffe0ff */
[----:B------:R-:W2:Y:S01]  /*1fc0*/  LDS R6, [R6] ;  /* 0x0000000006067984 */ /* 0x000ea20000000800 */
[----:B------:R-:W-:Y:S01]  /*1fd0*/  ISETP.GE.AND P0, PT, R2, UR9, PT ;  /* 0x0000000902007c0c */ /* 0x000fe2000bf06270 */
[----:B--2---:R-:W-:-:S12]  /*1fe0*/  FFMA R26, R11, R6, R26 ;  /* 0x000000060b1a7223 */ /* 0x004fd8000000001a */
[----:B------:R-:W-:Y:S05]  /*1ff0*/  @!P0 BRA `(.L_x_1661) ;  /* 0xfffffffc00dc8947 */ /* 0x000fea000383ffff */
.L_x_1660:
[----:B------:R-:W-:Y:S05]  /*2000*/  BSYNC.RECONVERGENT B1 ;  /* 0x0000000000017941 */ /* 0x000fea0003800200 */
.L_x_1659:
[----:B------:R-:W-:Y:S01]  /*2010*/  UMOV UR11, 0xffffffff ;  /* 0xffffffff000b7882 */ /* 0x000fe20000000000 */
[----:B01----:R-:W-:Y:S02]  /*2020*/  FADD R12, R12, R29 ;  /* 0x0000001d0c0c7221 */ /* 0x003fe40000000000 */
        /* <DEDUP_REMOVED lines=10> */
.L_x_1716:
[----:B------:R-:W-:Y:S01]  /*20d0*/  BSSY.RECONVERGENT B1, `(.L_x_1663) ;  /* 0x0000013000017945 */ /* 0x000fe20003800200 */
[----:B------:R-:W-:Y:S01]  /*20e0*/  HFMA2 R26, -RZ, RZ, 0, 0 ;  /* 0x00000000ff1a7431 */ /* 0x000fe200000001ff */
[----:B------:R-:W-:Y:S01]  /*20f0*/  ISETP.NE.AND P2, PT, R0, RZ, PT ;  /* 0x000000ff0000720c */ /* 0x000fe20003f45270 */
[----:B-1----:R-:W-:Y:S01]  /*2100*/  FADD R29, R8, R29 ;  /* 0x0000001d081d7221 */ /* 0x002fe20000000000 */
[----:B------:R-:W-:Y:S01]  /*2110*/  FADD R2, RZ, R12 ;  /* 0x0000000cff027221 */ /* 0x000fe20000000000 */
[----:B------:R-:W-:Y:S10]  /*2120*/  @P1 BRA `(.L_x_1664) ;  /* 0x0000000000341947 */ /* 0x000ff40003800000 */
[----:B0-----:R-:W0:Y:S01]  /*2130*/  LDC.64 R8, c[0x0][0x400] ;  /* 0x00010000ff087b82 */ /* 0x001e220000000a00 */
[----:B------:R-:W-:Y:S01]  /*2140*/  IMAD R13, R7, UR10, RZ ;  /* 0x0000000a070d7c24 */ /* 0x000fe2000f8e02ff */
[----:B------:R-:W-:Y:S02]  /*2150*/  MOV R26, RZ ;  /* 0x000000ff001a7202 */ /* 0x000fe40000000f00 */
[----:B------:R-:W-:-:S07]  /*2160*/  MOV R6, R0 ;  /* 0x0000000000067202 */ /* 0x000fce0000000f00 */
.L_x_1665:
[----:B------:R-:W-:-:S05]  /*2170*/  IADD3 R11, PT, PT, R13, R6, RZ ;  /* 0x000000060d0b7210 */ /* 0x000fca0007ffe0ff */
[----:B0-----:R-:W-:-:S06]  /*2180*/  IMAD.WIDE R10, R11, 0x4, R8 ;  /* 0x000000040b0a7825 */ /* 0x001fcc00078e0208 */
[----:B------:R-:W2:Y:S01]  /*2190*/  LDG.E R11, desc[UR16][R10.64] ;  /* 0x000000100a0b7981 */ /* 0x000ea2000c1e1900 */
[C---:B------:R-:W-:Y:S02]  /*21a0*/  LEA R12, R6.reuse, UR4, 0x2 ;  /* 0x00000004060c7c11 */ /* 0x040fe4000f8e10ff */
[----:B------:R-:W-:-:S04]  /*21b0*/  IADD3 R6, PT, PT, R6, UR21, RZ ;  /* 0x0000001506067c10 */ /* 0x000fc8000fffe0ff */
[----:B------:R-:W2:Y:S01]  /*21c0*/  LDS R12, [R12] ;  /* 0x000000000c0c7984 */ /* 0x000ea20000000800 */
[----:B------:R-:W-:Y:S01]  /*21d0*/  ISETP.GE.AND P0, PT, R6, UR10, PT ;  /* 0x0000000a06007c0c */ /* 0x000fe2000bf06270 */
[----:B--2---:R-:W-:-:S12]  /*21e0*/  FFMA R26, R11, R12, R26 ;  /* 0x0000000c0b1a7223 */ /* 0x004fd8000000001a */
[----:B------:R-:W-:Y:S05]  /*21f0*/  @!P0 BRA `(.L_x_1665) ;  /* 0xfffffffc00dc8947 */ /* 0x000fea000383ffff */
.L_x_1664:
[----:B------:R-:W-:Y:S05]  /*2200*/  BSYNC.RECONVERGENT B1 ;  /* 0x0000000000017941 */ /* 0x000fea0003800200 */
.L_x_1663:
[----:B------:R-:W-:Y:S01]  /*2210*/  UMOV UR11, 0xffffffff ;  /* 0xffffffff000b7882 */ /* 0x000fe20000000000 */
[----:B------:R-:W-:Y:S02]  /*2220*/  FADD R12, R29, R2 ;  /* 0x000000021d0c7221 */ /* 0x000fe40000000000 */
[----:B------:R-:W-:Y:S05]  /*2230*/  BRA.DIV UR11, `(.L_x_1666) ;  /* 0x0000002a0b947947 */ /* 0x000fea000b800000 */
[----:B------:R-:W1:Y:S02]  /*2240*/  SHFL.DOWN PT, R29, R26, 0x10, 0x1f ;  /* 0x0a001f001a1d7f89 */ /* 0x000e6400000e0000 */
[----:B-1----:R-:W-:-:S05]  /*2250*/  FADD R26, R29, R26 ;  /* 0x0000001a1d1a7221 */ /* 0x002fca0000000000 */
[----:B------:R-:W1:Y:S02]  /*2260*/  SHFL.DOWN PT, R29, R26, 0x8, 0x1f ;  /* 0x09001f001a1d7f89 */ /* 0x000e6400000e0000 */
[----:B-1----:R-:W-:-:S05]  /*2270*/  FADD R2, R26, R29 ;  /* 0x0000001d1a027221 */ /* 0x002fca0000000000 */
[----:B------:R-:W1:Y:S02]  /*2280*/  SHFL.DOWN PT, R29, R2, 0x4, 0x1f ;  /* 0x08801f00021d7f89 */ /* 0x000e6400000e0000 */
[----:B-1----:R-:W-:-:S05]  /*2290*/  FADD R6, R2, R29 ;  /* 0x0000001d02067221 */ /* 0x002fca0000000000 */
[----:B------:R-:W1:Y:S02]  /*22a0*/  SHFL.DOWN PT, R29, R6, 0x2, 0x1f ;  /* 0x08401f00061d7f89 */ /* 0x000e6400000e0000 */
[----:B-1----:R-:W-:-:S05]  /*22b0*/  FADD R10, R6, R29 ;  /* 0x0000001d060a7221 */ /* 0x002fca0000000000 */
[----:B------:R1:W2:Y:S02]  /*22c0*/  SHFL.DOWN PT, R29, R10, 0x1, 0x1f ;  /* 0x08201f000a1d7f89 */ /* 0x0002a400000e0000 */
.L_x_1723:
[----:B0-----:R-:W0:Y:S01]  /*22d0*/  @!P2 LDC.64 R8, c[0x0][0x450] ;  /* 0x00011400ff08ab82 */ /* 0x001e220000000a00 */
[----:B------:R-:W3:Y:S01]  /*22e0*/  LDCU UR11, c[0x0][0x39c] ;  /* 0x00007380ff0b77ac */ /* 0x000ee20008000800 */
[----:B--2---:R-:W-:-:S04]  /*22f0*/  FADD R29, R10, R29 ;  /* 0x0000001d0a1d7221 */ /* 0x004fc80000000000 */
[----:B------:R-:W-:Y:S01]  /*2300*/  FADD R29, R12, R29 ;  /* 0x0000001d0c1d7221 */ /* 0x000fe20000000000 */
[----:B---3--:R-:W-:Y:S01]  /*2310*/  @!P2 IMAD R11, R4, UR11, R7 ;  /* 0x0000000b040bac24 */ /* 0x008fe2000f8e0207 */
[----:B------:R-:W-:-:S03]  /*2320*/  IADD3 R7, PT, PT, R7, UR22, RZ ;  /* 0x0000001607077c10 */ /* 0x000fc6000fffe0ff */
[----:B0-----:R-:W-:Y:S01]  /*2330*/  @!P2 IMAD.WIDE R8, R11, 0x4, R8 ;  /* 0x000000040b08a825 */ /* 0x001fe200078e0208 */
[----:B------:R-:W-:-:S04]  /*2340*/  ISETP.GE.AND P0, PT, R7, UR11, PT ;  /* 0x0000000b07007c0c */ /* 0x000fc8000bf06270 */
[----:B------:R0:W-:Y:S09]  /*2350*/  @!P2 STG.E desc[UR16][R8.64], R29 ;  /* 0x0000001d0800a986 */ /* 0x0001f2000c101910 */
[----:B------:R-:W-:Y:S05]  /*2360*/  @!P0 BRA `(.L_x_1667) ;  /* 0xfffffff800548947 */ /* 0x000fea000383ffff */
.L_x_1654:
[----:B------:R-:W-:Y:S05]  /*2370*/  BSYNC B0 ;  /* 0x0000000000007941 */ /* 0x000fea0003800000 */
.L_x_1653:
[----:B------:R-:W2:Y:S01]  /*2380*/  LDCU UR11, c[0x0][0x3a0] ;  /* 0x00007400ff0b77ac */ /* 0x000ea20008000800 */
[----:B------:R-:W-:Y:S01]  /*2390*/  BSSY B0, `(.L_x_1668) ;  /* 0x0000100000007945 */ /* 0x000fe20003800000 */
[----:B--2---:R-:W-:-:S13]  /*23a0*/  ISETP.GE.AND P0, PT, R5, UR11, PT ;  /* 0x0000000b05007c0c */ /* 0x004fda000bf06270 */
[----:B------:R-:W-:Y:S05]  /*23b0*/  @P0 BRA `(.L_x_1669) ;  /* 0x0000000c00f40947 */ /* 0x000fea0003800000 */
[----:B------:R-:W-:-:S07]  /*23c0*/  MOV R2, R5 ;  /* 0x0000000500027202 */ /* 0x000fce0000000f00 */
.L_x_1686:
[C---:B---3--:R-:W-:Y:S01]  /*23d0*/  ISETP.GE.AND P1, PT, R0.reuse, UR9, PT ;  /* 0x0000000900007c0c */ /* 0x048fe2000bf26270 */
[----:B------:R-:W-:Y:S01]  /*23e0*/  BSSY.RECONVERGENT B1, `(.L_x_1670) ;  /* 0x0000018000017945 */ /* 0x000fe20003800200 */
[----:B------:R-:W-:Y:S01]  /*23f0*/  HFMA2 R12, -RZ, RZ, 0, 0 ;  /* 0x00000000ff0c7431 */ /* 0x000fe200000001ff */
[----:B------:R-:W-:Y:S02]  /*2400*/  ISETP.GE.AND P2, PT, R0, R3, PT ;  /* 0x000000030000720c */ /* 0x000fe40003f46270 */
[----:B0-2---:R-:W-:-:S08]  /*2410*/  CS2R R8, SRZ ;  /* 0x0000000000087805 */ /* 0x005fd0000001ff00 */
[----:B------:R-:W-:Y:S05]  /*2420*/  @P1 BRA `(.L_x_1671) ;  /* 0x00000000004c1947 */ /* 0x000fea0003800000 */
[----:B----4-:R-:W0:Y:S01]  /*2430*/  LDC.64 R6, c[0x0][0x3d0] ;  /* 0x0000f400ff067b82 */ /* 0x010e220000000a00 */
[----:B------:R-:W-:Y:S01]  /*2440*/  IMAD R18, R2, UR9, RZ ;  /* 0x0000000902127c24 */ /* 0x000fe2000f8e02ff */
[----:B------:R-:W-:Y:S02]  /*2450*/  CS2R R8, SRZ ;  /* 0x0000000000087805 */ /* 0x000fe4000001ff00 */
[----:B------:R-:W-:Y:S02]  /*2460*/  MOV R13, R0 ;  /* 0x00000000000d7202 */ /* 0x000fe40000000f00 */
[----:B------:R-:W-:-:S07]  /*2470*/  MOV R12, RZ ;  /* 0x000000ff000c7202 */ /* 0x000fce0000000f00 */
.L_x_1672:
[----:B------:R-:W-:-:S05]  /*2480*/  IADD3 R11, PT, PT, R18, R13, RZ ;  /* 0x0000000d120b7210 */ /* 0x000fca0007ffe0ff */
[----:B01----:R-:W-:-:S06]  /*2490*/  IMAD.WIDE R10, R11, 0x4, R6 ;  /* 0x000000040b0a7825 */ /* 0x003fcc00078e0206 */
[----:B------:R-:W2:Y:S01]  /*24a0*/  LDG.E R11, desc[UR16][R10.64] ;  /* 0x000000100a0b7981 */ /* 0x000ea2000c1e1900 */
[----:B------:R-:W-:-:S05]  /*24b0*/  MOV R14, 0xc ;  /* 0x0000000c000e7802 */ /* 0x000fca0000000f00 */
[C---:B------:R-:W-:Y:S01]  /*24c0*/  IMAD R14, R13.reuse, R14, UR5 ;  /* 0x000000050d0e7e24 */ /* 0x040fe2000f8e020e */
[----:B------:R-:W-:-:S04]  /*24d0*/  IADD3 R13, PT, PT, R13, UR21, RZ ;  /* 0x000000150d0d7c10 */ /* 0x000fc8000fffe0ff */
        /* <DEDUP_REMOVED lines=8> */
.L_x_1671:
[----:B------:R-:W-:Y:S05]  /*2560*/  BSYNC.RECONVERGENT B1 ;  /* 0x0000000000017941 */ /* 0x000fea0003800200 */
.L_x_1670:
[----:B------:R-:W-:-:S03]  /*2570*/  UMOV UR11, 0xffffffff ;  /* 0xffffffff000b7882 */ /* 0x000fc60000000000 */
[----:B------:R-:W-:Y:S05]  /*2580*/  BRA.DIV UR11, `(.L_x_1673) ;  /* 0x0000002a0b487947 */ /* 0x000fea000b800000 */
[----:B------:R-:W0:Y:S04]  /*2590*/  SHFL.DOWN PT, R7, R12, 0x10, 0x1f ;  /* 0x0a001f000c077f89 */ /* 0x000e2800000e0000 */
[----:B----4-:R-:W2:Y:S04]  /*25a0*/  SHFL.DOWN PT, R6, R9, 0x10, 0x1f ;  /* 0x0a001f0009067f89 */ /* 0x010ea800000e0000 */
[----:B------:R-:W3:Y:S01]  /*25b0*/  SHFL.DOWN PT, R11, R8, 0x10, 0x1f ;  /* 0x0a001f00080b7f89 */ /* 0x000ee200000e0000 */
[----:B0-----:R-:W-:Y:S01]  /*25c0*/  FADD R7, R7, R12 ;  /* 0x0000000c07077221 */ /* 0x001fe20000000000 */
[----:B--2---:R-:W-:-:S04]  /*25d0*/  FADD R6, R6, R9 ;  /* 0x0000000906067221 */ /* 0x004fc80000000000 */
[----:B-1----:R-:W0:Y:S01]  /*25e0*/  SHFL.DOWN PT, R10, R7, 0x8, 0x1f ;  /* 0x09001f00070a7f89 */ /* 0x002e2200000e0000 */
[----:B---3--:R-:W-:-:S03]  /*25f0*/  FADD R11, R11, R8 ;  /* 0x000000080b0b7221 */ /* 0x008fc60000000000 */
        /* <DEDUP_REMOVED lines=22> */
.L_x_1740:
[----:B------:R-:W-:Y:S01]  /*2760*/  BSSY.RECONVERGENT B1, `(.L_x_1674) ;  /* 0x0000017000017945 */ /* 0x000fe20003800200 */
[----:B------:R-:W-:Y:S01]  /*2770*/  HFMA2 R13, -RZ, RZ, 0, 0 ;  /* 0x00000000ff0d7431 */ /* 0x000fe200000001ff */
[----:B------:R-:W-:Y:S02]  /*2780*/  CS2R R14, SRZ ;  /* 0x00000000000e7805 */ /* 0x000fe4000001ff00 */
[----:B------:R-:W-:Y:S05]  /*2790*/  @P2 BRA `(.L_x_1675) ;  /* 0x00000000004c2947 */ /* 0x000fea0003800000 */
[----:B------:R-:W0:Y:S01]  /*27a0*/  LDC.64 R6, c[0x0][0x3e0] ;  /* 0x0000f800ff067b82 */ /* 0x000e220000000a00 */
[----:B------:R-:W-:Y:S01]  /*27b0*/  IMAD R21, R3, R2, RZ ;  /* 0x0000000203157224 */ /* 0x000fe200078e02ff */
[----:B------:R-:W-:Y:S02]  /*27c0*/  MOV R13, RZ ;  /* 0x000000ff000d7202 */ /* 0x000fe40000000f00 */
[----:B------:R-:W-:Y:S02]  /*27d0*/  CS2R R14, SRZ ;  /* 0x00000000000e7805 */ /* 0x000fe4000001ff00 */
[----:B------:R-:W-:-:S07]  /*27e0*/  MOV R16, R0 ;  /* 0x0000000000107202 */ /* 0x000fce0000000f00 */
.L_x_1676:
[----:B------:R-:W-:-:S05]  /*27f0*/  IADD3 R9, PT, PT, R21, R16, RZ ;  /* 0x0000001015097210 */ /* 0x000fca0007ffe0ff */
[----:B0-----:R-:W-:-:S06]  /*2800*/  IMAD.WIDE R8, R9, 0x4, R6 ;  /* 0x0000000409087825 */ /* 0x001fcc00078e0206 */
[----:B------:R-:W2:Y:S01]  /*2810*/  LDG.E R8, desc[UR16][R8.64] ;  /* 0x0000001008087981 */ /* 0x000ea2000c1e1900 */
[----:B------:R-:W-:-:S05]  /*2820*/  MOV R17, 0xc ;  /* 0x0000000c00117802 */ /* 0x000fca0000000f00 */
[C---:B------:R-:W-:Y:S01]  /*2830*/  IMAD R17, R16.reuse, R17, UR6 ;  /* 0x0000000610117e24 */ /* 0x040fe2000f8e0211 */
[----:B------:R-:W-:-:S04]  /*2840*/  IADD3 R16, PT, PT, R16, UR21, RZ ;  /* 0x0000001510107c10 */ /* 0x000fc8000fffe0ff */
[----:B------:R-:W2:Y:S01]  /*2850*/  LDS R18, [R17] ;  /* 0x0000000011127984 */ /* 0x000ea20000000800 */
[----:B------:R-:W-:-:S03]  /*2860*/  ISETP.GE.AND P0, PT, R16, R3, PT ;  /* 0x000000031000720c */ /* 0x000fc60003f06270 */
[----:B------:R-:W0:Y:S04]  /*2870*/  LDS R19, [R17+0x4] ;  /* 0x0000040011137984 */ /* 0x000e280000000800 */
[----:B------:R-:W1:Y:S01]  /*2880*/  LDS R20, [R17+0x8] ;  /* 0x0000080011147984 */ /* 0x000e620000000800 */
[C---:B--2---:R-:W-:Y:S01]  /*2890*/  FFMA R15, R8.reuse, R18, R15 ;  /* 0x00000012080f7223 */ /* 0x044fe2000000000f */
[C---:B0-----:R-:W-:Y:S01]  /*28a0*/  FFMA R14, R8.reuse, R19, R14 ;  /* 0x00000013080e7223 */ /* 0x041fe2000000000e */
[----:B-1----:R-:W-:-:S03]  /*28b0*/  FFMA R13, R8, R20, R13 ;  /* 0x00000014080d7223 */ /* 0x002fc6000000000d */
[----:B------:R-:W-:Y:S05]  /*28c0*/  @!P0 BRA `(.L_x_1676) ;  /* 0xfffffffc00c88947 */ /* 0x000fea000383ffff */
.L_x_1675:
[----:B------:R-:W-:Y:S05]  /*28d0*/  BSYNC.RECONVERGENT B1 ;  /* 0x0000000000017941 */ /* 0x000fea0003800200 */
.L_x_1674:
[----:B------:R-:W-:Y:S01]  /*28e0*/  UMOV UR11, 0xffffffff ;  /* 0xffffffff000b7882 */ /* 0x000fe20000000000 */
[----:B---3--:R-:W-:Y:S02]  /*28f0*/  FADD R11, R11, R29 ;  /* 0x0000001d0b0b7221 */ /* 0x008fe40000000000 */
        /* <DEDUP_REMOVED lines=30> */
.L_x_1757:
[----:B------:R-:W-:Y:S01]  /*2ae0*/  FADD R7, RZ, R10 ;  /* 0x0000000aff077221 */ /* 0x000fe20000000000 */
[----:B------:R-:W-:Y:S01]  /*2af0*/  BSSY.RECONVERGENT B1, `(.L_x_1678) ;  /* 0x000001d000017945 */ /* 0x000fe20003800200 */
[----:B------:R-:W-:Y:S02]  /*2b00*/  HFMA2 R14, -RZ, RZ, 0, 0 ;  /* 0x00000000ff0e7431 */ /* 0x000fe400000001ff */
[----:B------:R-:W-:Y:S01]  /*2b10*/  FADD R18, RZ, R12 ;  /* 0x0000000cff127221 */ /* 0x000fe20000000000 */
[----:B------:R-:W-:Y:S01]  /*2b20*/  FADD R10, R16, R7 ;  /* 0x00000007100a7221 */ /* 0x000fe20000000000 */
[----:B------:R-:W-:Y:S01]  /*2b30*/  FADD R16, RZ, R11 ;  /* 0x0000000bff107221 */ /* 0x000fe20000000000 */
[----:B------:R-:W-:Y:S02]  /*2b40*/  HFMA2 R11, -RZ, RZ, 0, 0 ;  /* 0x00000000ff0b7431 */ /* 0x000fe400000001ff */
[----:B---3--:R-:W-:Y:S01]  /*2b50*/  FADD R15, R8, R29 ;  /* 0x0000001d080f7221 */ /* 0x008fe20000000000 */
[----:B------:R-:W-:Y:S01]  /*2b60*/  MOV R12, RZ ;  /* 0x000000ff000c7202 */ /* 0x000fe20000000f00 */
[----:B------:R-:W-:Y:S06]  /*2b70*/  @P1 BRA `(.L_x_1679) ;  /* 0x0000000000501947 */ /* 0x000fec0003800000 */
[----:B------:R-:W0:Y:S01]  /*2b80*/  LDC.64 R6, c[0x0][0x420] ;  /* 0x00010800ff067b82 */ /* 0x000e220000000a00 */
[----:B------:R-:W-:Y:S01]  /*2b90*/  IMAD R22, R2, UR9, RZ ;  /* 0x0000000902167c24 */ /* 0x000fe2000f8e02ff */
[----:B------:R-:W-:Y:S02]  /*2ba0*/  MOV R14, RZ ;  /* 0x000000ff000e7202 */ /* 0x000fe40000000f00 */
[----:B------:R-:W-:Y:S02]  /*2bb0*/  MOV R17, R0 ;  /* 0x0000000000117202 */ /* 0x000fe40000000f00 */
[----:B------:R-:W-:Y:S02]  /*2bc0*/  MOV R12, RZ ;  /* 0x000000ff000c7202 */ /* 0x000fe40000000f00 */
[----:B------:R-:W-:-:S07]  /*2bd0*/  MOV R11, RZ ;  /* 0x000000ff000b7202 */ /* 0x000fce0000000f00 */
.L_x_1680:
[----:B------:R-:W-:-:S05]  /*2be0*/  IADD3 R9, PT, PT, R22, R17, RZ ;  /* 0x0000001116097210 */ /* 0x000fca0007ffe0ff */
[----:B0-----:R-:W-:-:S06]  /*2bf0*/  IMAD.WIDE R8, R9, 0x4, R6 ;  /* 0x0000000409087825 */ /* 0x001fcc00078e0206 */
        /* <DEDUP_REMOVED lines=12> */
.L_x_1679:
[----:B------:R-:W-:Y:S05]  /*2cc0*/  BSYNC.RECONVERGENT B1 ;  /* 0x0000000000017941 */ /* 0x000fea0003800200 */
.L_x_1678:
[----:B------:R-:W-:Y:S01]  /*2cd0*/  UMOV UR11, 0xffffffff ;  /* 0xffffffff000b7882 */ /* 0x000fe20000000000 */
[----:B------:R-:W-:Y:S01]  /*2ce0*/  FADD R13, R13, R18 ;  /* 0x000000120d0d7221 */ /* 0x000fe20000000000 */
[----:B------:R-:W-:Y:S01]  /*2cf0*/  FADD R6, R15, R16 ;  /* 0x000000100f067221 */ /* 0x000fe20000000000 */
[----:B------:R-:W-:Y:S06]  /*2d00*/  BRA.DIV UR11, `(.L_x_1681) ;  /* 0x0000002e0b907947 */ /* 0x000fec000b800000 */
        /* <DEDUP_REMOVED lines=29> */
.L_x_1774:
[----:B---3--:R-:W-:Y:S01]  /*2ee0*/  FADD R29, R12, R29 ;  /* 0x0000001d0c1d7221 */ /* 0x008fe20000000000 */
[----:B------:R-:W-:Y:S01]  /*2ef0*/  BSSY.RECONVERGENT B1, `(.L_x_1682) ;  /* 0x0000019000017945 */ /* 0x000fe20003800200 */
[----:B------:R-:W-:Y:S01]  /*2f00*/  HFMA2 R12, -RZ, RZ, 0, 0 ;  /* 0x00000000ff0c7431 */ /* 0x000fe200000001ff */
[----:B------:R-:W-:Y:S01]  /*2f10*/  ISETP.NE.AND P2, PT, R0, RZ, PT ;  /* 0x000000ff0000720c */ /* 0x000fe20003f45270 */
[----:B------:R-:W-:Y:S01]  /*2f20*/  FADD R7, R10, R9 ;  /* 0x000000090a077221 */ /* 0x000fe20000000000 */
[----:B------:R-:W-:Y:S01]  /*2f30*/  CS2R R14, SRZ ;  /* 0x00000000000e7805 */ /* 0x000fe2000001ff00 */
[----:B------:R-:W-:Y:S10]  /*2f40*/  @P1 BRA `(.L_x_1683) ;  /* 0x00000000004c1947 */ /* 0x000ff40003800000 */
[----:B------:R-:W0:Y:S01]  /*2f50*/  LDC.64 R8, c[0x0][0x430] ;  /* 0x00010c00ff087b82 */ /* 0x000e220000000a00 */
[----:B------:R-:W-:Y:S01]  /*2f60*/  IMAD R22, R2, UR9, RZ ;  /* 0x0000000902167c24 */ /* 0x000fe2000f8e02ff */
[----:B------:R-:W-:Y:S02]  /*2f70*/  CS2R R14, SRZ ;  /* 0x00000000000e7805 */ /* 0x000fe4000001ff00 */
[----:B------:R-:W-:Y:S02]  /*2f80*/  MOV R17, R0 ;  /* 0x0000000000117202 */ /* 0x000fe40000000f00 */
[----:B------:R-:W-:-:S07]  /*2f90*/  MOV R12, RZ ;  /* 0x000000ff000c7202 */ /* 0x000fce0000000f00 */
.L_x_1684:
        /* <DEDUP_REMOVED lines=14> */
.L_x_1683:
[----:B------:R-:W-:Y:S05]  /*3080*/  BSYNC.RECONVERGENT B1 ;  /* 0x0000000000017941 */ /* 0x000fea0003800200 */
.L_x_1682:
        /* <DEDUP_REMOVED lines=33> */
.L_x_1791:
        /* <DEDUP_REMOVED lines=15> */
.L_x_1669:
[----:B------:R-:W-:Y:S05]  /*3390*/  BSYNC B0 ;  /* 0x0000000000007941 */ /* 0x000fea0003800000 */
.L_x_1668:
[----:B------:R-:W5:Y:S01]  /*33a0*/  LDCU UR11, c[0x0][0x3a4] ;  /* 0x00007480ff0b77ac */ /* 0x000f620008000800 */
[----:B------:R-:W-:Y:S01]  /*33b0*/  BSSY B0, `(.L_x_1687) ;  /* 0x0000143000007945 */ /* 0x000fe20003800000 */
[----:B-----5:R-:W-:-:S13]  /*33c0*/  ISETP.GE.AND P0, PT, R5, UR11, PT ;  /* 0x0000000b05007c0c */ /* 0x020fda000bf06270 */
[----:B------:R-:W-:Y:S05]  /*33d0*/  @P0 BRA `(.L_x_1688) ;  /* 0x0000001400000947 */ /* 0x000fea0003800000 */
.L_x_1701:
[C---:B---3--:R-:W-:Y:S01]  /*33e0*/  ISETP.GE.AND P0, PT, R0.reuse, UR10, PT ;  /* 0x0000000a00007c0c */ /* 0x048fe2000bf06270 */
[----:B------:R-:W-:Y:S01]  /*33f0*/  BSSY.RECONVERGENT B1, `(.L_x_1689) ;  /* 0x000002a000017945 */ /* 0x000fe20003800200 */
[----:B0-----:R-:W-:Y:S01]  /*3400*/  HFMA2 R17, -RZ, RZ, 0, 0 ;  /* 0x00000000ff117431 */ /* 0x001fe200000001ff */
[----:B------:R-:W-:Y:S02]  /*3410*/  ISETP.NE.AND P1, PT, R0, RZ, PT ;  /* 0x000000ff0000720c */ /* 0x000fe40003f25270 */
[----:B------:R-:W-:Y:S02]  /*3420*/  CS2R R18, SRZ ;  /* 0x0000000000127805 */ /* 0x000fe4000001ff00 */
[----:B--2-4-:R-:W-:Y:S02]  /*3430*/  CS2R R12, SRZ ;  /* 0x00000000000c7805 */ /* 0x014fe4000001ff00 */
[----:B------:R-:W-:Y:S02]  /*3440*/  CS2R R6, SRZ ;  /* 0x0000000000067805 */ /* 0x000fe4000001ff00 */
[----:B0-----:R-:W-:-:S02]  /*3450*/  CS2R R8, SRZ ;  /* 0x0000000000087805 */ /* 0x001fc4000001ff00 */
[----:B------:R-:W-:Y:S05]  /*3460*/  @P0 BRA `(.L_x_1690) ;  /* 0x0000000000880947 */ /* 0x000fea0003800000 */
[----:B------:R-:W0:Y:S01]  /*3470*/  LDC.64 R2, c[0x0][0x410] ;  /* 0x00010400ff027b82 */ /* 0x000e220000000a00 */
[----:B------:R-:W-:Y:S01]  /*3480*/  IMAD R15, R5, UR10, RZ ;  /* 0x0000000a050f7c24 */ /* 0x000fe2000f8e02ff */
[----:B------:R-:W-:Y:S02]  /*3490*/  CS2R R6, SRZ ;  /* 0x0000000000067805 */ /* 0x000fe4000001ff00 */
[----:B------:R-:W-:Y:S02]  /*34a0*/  MOV R14, R0 ;  /* 0x00000000000e7202 */ /* 0x000fe40000000f00 */
[----:B------:R-:W-:Y:S02]  /*34b0*/  CS2R R8, SRZ ;  /* 0x0000000000087805 */ /* 0x000fe4000001ff00 */
[----:B------:R-:W-:Y:S02]  /*34c0*/  MOV R17, RZ ;  /* 0x000000ff00117202 */ /* 0x000fe40000000f00 */
[----:B------:R-:W-:-:S02]  /*34d0*/  CS2R R18, SRZ ;  /* 0x0000000000127805 */ /* 0x000fc4000001ff00 */
[----:B------:R-:W-:-:S07]  /*34e0*/  CS2R R12, SRZ ;  /* 0x00000000000c7805 */ /* 0x000fce000001ff00 */
.L_x_1691:
[----:B------:R-:W-:-:S05]  /*34f0*/  IADD3 R11, PT, PT, R15, R14, RZ ;  /* 0x0000000e0f0b7210 */ /* 0x000fca0007ffe0ff */
[----:B01----:R-:W-:-:S06]  /*3500*/  IMAD.WIDE R10, R11, 0x4, R2 ;  /* 0x000000040b0a7825 */ /* 0x003fcc00078e0202 */
[----:B------:R0:W2:Y:S01]  /*3510*/  LDG.E R10, desc[UR16][R10.64] ;  /* 0x000000100a0a7981 */ /* 0x0000a2000c1e1900 */
[----:B------:R-:W-:-:S05]  /*3520*/  MOV R21, 0x24 ;  /* 0x0000002400157802 */ /* 0x000fca0000000f00 */
[C---:B------:R-:W-:Y:S01]  /*3530*/  IMAD R16, R14.reuse, R21, UR7 ;  /* 0x000000070e107e24 */ /* 0x040fe2000f8e0215 */
[----:B------:R-:W-:-:S04]  /*3540*/  IADD3 R14, PT, PT, R14, UR21, RZ ;  /* 0x000000150e0e7c10 */ /* 0x000fc8000fffe0ff */
[----:B------:R-:W2:Y:S01]  /*3550*/  LDS R20, [R16] ;  /* 0x0000000010147984 */ /* 0x000ea20000000800 */
[----:B------:R-:W-:-:S03]  /*3560*/  ISETP.GE.AND P0, PT, R14, UR10, PT ;  /* 0x0000000a0e007c0c */ /* 0x000fc6000bf06270 */
[----:B------:R-:W1:Y:S04]  /*3570*/  LDS R22, [R16+0x4] ;  /* 0x0000040010167984 */ /* 0x000e680000000800 */
[----:B------:R-:W3:Y:S04]  /*3580*/  LDS R21, [R16+0x8] ;  /* 0x0000080010157984 */ /* 0x000ee80000000800 */
[----:B------:R-:W4:Y:S04]  /*3590*/  LDS R24, [R16+0xc] ;  /* 0x00000c0010187984 */ /* 0x000f280000000800 */
[----:B------:R-:W5:Y:S04]  /*35a0*/  LDS R23, [R16+0x10] ;  /* 0x0000100010177984 */ /* 0x000f680000000800 */
[----:B------:R-:W5:Y:S04]  /*35b0*/  LDS R26, [R16+0x14] ;  /* 0x00001400101a7984 */ /* 0x000f680000000800 */
[----:B------:R-:W5:Y:S04]  /*35c0*/  LDS R28, [R16+0x18] ;  /* 0x00001800101c7984 */ /* 0x000f680000000800 */
[----:B------:R-:W5:Y:S04]  /*35d0*/  LDS R25, [R16+0x1c] ;  /* 0x00001c0010197984 */ /* 0x000f680000000800 */
[----:B0-----:R-:W0:Y:S01]  /*35e0*/  LDS R11, [R16+0x20] ;  /* 0x00002000100b7984 */ /* 0x001e220000000800 */
[C---:B--2---:R-:W-:Y:S01]  /*35f0*/  FFMA R19, R10.reuse, R20, R19 ;  /* 0x000000140a137223 */ /* 0x044fe20000000013 */
[C---:B-1----:R-:W-:Y:S01]  /*3600*/  FFMA R13, R10.reuse, R22, R13 ;  /* 0x000000160a0d7223 */ /* 0x042fe2000000000d */
[C---:B---3--:R-:W-:Y:S01]  /*3610*/  FFMA R12, R10.reuse, R21, R12 ;  /* 0x000000150a0c7223 */ /* 0x048fe2000000000c */
[C---:B----4-:R-:W-:Y:S01]  /*3620*/  FFMA R7, R10.reuse, R24, R7 ;  /* 0x000000180a077223 */ /* 0x050fe20000000007 */
[C---:B-----5:R-:W-:Y:S01]  /*3630*/  FFMA R18, R10.reuse, R23, R18 ;  /* 0x000000170a127223 */ /* 0x060fe20000000012 */
[C---:B------:R-:W-:Y:S01]  /*3640*/  FFMA R9, R10.reuse, R26, R9 ;  /* 0x0000001a0a097223 */ /* 0x040fe20000000009 */
[C---:B------:R-:W-:Y:S01]  /*3650*/  FFMA R17, R10.reuse, R28, R17 ;  /* 0x0000001c0a117223 */ /* 0x040fe20000000011 */
[C---:B------:R-:W-:Y:S01]  /*3660*/  FFMA R8, R10.reuse, R25, R8 ;  /* 0x000000190a087223 */ /* 0x040fe20000000008 */
[----:B0-----:R-:W-:Y:S01]  /*3670*/  FFMA R6, R10, R11, R6 ;  /* 0x0000000b0a067223 */ /* 0x001fe20000000006 */
[----:B------:R-:W-:Y:S06]  /*3680*/  @!P0 BRA `(.L_x_1691) ;  /* 0xfffffffc00988947 */ /* 0x000fec000383ffff */
.L_x_1690:
[----:B------:R-:W-:Y:S05]  /*3690*/  BSYNC.RECONVERGENT B1 ;  /* 0x0000000000017941 */ /* 0x000fea0003800200 */
.L_x_1689:
[----:B------:R-:W-:-:S03]  /*36a0*/  UMOV UR11, 0xffffffff ;  /* 0xffffffff000b7882 */ /* 0x000fc60000000000 */
[----:B------:R-:W-:Y:S05]  /*36b0*/  BRA.DIV UR11, `(.L_x_1692) ;  /* 0x000000320b4c7947 */ /* 0x000fea000b800000 */
[----:B------:R-:W0:Y:S04]  /*36c0*/  SHFL.DOWN PT, R14, R13, 0x10, 0x1f ;  /* 0x0a001f000d0e7f89 */ /* 0x000e2800000e0000 */
[----:B------:R-:W2:Y:S04]  /*36d0*/  SHFL.DOWN PT, R27, R12, 0x10, 0x1f ;  /* 0x0a001f000c1b7f89 */ /* 0x000ea800000e0000 */
[----:B------:R-:W3:Y:S04]  /*36e0*/  SHFL.DOWN PT, R20, R7, 0x10, 0x1f ;  /* 0x0a001f0007147f89 */ /* 0x000ee800000e0000 */
[----:B------:R-:W4:Y:S04]  /*36f0*/  SHFL.DOWN PT, R3, R18, 0x10, 0x1f ;  /* 0x0a001f0012037f89 */ /* 0x000f2800000e0000 */
[----:B------:R-:W5:Y:S04]  /*3700*/  SHFL.DOWN PT, R16, R19, 0x10, 0x1f ;  /* 0x0a001f0013107f89 */ /* 0x000f6800000e0000 */
[----:B-1----:R-:W1:Y:S04]  /*3710*/  SHFL.DOWN PT, R10, R9, 0x10, 0x1f ;  /* 0x0a001f00090a7f89 */ /* 0x002e6800000e0000 */
[----:B------:R-:W1:Y:S01]  /*3720*/  SHFL.DOWN PT, R2, R17, 0x10, 0x1f ;  /* 0x0a001f0011027f89 */ /* 0x000e6200000e0000 */
[----:B0-----:R-:W-:-:S03]  /*3730*/  FADD R15, R14, R13 ;  /* 0x0000000d0e0f7221 */ /* 0x001fc60000000000 */
[----:B------:R-:W0:Y:S01]  /*3740*/  SHFL.DOWN PT, R21, R8, 0x10, 0x1f ;  /* 0x0a001f0008157f89 */ /* 0x000e2200000e0000 */
[----:B--2---:R-:W-:-:S03]  /*3750*/  FADD R14, R27, R12 ;  /* 0x0000000c1b0e7221 */ /* 0x004fc60000000000 */
[----:B------:R-:W2:Y:S01]  /*3760*/  SHFL.DOWN PT, R11, R6, 0x10, 0x1f ;  /* 0x0a001f00060b7f89 */ /* 0x000ea200000e0000 */
[----:B---3--:R-:W-:Y:S01]  /*3770*/  FADD R13, R20, R7 ;  /* 0x00000007140d7221 */ /* 0x008fe20000000000 */
[----:B----4-:R-:W-:Y:S02]  /*3780*/  FADD R12, R3, R18 ;  /* 0x00000012030c7221 */ /* 0x010fe40000000000 */
[----:B------:R-:W3:Y:S01]  /*3790*/  SHFL.DOWN PT, R20, R15, 0x8, 0x1f ;  /* 0x09001f000f147f89 */ /* 0x000ee200000e0000 */
[----:B-----5:R-:W-:-:S03]  /*37a0*/  FADD R16, R16, R19 ;  /* 0x0000001310107221 */ /* 0x020fc60000000000 */
[----:B------:R-:W4:Y:S01]  /*37b0*/  SHFL.DOWN PT, R18, R13, 0x8, 0x1f ;  /* 0x09001f000d127f89 */ /* 0x000f2200000e0000 */
[----:B-1----:R-:W-:-:S03]  /*37c0*/  FADD R7, R10, R9 ;  /* 0x000000090a077221 */ /* 0x002fc60000000000 */
[----:B------:R-:W1:Y:S01]  /*37d0*/  SHFL.DOWN PT, R19, R14, 0x8, 0x1f ;  /* 0x09001f000e137f89 */ /* 0x000e6200000e0000 */
[----:B------:R-:W-:-:S03]  /*37e0*/  FADD R3, R2, R17 ;  /* 0x0000001102037221 */ /* 0x000fc60000000000 */
[----:B------:R-:W-:Y:S01]  /*37f0*/  SHFL.DOWN PT, R22, R7, 0x8, 0x1f ;  /* 0x09001f0007167f89 */ /* 0x000fe200000e0000 */
[----:B0-----:R-:W-:-:S03]  /*3800*/  FADD R9, R21, R8 ;  /* 0x0000000815097221 */ /* 0x001fc60000000000 */
[----:B------:R-:W0:Y:S01]  /*3810*/  SHFL.DOWN PT, R17, R12, 0x8, 0x1f ;  /* 0x09001f000c117f89 */ /* 0x000e2200000e0000 */
[----:B--2---:R-:W-:-:S03]  /*3820*/  FADD R6, R11, R6 ;  /* 0x000000060b067221 */ /* 0x004fc60000000000 */
[----:B------:R-:W2:Y:S04]  /*3830*/  SHFL.DOWN PT, R21, R16, 0x8, 0x1f ;  /* 0x09001f0010157f89 */ /* 0x000ea800000e0000 */
[----:B------:R-:W5:Y:S01]  /*3840*/  SHFL.DOWN PT, R2, R3, 0x8, 0x1f ;  /* 0x09001f0003027f89 */ /* 0x000f6200000e0000 */
[----:B---3--:R-:W-:-:S03]  /*3850*/  FADD R20, R15, R20 ;  /* 0x000000140f147221 */ /* 0x008fc60000000000 */
[----:B------:R-:W3:Y:S01]  /*3860*/  SHFL.DOWN PT, R10, R9, 0x8, 0x1f ;  /* 0x09001f00090a7f89 */ /* 0x000ee200000e0000 */
[----:B----4-:R-:W-:-:S03]  /*3870*/  FADD R18, R13, R18 ;  /* 0x000000120d127221 */ /* 0x010fc60000000000 */
[----:B------:R-:W4:Y:S01]  /*3880*/  SHFL.DOWN PT, R11, R6, 0x8, 0x1f ;  /* 0x09001f00060b7f89 */ /* 0x000f2200000e0000 */
[----:B-1----:R-:W-:Y:S01]  /*3890*/  FADD R19, R14, R19 ;  /* 0x000000130e137221 */ /* 0x002fe20000000000 */
[----:B0-----:R-:W-:Y:S01]  /*38a0*/  FADD R14, R12, R17 ;  /* 0x000000110c0e7221 */ /* 0x001fe20000000000 */
[----:B------:R-:W-:Y:S01]  /*38b0*/  FADD R12, R7, R22 ;  /* 0x00000016070c7221 */ /* 0x000fe20000000000 */
        /* <DEDUP_REMOVED lines=43> */
[----:B------:R-:W-:Y:S01]  /*3b70*/  SHFL.DOWN PT, R13, R20, 0x1, 0x1f ;  /* 0x08201f00140d7f89 */ /* 0x000fe200000e0000 */
[----:B---3--:R-:W-:-:S03]  /*3b80*/  FADD R6, R11, R6 ;  /* 0x000000060b067221 */ /* 0x008fc60000000000 */
[----:B------:R-:W2:Y:S04]  /*3b90*/  SHFL.DOWN PT, R10, R2, 0x1, 0x1f ;  /* 0x08201f00020a7f89 */ /* 0x000ea800000e0000 */
[----:B------:R-:W3:Y:S01]  /*3ba0*/  SHFL.DOWN PT, R21, R12, 0x1, 0x1f ;  /* 0x08201f000c157f89 */ /* 0x000ee200000e0000 */
[----:B----4-:R-:W-:-:S03]  /*3bb0*/  FADD R22, R15, R22 ;  /* 0x000000160f167221 */ /* 0x010fc60000000000 */
[----:B------:R-:W4:Y:S01]  /*3bc0*/  SHFL.DOWN PT, R9, R18, 0x1, 0x1f ;  /* 0x08201f0012097f89 */ /* 0x000f2200000e0000 */
[----:B0-----:R-:W-:-:S03]  /*3bd0*/  FADD R3, R14, R7 ;  /* 0x000000070e037221 */ /* 0x001fc60000000000 */
[----:B------:R0:W0:Y:S01]  /*3be0*/  SHFL.DOWN PT, R29, R6, 0x1, 0x1f ;  /* 0x08201f00061d7f89 */ /* 0x00002200000e0000 */
[----:B-1----:R-:W-:Y:S01]  /*3bf0*/  FADD R27, R16, R27 ;  /* 0x0000001b101b7221 */ /* 0x002fe20000000000 */
[----:B-----5:R-:W-:Y:S01]  /*3c00*/  FADD R17, R19, R8 ;  /* 0x0000000813117221 */ /* 0x020fe20000000000 */
[----:B--2---:R-:W-:Y:S01]  /*3c10*/  FADD R15, R2, R10 ;  /* 0x0000000a020f7221 */ /* 0x004fe20000000000 */
[----:B------:R-:W-:Y:S01]  /*3c20*/  FADD R2, R20, R13 ;  /* 0x0000000d14027221 */ /* 0x000fe20000000000 */
[----:B---3--:R-:W-:Y:S01]  /*3c30*/  FADD R21, R12, R21 ;  /* 0x000000150c157221 */ /* 0x008fe20000000000 */
[----:B----4-:R-:W-:-:S07]  /*3c40*/  FADD R16, R18, R9 ;  /* 0x0000000912107221 */ /* 0x010fce0000000000 */
.L_x_1838:
[----:B------:R-:W-:Y:S01]  /*3c50*/  BSSY.RECONVERGENT B1, `(.L_x_1693) ;  /* 0x0000013000017945 */ /* 0x000fe20003800200 */
[----:B------:R-:W-:Y:S02]  /*3c60*/  HFMA2 R26, -RZ, RZ, 0, 0 ;  /* 0x00000000ff1a7431 */ /* 0x000fe400000001ff */
[----:B0-----:R-:W-:Y:S01]  /*3c70*/  FADD R29, R6, R29 ;  /* 0x0000001d061d7221 */ /* 0x001fe20000000000 */
        /* <DEDUP_REMOVED lines=16> */
.L_x_1694:
[----:B------:R-:W-:Y:S05]  /*3d80*/  BSYNC.RECONVERGENT B1 ;  /* 0x0000000000017941 */ /* 0x000fea0003800200 */
.L_x_1693:
[----:B------:R-:W-:Y:S01]  /*3d90*/  BSSY.RECONVERGENT B1, `(.L_x_1695) ;  /* 0x000002a000017945 */ /* 0x000fe20003800200 */
[----:B------:R-:W-:Y:S01]  /*3da0*/  HFMA2 R22, -RZ, RZ, 0, 0 ;  /* 0x00000000ff167431 */ /* 0x000fe200000001ff */
[----:B------:R-:W-:Y:S02]  /*3db0*/  MOV R15, RZ ;  /* 0x000000ff000f7202 */ /* 0x000fe40000000f00 */
        /* <DEDUP_REMOVED lines=9> */
[----:B------:R-:W-:Y:S02]  /*3e50*/  MOV R15, RZ ;  /* 0x000000ff000f7202 */ /* 0x000fe40000000f00 */
[----:B------:R-:W-:-:S02]  /*3e60*/  MOV R22, RZ ;  /* 0x000000ff00167202 */ /* 0x000fc40000000f00 */
[----:B------:R-:W-:-:S07]  /*3e70*/  MOV R26, RZ ;  /* 0x000000ff001a7202 */ /* 0x000fce0000000f00 */
.L_x_1697:
[----:B------:R-:W0:Y:S01]  /*3e80*/  LDC.64 R2, c[0x0][0x440] ;  /* 0x00011000ff027b82 */ /* 0x000e220000000a00 */
[----:B------:R-:W-:-:S05]  /*3e90*/  IADD3 R25, PT, PT, R23, R24, RZ ;  /* 0x0000001817197210 */ /* 0x000fca0007ffe0ff */
[----:B0-----:R-:W-:-:S06]  /*3ea0*/  IMAD.WIDE R2, R25, 0x4, R2 ;  /* 0x0000000419027825 */ /* 0x001fcc00078e0202 */
[----:B------:R0:W2:Y:S01]  /*3eb0*/  LDG.E R3, desc[UR16][R2.64] ;  /* 0x0000001002037981 */ /* 0x0000a2000c1e1900 */
[----:B------:R-:W-:-:S05]  /*3ec0*/  HFMA2 R25, -RZ, RZ, 0, 2.1457672119140625e-06 ;  /* 0x00000024ff197431 */ /* 0x000fca00000001ff */
[C---:B------:R-:W-:Y:S01]  /*3ed0*/  IMAD R25, R24.reuse, R25, UR8 ;  /* 0x0000000818197e24 */ /* 0x040fe2000f8e0219 */
[----:B------:R-:W-:-:S04]  /*3ee0*/  IADD3 R24, PT, PT, R24, UR21, RZ ;  /* 0x0000001518187c10 */ /* 0x000fc8000fffe0ff */
[----:B------:R-:W2:Y:S01]  /*3ef0*/  LDS R27, [R25] ;  /* 0x00000000191b7984 */ /* 0x000ea20000000800 */
[----:B------:R-:W-:-:S03]  /*3f00*/  ISETP.GE.AND P0, PT, R24, UR9, PT ;  /* 0x0000000918007c0c */ /* 0x000fc6000bf06270 */
[----:B0-----:R-:W0:Y:S04]  /*3f10*/  LDS R2, [R25+0x10] ;  /* 0x0000100019027984 */ /* 0x001e280000000800 */
[----:B------:R-:W1:Y:S01]  /*3f20*/  LDS R28, [R25+0x8] ;  /* 0x00000800191c7984 */ /* 0x000e620000000800 */
        /* <DEDUP_REMOVED lines=16> */
.L_x_1696:
[----:B------:R-:W-:Y:S05]  /*4030*/  BSYNC.RECONVERGENT B1 ;  /* 0x0000000000017941 */ /* 0x000fea0003800200 */
.L_x_1695:
[----:B------:R-:W-:-:S03]  /*4040*/  UMOV UR11, 0xffffffff ;  /* 0xffffffff000b7882 */ /* 0x000fc60000000000 */
[----:B------:R-:W-:Y:S05]  /*4050*/  BRA.DIV UR11, `(.L_x_1698) ;  /* 0x0000003a0b487947 */ /* 0x000fea000b800000 */
[----:B------:R-:W0:Y:S04]  /*4060*/  SHFL.DOWN PT, R3, R26, 0x10, 0x1f ;  /* 0x0a001f001a037f89 */ /* 0x000e2800000e0000 */
[----:B------:R-:W1:Y:S04]  /*4070*/  SHFL.DOWN PT, R27, R22, 0x10, 0x1f ;  /* 0x0a001f00161b7f89 */ /* 0x000e6800000e0000 */
[----:B------:R-:W2:Y:S04]  /*4080*/  SHFL.DOWN PT, R28, R15, 0x10, 0x1f ;  /* 0x0a001f000f1c7f89 */ /* 0x000ea800000e0000 */
[----:B------:R-:W3:Y:S04]  /*4090*/  SHFL.DOWN PT, R29, R16, 0x10, 0x1f ;  /* 0x0a001f00101d7f89 */ /* 0x000ee800000e0000 */
[----:B------:R-:W4:Y:S04]  /*40a0*/  SHFL.DOWN PT, R23, R20, 0x10, 0x1f ;  /* 0x0a001f0014177f89 */ /* 0x000f2800000e0000 */
[----:B------:R-:W5:Y:S01]  /*40b0*/  SHFL.DOWN PT, R25, R18, 0x10, 0x1f ;  /* 0x0a001f0012197f89 */ /* 0x000f6200000e0000 */
[----:B0-----:R-:W-:Y:S01]  /*40c0*/  FADD R2, R3, R26 ;  /* 0x0000001a03027221 */ /* 0x001fe20000000000 */
[----:B-1----:R-:W-:-:S02]  /*40d0*/  FADD R3, R27, R22 ;  /* 0x000000161b037221 */ /* 0x002fc40000000000 */
[----:B------:R-:W0:Y:S01]  /*40e0*/  SHFL.DOWN PT, R22, R19, 0x10, 0x1f ;  /* 0x0a001f0013167f89 */ /* 0x000e2200000e0000 */
[----:B--2---:R-:W-:-:S03]  /*40f0*/  FADD R27, R28, R15 ;  /* 0x0000000f1c1b7221 */ /* 0x004fc60000000000 */
[----:B------:R-:W1:Y:S01]  /*4100*/  SHFL.DOWN PT, R15, R17, 0x10, 0x1f ;  /* 0x0a001f00110f7f89 */ /* 0x000e6200000e0000 */
[----:B---3--:R-:W-:-:S03]  /*4110*/  FADD R28, R29, R16 ;  /* 0x000000101d1c7221 */ /* 0x008fc60000000000 */
[----:B------:R-:W2:Y:S01]  /*4120*/  SHFL.DOWN PT, R29, R21, 0x10, 0x1f ;  /* 0x0a001f00151d7f89 */ /* 0x000ea200000e0000 */
[----:B----4-:R-:W-:-:S03]  /*4130*/  FADD R20, R23, R20 ;  /* 0x0000001417147221 */ /* 0x010fc60000000000 */
[----:B------:R-:W-:Y:S01]  /*4140*/  SHFL.DOWN PT, R26, R3, 0x8, 0x1f ;  /* 0x09001f00031a7f89 */ /* 0x000fe200000e0000 */
[----:B-----5:R-:W-:-:S03]  /*4150*/  FADD R16, R25, R18 ;  /* 0x0000001219107221 */ /* 0x020fc60000000000 */
[----:B------:R-:W3:Y:S04]  /*4160*/  SHFL.DOWN PT, R24, R27, 0x8, 0x1f ;  /* 0x09001f001b187f89 */ /* 0x000ee800000e0000 */
[----:B------:R-:W4:Y:S01]  /*4170*/  SHFL.DOWN PT, R23, R28, 0x8, 0x1f ;  /* 0x09001f001c177f89 */ /* 0x000f2200000e0000 */
[----:B0-----:R-:W-:-:S03]  /*4180*/  FADD R22, R22, R19 ;  /* 0x0000001316167221 */ /* 0x001fc60000000000 */
[----:B------:R-:W0:Y:S01]  /*4190*/  SHFL.DOWN PT, R19, R2, 0x8, 0x1f ;  /* 0x09001f0002137f89 */ /* 0x000e2200000e0000 */
[----:B-1----:R-:W-:Y:S01]  /*41a0*/  FADD R15, R15, R17 ;  /* 0x000000110f0f7221 */ /* 0x002fe20000000000 */
[----:B--2---:R-:W-:-:S04]  /*41b0*/  FADD R17, R29, R21 ;  /* 0x000000151d117221 */ /* 0x004fc80000000000 */
[----:B------:R-:W1:Y:S01]  /*41c0*/  SHFL.DOWN PT, R29, R15, 0x8, 0x1f ;  /* 0x09001f000f1d7f89 */ /* 0x000e6200000e0000 */
[----:B---3--:R-:W-:-:S03]  /*41d0*/  FADD R21, R27, R24 ;  /* 0x000000181b157221 */ /* 0x008fc60000000000 */
[----:B------:R-:W2:Y:S01]  /*41e0*/  SHFL.DOWN PT, R27, R20, 0x8, 0x1f ;  /* 0x09001f00141b7f89 */ /* 0x000ea200000e0000 */
[----:B----4-:R-:W-:-:S03]  /*41f0*/  FADD R28, R28, R23 ;  /* 0x000000171c1c7221 */ /* 0x010fc60000000000 */
[----:B------:R-:W3:Y:S01]  /*4200*/  SHFL.DOWN PT, R23, R22, 0x8, 0x1f ;  /* 0x09001f0016177f89 */ /* 0x000ee200000e0000 */
[----:B0-----:R-:W-:Y:S01]  /*4210*/  FADD R18, R2, R19 ;  /* 0x0000001302127221 */ /* 0x001fe20000000000 */
[----:B------:R-:W-:Y:S02]  /*4220*/  FADD R19, R3, R26 ;  /* 0x0000001a03137221 */ /* 0x000fe40000000000 */
[----:B------:R-:W-:Y:S04]  /*4230*/  SHFL.DOWN PT, R24, R17, 0x8, 0x1f ;  /* 0x09001f0011187f89 */ /* 0x000fe800000e0000 */
[----:B------:R-:W0:Y:S01]  /*4240*/  SHFL.DOWN PT, R3, R16, 0x8, 0x1f ;  /* 0x09001f0010037f89 */ /* 0x000e2200000e0000 */
[----:B-1----:R-:W-:-:S03]  /*4250*/  FADD R2, R15, R29 ;  /* 0x0000001d0f027221 */ /* 0x002fc60000000000 */
[----:B------:R-:W1:Y:S04]  /*4260*/  SHFL.DOWN PT, R29, R18, 0x4, 0x1f ;  /* 0x08801f00121d7f89 */ /* 0x000e6800000e0000 */
[----:B------:R-:W-:Y:S01]  /*4270*/  SHFL.DOWN PT, R25, R28, 0x4, 0x1f ;  /* 0x08801f001c197f89 */ /* 0x000fe200000e0000 */
[----:B--2---:R-:W-:-:S03]  /*4280*/  FADD R27, R20, R27 ;  /* 0x0000001b141b7221 */ /* 0x004fc60000000000 */
[----:B------:R-:W2:Y:S01]  /*4290*/  SHFL.DOWN PT, R20, R21, 0x4, 0x1f ;  /* 0x08801f0015147f89 */ /* 0x000ea200000e0000 */
[----:B---3--:R-:W-:-:S03]  /*42a0*/  FADD R15, R22, R23 ;  /* 0x00000017160f7221 */ /* 0x008fc60000000000 */
[----:B------:R-:W3:Y:S04]  /*42b0*/  SHFL.DOWN PT, R26, R19, 0x4, 0x1f ;  /* 0x08801f00131a7f89 */ /* 0x000ee800000e0000 */
[----:B------:R-:W4:Y:S01]  /*42c0*/  SHFL.DOWN PT, R23, R2, 0x4, 0x1f ;  /* 0x08801f0002177f89 */ /* 0x000f2200000e0000 */
[----:B0-----:R-:W-:Y:S01]  /*42d0*/  FADD R3, R16, R3 ;  /* 0x0000000310037221 */ /* 0x001fe20000000000 */
[----:B------:R-:W-:Y:S02]  /*42e0*/  FADD R16, R17, R24 ;  /* 0x0000001811107221 */ /* 0x000fe40000000000 */
[----:B------:R-:W0:Y:S01]  /*42f0*/  SHFL.DOWN PT, R24, R15, 0x4, 0x1f ;  /* 0x08801f000f187f89 */ /* 0x000e2200000e0000 */
[----:B-1----:R-:W-:-:S03]  /*4300*/  FADD R22, R18, R29 ;  /* 0x0000001d12167221 */ /* 0x002fc60000000000 */
[----:B------:R-:W1:Y:S01]  /*4310*/  SHFL.DOWN PT, R29, R3, 0x4, 0x1f ;  /* 0x08801f00031d7f89 */ /* 0x000e6200000e0000 */
[----:B--2---:R-:W-:Y:S01]  /*4320*/  FADD R18, R21, R20 ;  /* 0x0000001415127221 */ /* 0x004fe20000000000 */
[----:B------:R-:W-:Y:S02]  /*4330*/  FADD R20, R28, R25 ;  /* 0x000000191c147221 */ /* 0x000fe40000000000 */
[----:B------:R-:W2:Y:S01]  /*4340*/  SHFL.DOWN PT, R28, R22, 0x2, 0x1f ;  /* 0x08401f00161c7f89 */ /* 0x000ea200000e0000 */
[----:B---3--:R-:W-:Y:S01]  /*4350*/  FADD R17, R19, R26 ;  /* 0x0000001a13117221 */ /* 0x008fe20000000000 */
[----:B----4-:R-:W-:-:S04]  /*4360*/  FADD R19, R2, R23 ;  /* 0x0000001702137221 */ /* 0x010fc80000000000 */
[----:B------:R-:W3:Y:S04]  /*4370*/  SHFL.DOWN PT, R26, R17, 0x2, 0x1f ;  /* 0x08401f00111a7f89 */ /* 0x000ee800000e0000 */
[----:B------:R-:W4:Y:S01]  /*4380*/  SHFL.DOWN PT, R23, R16, 0x4, 0x1f ;  /* 0x08801f0010177f89 */ /* 0x000f2200000e0000 */
[----:B0-----:R-:W-:-:S03]  /*4390*/  FADD R2, R15, R24 ;  /* 0x000000180f027221 */ /* 0x001fc60000000000 */
[----:B------:R-:W-:Y:S01]  /*43a0*/  SHFL.DOWN PT, R24, R19, 0x2, 0x1f ;  /* 0x08401f0013187f89 */ /* 0x000fe200000e0000 */
[----:B-1----:R-:W-:-:S03]  /*43b0*/  FADD R21, R3, R29 ;  /* 0x0000001d03157221 */ /* 0x002fc60000000000 */
[----:B------:R-:W0:Y:S04]  /*43c0*/  SHFL.DOWN PT, R3, R27, 0x4, 0x1f ;  /* 0x08801f001b037f89 */ /* 0x000e2800000e0000 */
[----:B------:R-:W1:Y:S01]  /*43d0*/  SHFL.DOWN PT, R29, R18, 0x2, 0x1f ;  /* 0x08401f00121d7f89 */ /* 0x000e6200000e0000 */
[----:B--2---:R-:W-:-:S03]  /*43e0*/  FADD R28, R22, R28 ;  /* 0x0000001c161c7221 */ /* 0x004fc60000000000 */
[----:B------:R-:W2:Y:S01]  /*43f0*/  SHFL.DOWN PT, R22, R20, 0x2, 0x1f ;  /* 0x08401f0014167f89 */ /* 0x000ea200000e0000 */
[----:B---3--:R-:W-:-:S03]  /*4400*/  FADD R17, R17, R26 ;  /* 0x0000001a11117221 */ /* 0x008fc60000000000 */
[----:B------:R-:W-:Y:S01]  /*4410*/  SHFL.DOWN PT, R25, R28, 0x1, 0x1f ;  /* 0x08201f001c197f89 */ /* 0x000fe200000e0000 */
[----:B----4-:R-:W-:-:S03]  /*4420*/  FADD R15, R16, R23 ;  /* 0x00000017100f7221 */ /* 0x010fc60000000000 */
[----:B------:R-:W3:Y:S01]  /*4430*/  SHFL.DOWN PT, R23, R2, 0x2, 0x1f ;  /* 0x08401f0002177f89 */ /* 0x000ee200000e0000 */
        /* <DEDUP_REMOVED lines=9> */
[----:B0-----:R-:W-:-:S03]  /*44d0*/  FADD R27, R21, R27 ;  /* 0x0000001b151b7221 */ /* 0x001fc60000000000 */
[----:B------:R-:W0:Y:S01]  /*44e0*/  SHFL.DOWN PT, R21, R17, 0x1, 0x1f ;  /* 0x08201f0011157f89 */ /* 0x000e2200000e0000 */
[----:B-1----:R-:W-:-:S03]  /*44f0*/  FADD R20, R3, R29 ;  /* 0x0000001d03147221 */ /* 0x002fc60000000000 */
[----:B------:R-:W1:Y:S01]  /*4500*/  SHFL.DOWN PT, R29, R18, 0x1, 0x1f ;  /* 0x08201f00121d7f89 */ /* 0x000e6200000e0000 */
[----:B--2---:R-:W-:Y:S01]  /*4510*/  FADD R3, R15, R19 ;  /* 0x000000130f037221 */ /* 0x004fe20000000000 */
[----:B------:R-:W-:Y:S02]  /*4520*/  FADD R19, R28, R25 ;  /* 0x000000191c137221 */ /* 0x000fe40000000000 */
[----:B------:R-:W2:Y:S04]  /*4530*/  SHFL.DOWN PT, R24, R27, 0x1, 0x1f ;  /* 0x08201f001b187f89 */ /* 0x000ea800000e0000 */
[----:B------:R-:W4:Y:S01]  /*4540*/  SHFL.DOWN PT, R28, R2, 0x1, 0x1f ;  /* 0x08201f00021c7f89 */ /* 0x000f2200000e0000 */
[----:B---3--:R-:W-:-:S03]  /*4550*/  FADD R15, R16, R23 ;  /* 0x00000017100f7221 */ /* 0x008fc60000000000 */
[----:B------:R-:W3:Y:S01]  /*4560*/  SHFL.DOWN PT, R23, R20, 0x1, 0x1f ;  /* 0x08201f0014177f89 */ /* 0x000ee200000e0000 */
[----:B0-----:R-:W-:-:S03]  /*4570*/  FADD R21, R17, R21 ;  /* 0x0000001511157221 */ /* 0x001fc60000000000 */
[----:B------:R-:W0:Y:S01]  /*4580*/  SHFL.DOWN PT, R17, R22, 0x1, 0x1f ;  /* 0x08201f0016117f89 */ /* 0x000e2200000e0000 */
[----:B-1----:R-:W-:-:S03]  /*4590*/  FADD R16, R18, R29 ;  /* 0x0000001d12107221 */ /* 0x002fc60000000000 */
[----:B------:R1:W1:Y:S01]  /*45a0*/  SHFL.DOWN PT, R29, R3, 0x1, 0x1f ;  /* 0x08201f00031d7f89 */ /* 0x00026200000e0000 */
[----:B--2---:R-:W-:Y:S01]  /*45b0*/  FADD R18, R27, R24 ;  /* 0x000000181b127221 */ /* 0x004fe20000000000 */
[----:B----4-:R-:W-:Y:S01]  /*45c0*/  FADD R28, R2, R28 ;  /* 0x0000001c021c7221 */ /* 0x010fe20000000000 */
[----:B---3--:R-:W-:Y:S01]  /*45d0*/  FADD R20, R20, R23 ;  /* 0x0000001714147221 */ /* 0x008fe20000000000 */
[----:B0-----:R-:W-:-:S07]  /*45e0*/  FADD R17, R22, R17 ;  /* 0x0000001116117221 */ /* 0x001fce0000000000 */
.L_x_1885:
[----:B------:R-:W-:Y:S01]  /*45f0*/  BSSY.RECONVERGENT B1, `(.L_x_1699) ;  /* 0x000001a000017945 */ /* 0x000fe20003800200 */
[----:B-1----:R-:W-:-:S03]  /*4600*/  FADD R29, R3, R29 ;  /* 0x0000001d031d7221 */ /* 0x002fc60000000000 */
        /* <DEDUP_REMOVED lines=24> */
.L_x_1700:
[----:B------:R-:W-:Y:S05]  /*4790*/  BSYNC.RECONVERGENT B1 ;  /* 0x0000000000017941 */ /* 0x000fea0003800200 */
.L_x_1699:
[----:B------:R-:W1:Y:S01]  /*47a0*/  LDCU UR11, c[0x0][0x3a4] ;  /* 0x00007480ff0b77ac */ /* 0x000e620008000800 */
[----:B------:R-:W-:-:S04]  /*47b0*/  IADD3 R5, PT, PT, R5, UR22, RZ ;  /* 0x0000001605057c10 */ /* 0x000fc8000fffe0ff */
[----:B-1----:R-:W-:-:S13]  /*47c0*/  ISETP.GE.AND P0, PT, R5, UR11, PT ;  /* 0x0000000b05007c0c */ /* 0x002fda000bf06270 */
[----:B------:R-:W-:Y:S05]  /*47d0*/  @!P0 BRA `(.L_x_1701) ;  /* 0xffffffec00008947 */ /* 0x000fea000383ffff */
.L_x_1688:
[----:B------:R-:W-:Y:S05]  /*47e0*/  BSYNC B0 ;  /* 0x0000000000007941 */ /* 0x000fea0003800000 */
.L_x_1687:
[----:B------:R-:W5:Y:S01]  /*47f0*/  LDCU UR11, c[0x0][0x370] ;  /* 0x00006e00ff0b77ac */ /* 0x000f620008000800 */
[----:B------:R-:W0:Y:S01]  /*4800*/  LDCU UR12, c[0x0][0x394] ;  /* 0x00007280ff0c77ac */ /* 0x000e220008000800 */
[----:B-----5:R-:W-:-:S04]  /*4810*/  IADD3 R4, PT, PT, R4, UR11, RZ ;  /* 0x0000000b04047c10 */ /* 0x020fc8000fffe0ff */
[----:B0-----:R-:W-:-:S13]  /*4820*/  ISETP.GE.AND P0, PT, R4, UR12, PT ;  /* 0x0000000c04007c0c */ /* 0x001fda000bf06270 */
[----:B------:R-:W-:Y:S05]  /*4830*/  @!P0 BRA `(.L_x_1702) ;  /* 0xffffffb800588947 */ /* 0x000fea000383ffff */
[----:B------:R-:W-:Y:S05]  /*4840*/  EXIT ;  /* 0x000000000000794d */ /* 0x000fea0003800000 */
.L_x_1658:
[----:B----4-:R-:W-:Y:S01]  /*4850*/  HFMA2 R25, -RZ, RZ, 0, 9.5367431640625e-07 ;  /* 0x00000010ff197431 */ /* 0x010fe200000001ff */
[----:B------:R-:W-:Y:S01]  /*4860*/  BSSY B1, `(.L_x_1703) ;  /* 0x0000006000017945 */ /* 0x000fe20003800000 */
[----:B------:R-:W-:Y:S02]  /*4870*/  MOV R24, 0x1f ;  /* 0x0000001f00187802 */ /* 0x000fe40000000f00 */
[----:B------:R-:W-:-:S07]  /*4880*/  MOV R23, 0xffffffff ;  /* 0xffffffff00177802 */ /* 0x000fce0000000f00 */
[----:B------:R-:W-:Y:S05]  /*4890*/  WARPSYNC.COLLECTIVE R23, `(.L_x_1704) ;  /* 0x0000000017087348 */ /* 0x000fea0003c00000 */
[----:B------:R0:W1:Y:S02]  /*48a0*/  SHFL.DOWN P0, R29, R26, R25, R24 ;  /* 0x080000191a1d7389 */ /* 0x0000640000000018 */
[----:B01----:R-:W-:Y:S05]  /*48b0*/  ENDCOLLECTIVE ;  /* 0x000000000000791b */ /* 0x003fea0003800000 */
.L_x_1704:
[----:B------:R-:W-:Y:S05]  /*48c0*/  BSYNC B1 ;  /* 0x0000000000017941 */ /* 0x000fea0003800000 */
.L_x_1703:
[----:B------:R-:W-:Y:S02]  /*48d0*/  HFMA2 R25, -RZ, RZ, 0, 4.76837158203125e-07 ;  /* 0x00000008ff197431 */ /* 0x000fe400000001ff */
[----:B------:R-:W-:Y:S01]  /*48e0*/  FADD R26, R29, R26 ;  /* 0x0000001a1d1a7221 */ /* 0x000fe20000000000 */
[----:B------:R-:W-:Y:S02]  /*48f0*/  MOV R24, 0x1f ;  /* 0x0000001f00187802 */ /* 0x000fe40000000f00 */
[----:B------:R-:W-:-:S07]  /*4900*/  MOV R23, 0xffffffff ;  /* 0xffffffff00177802 */ /* 0x000fce0000000f00 */
[----:B------:R-:W-:Y:S05]  /*4910*/  WARPSYNC.COLLECTIVE R23, `(.L_x_1705) ;  /* 0x0000000017087348 */ /* 0x000fea0003c00000 */
[----:B------:R0:W1:Y:S02]  /*4920*/  SHFL.DOWN P0, R29, R26, R25, R24 ;  /* 0x080000191a1d7389 */ /* 0x0000640000000018 */
[----:B01----:R-:W-:Y:S05]  /*4930*/  ENDCOLLECTIVE ;  /* 0x000000000000791b */ /* 0x003fea0003800000 */
.L_x_1705:
[----:B------:R-:W-:Y:S02]  /*4940*/  HFMA2 R25, -RZ, RZ, 0, 2.384185791015625e-07 ;  /* 0x00000004ff197431 */ /* 0x000fe400000001ff */
[----:B------:R-:W-:-:S05]  /*4950*/  FADD R2, R26, R29 ;  /* 0x0000001d1a027221 */ /* 0x000fca0000000000 */
[----:B------:R-:W-:-:S07]  /*4960*/  MOV R26, R2 ;  /* 0x00000002001a7202 */ /* 0x000fce0000000f00 */
[----:B------:R-:W-:Y:S05]  /*4970*/  WARPSYNC.COLLECTIVE R23, `(.L_x_1706) ;  /* 0x0000000017087348 */ /* 0x000fea0003c00000 */
[----:B------:R0:W1:Y:S02]  /*4980*/  SHFL.DOWN P0, R29, R26, R25, R24 ;  /* 0x080000191a1d7389 */ /* 0x0000640000000018 */
[----:B01----:R-:W-:Y:S05]  /*4990*/  ENDCOLLECTIVE ;  /* 0x000000000000791b */ /* 0x003fea0003800000 */
.L_x_1706:
[----:B------:R-:W-:Y:S02]  /*49a0*/  HFMA2 R25, -RZ, RZ, 0, 1.1920928955078125e-07 ;  /* 0x00000002ff197431 */ /* 0x000fe400000001ff */
[----:B------:R-:W-:-:S05]  /*49b0*/  FADD R6, R2, R29 ;  /* 0x0000001d02067221 */ /* 0x000fca0000000000 */
[----:B------:R-:W-:-:S07]  /*49c0*/  MOV R26, R6 ;  /* 0x00000006001a7202 */ /* 0x000fce0000000f00 */
[----:B------:R-:W-:Y:S05]  /*49d0*/  WARPSYNC.COLLECTIVE R23, `(.L_x_1707) ;  /* 0x0000000017087348 */ /* 0x000fea0003c00000 */
[----:B------:R0:W1:Y:S02]  /*49e0*/  SHFL.DOWN P0, R29, R26, R25, R24 ;  /* 0x080000191a1d7389 */ /* 0x0000640000000018 */
[----:B01----:R-:W-:Y:S05]  /*49f0*/  ENDCOLLECTIVE ;  /* 0x000000000000791b */ /* 0x003fea0003800000 */
.L_x_1707:
[----:B------:R-:W-:Y:S02]  /*4a00*/  HFMA2 R25, -RZ, RZ, 0, 5.9604644775390625e-08 ;  /* 0x00000001ff197431 */ /* 0x000fe400000001ff */
[----:B------:R-:W-:-:S05]  /*4a10*/  FADD R12, R6, R29 ;  /* 0x0000001d060c7221 */ /* 0x000fca0000000000 */
[----:B------:R-:W-:-:S07]  /*4a20*/  MOV R26, R12 ;  /* 0x0000000c001a7202 */ /* 0x000fce0000000f00 */
[----:B------:R-:W-:Y:S05]  /*4a30*/  WARPSYNC.COLLECTIVE R23, `(.L_x_1708) ;  /* 0x0000000017087348 */ /* 0x000fea0003c00000 */
[----:B------:R0:W1:Y:S02]  /*4a40*/  SHFL.DOWN P0, R29, R26, R25, R24 ;  /* 0x080000191a1d7389 */ /* 0x0000640000000018 */
[----:B01----:R-:W-:Y:S05]  /*4a50*/  ENDCOLLECTIVE ;  /* 0x000000000000791b */ /* 0x003fea0003800000 */
.L_x_1708:
[----:B------:R-:W-:Y:S05]  /*4a60*/  BRA `(.L_x_1709) ;  /* 0xffffffd400207947 */ /* 0x000fea000383ffff */
.L_x_1662:
[----:B------:R-:W-:Y:S01]  /*4a70*/  HFMA2 R24, -RZ, RZ, 0, 1.847743988037109375e-06 ;  /* 0x0000001fff187431 */ /* 0x000fe200000001ff */
[----:B------:R-:W-:Y:S01]  /*4a80*/  BSSY B1, `(.L_x_1710) ;  /* 0x0000006000017945 */ /* 0x000fe20003800000 */
[----:B------:R-:W-:Y:S02]  /*4a90*/  MOV R25, 0x10 ;  /* 0x0000001000197802 */ /* 0x000fe40000000f00 */
[----:B------:R-:W-:-:S07]  /*4aa0*/  MOV R23, 0xffffffff ;  /* 0xffffffff00177802 */ /* 0x000fce0000000f00 */
[----:B------:R-:W-:Y:S05]  /*4ab0*/  WARPSYNC.COLLECTIVE R23, `(.L_x_1711) ;  /* 0x0000000017087348 */ /* 0x000fea0003c00000 */
[----:B------:R0:W1:Y:S02]  /*4ac0*/  SHFL.DOWN P0, R29, R26, R25, R24 ;  /* 0x080000191a1d7389 */ /* 0x0000640000000018 */
[----:B01----:R-:W-:Y:S05]  /*4ad0*/  ENDCOLLECTIVE ;  /* 0x000000000000791b */ /* 0x003fea0003800000 */
.L_x_1711:
[----:B------:R-:W-:Y:S05]  /*4ae0*/  BSYNC B1 ;  /* 0x0000000000017941 */ /* 0x000fea0003800000 */
.L_x_1710:
[----:B------:R-:W-:Y:S02]  /*4af0*/  HFMA2 R25, -RZ, RZ, 0, 4.76837158203125e-07 ;  /* 0x00000008ff197431 */ /* 0x000fe400000001ff */
[----:B------:R-:W-:Y:S01]  /*4b00*/  FADD R26, R29, R26 ;  /* 0x0000001a1d1a7221 */ /* 0x000fe20000000000 */
[----:B------:R-:W-:Y:S02]  /*4b10*/  MOV R24, 0x1f ;  /* 0x0000001f00187802 */ /* 0x000fe40000000f00 */
[----:B------:R-:W-:-:S07]  /*4b20*/  MOV R23, 0xffffffff ;  /* 0xffffffff00177802 */ /* 0x000fce0000000f00 */
[----:B------:R-:W-:Y:S05]  /*4b30*/  WARPSYNC.COLLECTIVE R23, `(.L_x_1712) ;  /* 0x0000000017087348 */ /* 0x000fea0003c00000 */
[----:B------:R0:W1:Y:S02]  /*4b40*/  SHFL.DOWN P0, R29, R26, R25, R24 ;  /* 0x080000191a1d7389 */ /* 0x0000640000000018 */
[----:B01----:R-:W-:Y:S05]  /*4b50*/  ENDCOLLECTIVE ;  /* 0x000000000000791b */ /* 0x003fea0003800000 */
.L_x_1712:
[----:B------:R-:W-:Y:S02]  /*4b60*/  HFMA2 R25, -RZ, RZ, 0, 2.384185791015625e-07 ;  /* 0x00000004ff197431 */ /* 0x000fe400000001ff */
[----:B------:R-:W-:-:S05]  /*4b70*/  FADD R2, R26, R29 ;  /* 0x0000001d1a027221 */ /* 0x000fca0000000000 */
[----:B------:R-:W-:-:S07]  /*4b80*/  MOV R26, R2 ;  /* 0x00000002001a7202 */ /* 0x000fce0000000f00 */
[----:B------:R-:W-:Y:S05]  /*4b90*/  WARPSYNC.COLLECTIVE R23, `(.L_x_1713) ;  /* 0x0000000017087348 */ /* 0x000fea0003c00000 */
[----:B------:R0:W1:Y:S02]  /*4ba0*/  SHFL.DOWN P0, R29, R26, R25, R24 ;  /* 0x080000191a1d7389 */ /* 0x0000640000000018 */
[----:B01----:R-:W-:Y:S05]  /*4bb0*/  ENDCOLLECTIVE ;  /* 0x000000000000791b */ /* 0x003fea0003800000 */
.L_x_1713:
[----:B------:R-:W-:Y:S02]  /*4bc0*/  HFMA2 R25, -RZ, RZ, 0, 1.1920928955078125e-07 ;  /* 0x00000002ff197431 */ /* 0x000fe400000001ff */
[----:B------:R-:W-:-:S05]  /*4bd0*/  FADD R6, R2, R29 ;  /* 0x0000001d02067221 */ /* 0x000fca0000000000 */
[----:B------:R-:W-:-:S07]  /*4be0*/  MOV R26, R6 ;  /* 0x00000006001a7202 */ /* 0x000fce0000000f00 */
[----:B------:R-:W-:Y:S05]  /*4bf0*/  WARPSYNC.COLLECTIVE R23, `(.L_x_1714) ;  /* 0x0000000017087348 */ /* 0x000fea0003c00000 */
[----:B------:R0:W1:Y:S02]  /*4c00*/  SHFL.DOWN P0, R29, R26, R25, R24 ;  /* 0x080000191a1d7389 */ /* 0x0000640000000018 */
[----:B01----:R-:W-:Y:S05]  /*4c10*/  ENDCOLLECTIVE ;  /* 0x000000000000791b */ /* 0x003fea0003800000 */
.L_x_1714:
[----:B------:R-:W-:Y:S02]  /*4c20*/  HFMA2 R25, -RZ, RZ, 0, 5.9604644775390625e-08 ;  /* 0x00000001ff197431 */ /* 0x000fe400000001ff */
[----:B------:R-:W-:-:S05]  /*4c30*/  FADD R8, R6, R29 ;  /* 0x0000001d06087221 */ /* 0x000fca0000000000 */
[----:B------:R-:W-:-:S07]  /*4c40*/  MOV R26, R8 ;  /* 0x00000008001a7202 */ /* 0x000fce0000000f00 */
[----:B------:R-:W-:Y:S05]  /*4c50*/  WARPSYNC.COLLECTIVE R23, `(.L_x_1715) ;  /* 0x0000000017087348 */ /* 0x000fea0003c00000 */
[----:B------:R0:W1:Y:S02]  /*4c60*/  SHFL.DOWN P0, R29, R26, R25, R24 ;  /* 0x080000191a1d7389 */ /* 0x0000640000000018 */
[----:B01----:R-:W-:Y:S05]  /*4c70*/  ENDCOLLECTIVE ;  /* 0x000000000000791b */ /* 0x003fea0003800000 */
.L_x_1715:
[----:B------:R-:W-:Y:S05]  /*4c80*/  BRA `(.L_x_1716) ;  /* 0xffffffd400107947 */ /* 0x000fea000383ffff */
.L_x_1666:
[----:B------:R-:W-:Y:S01]  /*4c90*/  HFMA2 R24, -RZ, RZ, 0, 1.847743988037109375e-06 ;  /* 0x0000001fff187431 */ /* 0x000fe200000001ff */
[----:B------:R-:W-:Y:S01]  /*4ca0*/  BSSY B1, `(.L_x_1717) ;  /* 0x0000006000017945 */ /* 0x000fe20003800000 */
[----:B------:R-:W-:Y:S02]  /*4cb0*/  MOV R25, 0x10 ;  /* 0x0000001000197802 */ /* 0x000fe40000000f00 */
[----:B------:R-:W-:-:S07]  /*4cc0*/  MOV R23, 0xffffffff ;  /* 0xffffffff00177802 */ /* 0x000fce0000000f00 */
[----:B0-----:R-:W-:Y:S05]  /*4cd0*/  WARPSYNC.COLLECTIVE R23, `(.L_x_1718) ;  /* 0x0000000017087348 */ /* 0x001fea0003c00000 */
[----:B------:R1:W2:Y:S02]  /*4ce0*/  SHFL.DOWN P0, R29, R26, R25, R24 ;  /* 0x080000191a1d7389 */ /* 0x0002a40000000018 */
[----:B012---:R-:W-:Y:S05]  /*4cf0*/  ENDCOLLECTIVE ;  /* 0x000000000000791b */ /* 0x007fea0003800000 */
.L_x_1718:
[----:B------:R-:W-:Y:S05]  /*4d00*/  BSYNC B1 ;  /* 0x0000000000017941 */ /* 0x000fea0003800000 */
.L_x_1717:
[----:B------:R-:W-:Y:S02]  /*4d10*/  HFMA2 R25, -RZ, RZ, 0, 4.76837158203125e-07 ;  /* 0x00000008ff197431 */ /* 0x000fe400000001ff */
[----:B------:R-:W-:Y:S01]  /*4d20*/  FADD R26, R29, R26 ;  /* 0x0000001a1d1a7221 */ /* 0x000fe20000000000 */
[----:B------:R-:W-:Y:S02]  /*4d30*/  MOV R24, 0x1f ;  /* 0x0000001f00187802 */ /* 0x000fe40000000f00 */
[----:B------:R-:W-:-:S07]  /*4d40*/  MOV R23, 0xffffffff ;  /* 0xffffffff00177802 */ /* 0x000fce0000000f00 */
[----:B------:R-:W-:Y:S05]  /*4d50*/  WARPSYNC.COLLECTIVE R23, `(.L_x_1719) ;  /* 0x0000000017087348 */ /* 0x000fea0003c00000 */
[----:B------:R0:W1:Y:S02]  /*4d60*/  SHFL.DOWN P0, R29, R26, R25, R24 ;  /* 0x080000191a1d7389 */ /* 0x0000640000000018 */
[----:B01----:R-:W-:Y:S05]  /*4d70*/  ENDCOLLECTIVE ;  /* 0x000000000000791b */ /* 0x003fea0003800000 */
.L_x_1719:
[----:B------:R-:W-:Y:S02]  /*4d80*/  HFMA2 R25, -RZ, RZ, 0, 2.384185791015625e-07 ;  /* 0x00000004ff197431 */ /* 0x000fe400000001ff */
[----:B------:R-:W-:-:S05]  /*4d90*/  FADD R2, R26, R29 ;  /* 0x0000001d1a027221 */ /* 0x000fca0000000000 */
[----:B------:R-:W-:-:S07]  /*4da0*/  MOV R26, R2 ;  /* 0x00000002001a7202 */ /* 0x000fce0000000f00 */
[----:B------:R-:W-:Y:S05]  /*4db0*/  WARPSYNC.COLLECTIVE R23, `(.L_x_1720) ;  /* 0x0000000017087348 */ /* 0x000fea0003c00000 */
[----:B------:R0:W1:Y:S02]  /*4dc0*/  SHFL.DOWN P0, R29, R26, R25, R24 ;  /* 0x080000191a1d7389 */ /* 0x0000640000000018 */
[----:B01----:R-:W-:Y:S05]  /*4dd0*/  ENDCOLLECTIVE ;  /* 0x000000000000791b */ /* 0x003fea0003800000 */
.L_x_1720:
[----:B------:R-:W-:Y:S02]  /*4de0*/  HFMA2 R25, -RZ, RZ, 0, 1.1920928955078125e-07 ;  /* 0x00000002ff197431 */ /* 0x000fe400000001ff */
[----:B------:R-:W-:-:S05]  /*4df0*/  FADD R6, R2, R29 ;  /* 0x0000001d02067221 */ /* 0x000fca0000000000 */
[----:B------:R-:W-:-:S07]  /*4e00*/  MOV R26, R6 ;  /* 0x00000006001a7202 */ /* 0x000fce0000000f00 */
[----:B------:R-:W-:Y:S05]  /*4e10*/  WARPSYNC.COLLECTIVE R23, `(.L_x_1721) ;  /* 0x0000000017087348 */ /* 0x000fea0003c00000 */
[----:B------:R0:W1:Y:S02]  /*4e20*/  SHFL.DOWN P0, R29, R26, R25, R24 ;  /* 0x080000191a1d7389 */ /* 0x0000640000000018 */
[----:B01----:R-:W-:Y:S05]  /*4e30*/  ENDCOLLECTIVE ;  /* 0x000000000000791b */ /* 0x003fea0003800000 */
.L_x_1721:
[----:B------:R-:W-:Y:S02]  /*4e40*/  HFMA2 R25, -RZ, RZ, 0, 5.9604644775390625e-08 ;  /* 0x00000001ff197431 */ /* 0x000fe400000001ff */
[----:B------:R-:W-:-:S05]  /*4e50*/  FADD R10, R6, R29 ;  /* 0x0000001d060a7221 */ /* 0x000fca0000000000 */
[----:B------:R-:W-:-:S07]  /*4e60*/  MOV R26, R10 ;  /* 0x0000000a001a7202 */ /* 0x000fce0000000f00 */
[----:B------:R-:W-:Y:S05]  /*4e70*/  WARPSYNC.COLLECTIVE R23, `(.L_x_1722) ;  /* 0x0000000017087348 */ /* 0x000fea0003c00000 */
[----:B------:R0:W1:Y:S02]  /*4e80*/  SHFL.DOWN P0, R29, R26, R25, R24 ;  /* 0x080000191a1d7389 */ /* 0x0000640000000018 */
[----:B01----:R-:W-:Y:S05]  /*4e90*/  ENDCOLLECTIVE ;  /* 0x000000000000791b */ /* 0x003fea0003800000 */
.L_x_1722:
[----:B------:R-:W-:Y:S05]  /*4ea0*/  BRA `(.L_x_1723) ;  /* 0xffffffd400087947 */ /* 0x000fea000383ffff */
.L_x_1673:
[----:B----4-:R-:W-:Y:S01]  /*4eb0*/  HFMA2 R25, -RZ, RZ, 0, 9.5367431640625e-07 ;  /* 0x00000010ff197431 */ /* 0x010fe200000001ff */
[----:B------:R-:W-:Y:S01]  /*4ec0*/  BSSY B1, `(.L_x_1724) ;  /* 0x0000007000017945 */ /* 0x000fe20003800000 */
[----:B------:R-:W-:Y:S02]  /*4ed0*/  MOV R26, R12 ;  /* 0x0000000c001a7202 */ /* 0x000fe40000000f00 */
[----:B------:R-:W-:Y:S02]  /*4ee0*/  MOV R24, 0x1f ;  /* 0x0000001f00187802 */ /* 0x000fe40000000f00 */
[----:B------:R-:W-:-:S07]  /*4ef0*/  MOV R23, 0xffffffff ;  /* 0xffffffff00177802 */ /* 0x000fce0000000f00 */
[----:B-1----:R-:W-:Y:S05]  /*4f00*/  WARPSYNC.COLLECTIVE R23, `(.L_x_1725) ;  /* 0x0000000017087348 */ /* 0x002fea0003c00000 */
[----:B------:R0:W2:Y:S02]  /*4f10*/  SHFL.DOWN P0, R29, R26, R25, R24 ;  /* 0x080000191a1d7389 */ /* 0x0000a40000000018 */
[----:B012---:R-:W-:Y:S05]  /*4f20*/  ENDCOLLECTIVE ;  /* 0x000000000000791b */ /* 0x007fea0003800000 */
.L_x_1725:
[----:B------:R-:W-:Y:S05]  /*4f30*/  BSYNC B1 ;  /* 0x0000000000017941 */ /* 0x000fea0003800000 */
.L_x_1724:
        /* <DEDUP_REMOVED lines=8> */
.L_x_1726:
[----:B------:R-:W-:Y:S01]  /*4fc0*/  FADD R7, R7, R12 ;  /* 0x0000000c07077221 */ /* 0x000fe20000000000 */
[----:B------:R-:W-:Y:S02]  /*4fd0*/  MOV R26, R8 ;  /* 0x00000008001a7202 */ /* 0x000fe40000000f00 */
[----:B------:R-:W-:-:S07]  /*4fe0*/  MOV R6, R29 ;  /* 0x0000001d00067202 */ /* 0x000fce0000000f00 */
[----:B------:R-:W-:Y:S05]  /*4ff0*/  WARPSYNC.COLLECTIVE R23, `(.L_x_1727) ;  /* 0x0000000017087348 */ /* 0x000fea0003c00000 */
[----:B------:R0:W1:Y:S02]  /*5000*/  SHFL.DOWN P0, R29, R26, R25, R24 ;  /* 0x080000191a1d7389 */ /* 0x0000640000000018 */
[----:B01----:R-:W-:Y:S05]  /*5010*/  ENDCOLLECTIVE ;  /* 0x000000000000791b */ /* 0x003fea0003800000 */
.L_x_1727:
[----:B------:R-:W-:Y:S01]  /*5020*/  FADD R6, R6, R9 ;  /* 0x0000000906067221 */ /* 0x000fe20000000000 */
[----:B------:R-:W-:Y:S01]  /*5030*/  HFMA2 R25, -RZ, RZ, 0, 4.76837158203125e-07 ;  /* 0x00000008ff197431 */ /* 0x000fe200000001ff */
[----:B------:R-:W-:Y:S02]  /*5040*/  MOV R26, R7 ;  /* 0x00000007001a7202 */ /* 0x000fe40000000f00 */
[----:B------:R-:W-:-:S07]  /*5050*/  MOV R11, R29 ;  /* 0x0000001d000b7202 */ /* 0x000fce0000000f00 */
[----:B------:R-:W-:Y:S05]  /*5060*/  WARPSYNC.COLLECTIVE R23, `(.L_x_1728) ;  /* 0x0000000017087348 */ /* 0x000fea0003c00000 */
[----:B------:R0:W1:Y:S02]  /*5070*/  SHFL.DOWN P0, R29, R26, R25, R24 ;  /* 0x080000191a1d7389 */ /* 0x0000640000000018 */
[----:B01----:R-:W-:Y:S05]  /*5080*/  ENDCOLLECTIVE ;  /* 0x000000000000791b */ /* 0x003fea0003800000 */
.L_x_1728:
[----:B------:R-:W-:Y:S01]  /*5090*/  FADD R11, R11, R8 ;  /* 0x000000080b0b7221 */ /* 0x000fe20000000000 */
[----:B------:R-:W-:Y:S02]  /*50a0*/  MOV R26, R6 ;  /* 0x00000006001a7202 */ /* 0x000fe40000000f00 */
[----:B------:R-:W-:-:S07]  /*50b0*/  MOV R10, R29 ;  /* 0x0000001d000a7202 */ /* 0x000fce0000000f00 */
[----:B------:R-:W-:Y:S05]  /*50c0*/  WARPSYNC.COLLECTIVE R23, `(.L_x_1729) ;  /* 0x0000000017087348 */ /* 0x000fea0003c00000 */
[----:B------:R0:W1:Y:S02]  /*50d0*/  SHFL.DOWN P0, R29, R26, R25, R24 ;  /* 0x080000191a1d7389 */ /* 0x0000640000000018 */
[----:B01----:R-:W-:Y:S05]  /*50e0*/  ENDCOLLECTIVE ;  /* 0x000000000000791b */ /* 0x003fea0003800000 */
.L_x_1729:
[----:B------:R-:W-:Y:S01]  /*50f0*/  FADD R10, R7, R10 ;  /* 0x0000000a070a7221 */ /* 0x000fe20000000000 */
[----:B------:R-:W-:Y:S02]  /*5100*/  MOV R26, R11 ;  /* 0x0000000b001a7202 */ /* 0x000fe40000000f00 */
[----:B------:R-:W-:-:S07]  /*5110*/  MOV R13, R29 ;  /* 0x0000001d000d7202 */ /* 0x000fce0000000f00 */
[----:B------:R-:W-:Y:S05]  /*5120*/  WARPSYNC.COLLECTIVE R23, `(.L_x_1730) ;  /* 0x0000000017087348 */ /* 0x000fea0003c00000 */
[----:B------:R0:W1:Y:S02]  /*5130*/  SHFL.DOWN P0, R29, R26, R25, R24 ;  /* 0x080000191a1d7389 */ /* 0x0000640000000018 */
[----:B01----:R-:W-:Y:S05]  /*5140*/  ENDCOLLECTIVE ;  /* 0x000000000000791b */ /* 0x003fea0003800000 */
.L_x_1730:
[----:B------:R-:W-:Y:S01]  /*5150*/  FADD R13, R6, R13 ;  /* 0x0000000d060d7221 */ /* 0x000fe20000000000 */
[----:B------:R-:W-:Y:S01]  /*5160*/  HFMA2 R25, -RZ, RZ, 0, 2.384185791015625e-07 ;  /* 0x00000004ff197431 */ /* 0x000fe200000001ff */
[----:B------:R-:W-:Y:S02]  /*5170*/  MOV R26, R10 ;  /* 0x0000000a001a7202 */ /* 0x000fe40000000f00 */
[----:B------:R-:W-:-:S07]  /*5180*/  MOV R14, R29 ;  /* 0x0000001d000e7202 */ /* 0x000fce0000000f00 */
[----:B------:R-:W-:Y:S05]  /*5190*/  WARPSYNC.COLLECTIVE R23, `(.L_x_1731) ;  /* 0x0000000017087348 */ /* 0x000fea0003c00000 */
[----:B------:R0:W1:Y:S02]  /*51a0*/  SHFL.DOWN P0, R29, R26, R25, R24 ;  /* 0x080000191a1d7389 */ /* 0x0000640000000018 */
[----:B01----:R-:W-:Y:S05]  /*51b0*/  ENDCOLLECTIVE ;  /* 0x000000000000791b */ /* 0x003fea0003800000 */
.L_x_1731:
[----:B------:R-:W-:Y:S01]  /*51c0*/  FADD R14, R11, R14 ;  /* 0x0000000e0b0e7221 */ /* 0x000fe20000000000 */
[----:B------:R-:W-:Y:S02]  /*51d0*/  MOV R26, R13 ;  /* 0x0000000d001a7202 */ /* 0x000fe40000000f00 */
[----:B------:R-:W-:-:S07]  /*51e0*/  MOV R15, R29 ;  /* 0x0000001d000f7202 */ /* 0x000fce0000000f00 */
[----:B------:R-:W-:Y:S05]  /*51f0*/  WARPSYNC.COLLECTIVE R23, `(.L_x_1732) ;  /* 0x0000000017087348 */ /* 0x000fea0003c00000 */
[----:B------:R0:W1:Y:S02]  /*5200*/  SHFL.DOWN P0, R29, R26, R25, R24 ;  /* 0x080000191a1d7389 */ /* 0x0000640000000018 */
[----:B01----:R-:W-:Y:S05]  /*5210*/  ENDCOLLECTIVE ;  /* 0x000000000000791b */ /* 0x003fea0003800000 */
.L_x_1732:
[----:B------:R-:W-:Y:S01]  /*5220*/  FADD R15, R10, R15 ;  /* 0x0000000f0a0f7221 */ /* 0x000fe20000000000 */
[----:B------:R-:W-:Y:S02]  /*5230*/  MOV R26, R14 ;  /* 0x0000000e001a7202 */ /* 0x000fe40000000f00 */
[----:B------:R-:W-:-:S07]  /*5240*/  MOV R12, R29 ;  /* 0x0000001d000c7202 */ /* 0x000fce0000000f00 */
[----:B------:R-:W-:Y:S05]  /*5250*/  WARPSYNC.COLLECTIVE R23, `(.L_x_1733) ;  /* 0x0000000017087348 */ /* 0x000fea0003c00000 */
[----:B------:R0:W1:Y:S02]  /*5260*/  SHFL.DOWN P0, R29, R26, R25, R24 ;  /* 0x080000191a1d7389 */ /* 0x0000640000000018 */
[----:B01----:R-:W-:Y:S05]  /*5270*/  ENDCOLLECTIVE ;  /* 0x000000000000791b */ /* 0x003fea0003800000 */
.L_x_1733:
[----:B------:R-:W-:Y:S01]  /*5280*/  FADD R7, R13, R12 ;  /* 0x0000000c0d077221 */ /* 0x000fe20000000000 */
[----:B------:R-:W-:Y:S01]  /*5290*/  HFMA2 R25, -RZ, RZ, 0, 1.1920928955078125e-07 ;  /* 0x00000002ff197431 */ /* 0x000fe200000001ff */
[----:B------:R-:W-:Y:S02]  /*52a0*/  MOV R26, R15 ;  /* 0x0000000f001a7202 */ /* 0x000fe40000000f00 */
[----:B------:R-:W-:-:S07]  /*52b0*/  MOV R9, R29 ;  /* 0x0000001d00097202 */ /* 0x000fce0000000f00 */
[----:B------:R-:W-:Y:S05]  /*52c0*/  WARPSYNC.COLLECTIVE R23, `(.L_x_1734) ;  /* 0x0000000017087348 */ /* 0x000fea0003c00000 */
[----:B------:R0:W1:Y:S02]  /*52d0*/  SHFL.DOWN P0, R29, R26, R25, R24 ;  /* 0x080000191a1d7389 */ /* 0x0000640000000018 */
[----:B01----:R-:W-:Y:S05]  /*52e0*/  ENDCOLLECTIVE ;  /* 0x000000000000791b */ /* 0x003fea0003800000 */
.L_x_1734:
[----:B------:R-:W-:Y:S01]  /*52f0*/  FADD R9, R14, R9 ;  /* 0x000000090e097221 */ /* 0x000fe20000000000 */
[----:B------:R-:W-:Y:S02]  /*5300*/  MOV R26, R7 ;  /* 0x00000007001a7202 */ /* 0x000fe40000000f00 */
[----:B------:R-:W-:-:S07]  /*5310*/  MOV R6, R29 ;  /* 0x0000001d00067202 */ /* 0x000fce0000000f00 */
[----:B------:R-:W-:Y:S05]  /*5320*/  WARPSYNC.COLLECTIVE R23, `(.L_x_1735) ;  /* 0x0000000017087348 */ /* 0x000fea0003c00000 */
[----:B------:R0:W1:Y:S02]  /*5330*/  SHFL.DOWN P0, R29, R26, R25, R24 ;  /* 0x080000191a1d7389 */ /* 0x0000640000000018 */
[----:B01----:R-:W-:Y:S05]  /*5340*/  ENDCOLLECTIVE ;  /* 0x000000000000791b */ /* 0x003fea0003800000 */
.L_x_1735:
[----:B------:R-:W-:Y:S01]  /*5350*/  FADD R6, R15, R6 ;  /* 0x000000060f067221 */ /* 0x000fe20000000000 */
[----:B------:R-:W-:Y:S02]  /*5360*/  MOV R26, R9 ;  /* 0x00000009001a7202 */ /* 0x000fe40000000f00 */
[----:B------:R-:W-:-:S07]  /*5370*/  MOV R8, R29 ;  /* 0x0000001d00087202 */ /* 0x000fce0000000f00 */
[----:B------:R-:W-:Y:S05]  /*5380*/  WARPSYNC.COLLECTIVE R23, `(.L_x_1736) ;  /* 0x0000000017087348 */ /* 0x000fea0003c00000 */
[----:B------:R0:W1:Y:S02]  /*5390*/  SHFL.DOWN P0, R29, R26, R25, R24 ;  /* 0x080000191a1d7389 */ /* 0x0000640000000018 */
[----:B01----:R-:W-:Y:S05]  /*53a0*/  ENDCOLLECTIVE ;  /* 0x000000000000791b */ /* 0x003fea0003800000 */
.L_x_1736:
[----:B------:R-:W-:Y:S01]  /*53b0*/  FADD R8, R7, R8 ;  /* 0x0000000807087221 */ /* 0x000fe20000000000 */
[----:B------:R-:W-:Y:S01]  /*53c0*/  HFMA2 R25, -RZ, RZ, 0, 5.9604644775390625e-08 ;  /* 0x00000001ff197431 */ /* 0x000fe200000001ff */
[----:B------:R-:W-:Y:S02]  /*53d0*/  MOV R26, R6 ;  /* 0x00000006001a7202 */ /* 0x000fe40000000f00 */
[----:B------:R-:W-:-:S07]  /*53e0*/  MOV R12, R29 ;  /* 0x0000001d000c7202 */ /* 0x000fce0000000f00 */
[----:B------:R-:W-:Y:S05]  /*53f0*/  WARPSYNC.COLLECTIVE R23, `(.L_x_1737) ;  /* 0x0000000017087348 */ /* 0x000fea0003c00000 */
[----:B------:R0:W1:Y:S02]  /*5400*/  SHFL.DOWN P0, R29, R26, R25, R24 ;  /* 0x080000191a1d7389 */ /* 0x0000640000000018 */
[----:B01----:R-:W-:Y:S05]  /*5410*/  ENDCOLLECTIVE ;  /* 0x000000000000791b */ /* 0x003fea0003800000 */
.L_x_1737:
[----:B------:R-:W-:Y:S01]  /*5420*/  FADD R11, R9, R12 ;  /* 0x0000000c090b7221 */ /* 0x000fe20000000000 */
[----:B------:R-:W-:Y:S02]  /*5430*/  MOV R26, R8 ;  /* 0x00000008001a7202 */ /* 0x000fe40000000f00 */
[----:B------:R-:W-:-:S07]  /*5440*/  MOV R13, R29 ;  /* 0x0000001d000d7202 */ /* 0x000fce0000000f00 */
[----:B------:R-:W-:Y:S05]  /*5450*/  WARPSYNC.COLLECTIVE R23, `(.L_x_1738) ;  /* 0x0000000017087348 */ /* 0x000fea0003c00000 */
[----:B------:R0:W1:Y:S02]  /*5460*/  SHFL.DOWN P0, R29, R26, R25, R24 ;  /* 0x080000191a1d7389 */ /* 0x0000640000000018 */
[----:B01----:R-:W-:Y:S05]  /*5470*/  ENDCOLLECTIVE ;  /* 0x000000000000791b */ /* 0x003fea0003800000 */
.L_x_1738:
[----:B------:R-:W-:Y:S01]  /*5480*/  FADD R10, R6, R13 ;  /* 0x0000000d060a7221 */ /* 0x000fe20000000000 */
[----:B------:R-:W-:Y:S02]  /*5490*/  MOV R26, R11 ;  /* 0x0000000b001a7202 */ /* 0x000fe40000000f00 */
[----:B------:R-:W-:-:S07]  /*54a0*/  MOV R17, R29 ;  /* 0x0000001d00117202 */ /* 0x000fce0000000f00 */
[----:B------:R-:W-:Y:S05]  /*54b0*/  WARPSYNC.COLLECTIVE R23, `(.L_x_1739) ;  /* 0x0000000017087348 */ /* 0x000fea0003c00000 */
[----:B------:R0:W1:Y:S02]  /*54c0*/  SHFL.DOWN P0, R29, R26, R25, R24 ;  /* 0x080000191a1d7389 */ /* 0x0000640000000018 */
[----:B01----:R-:W-:Y:S05]  /*54d0*/  ENDCOLLECTIVE ;  /* 0x000000000000791b */ /* 0x003fea0003800000 */
.L_x_1739:
[----:B------:R-:W-:Y:S01]  /*54e0*/  FADD R12, R8, R17 ;  /* 0x00000011080c7221 */ /* 0x000fe20000000000 */
[----:B------:R-:W-:Y:S06]  /*54f0*/  BRA `(.L_x_1740) ;  /* 0xffffffd000987947 */ /* 0x000fec000383ffff */
.L_x_1677:
        /* <DEDUP_REMOVED lines=8> */
.L_x_1742:
[----:B------:R-:W-:Y:S05]  /*5580*/  BSYNC B1 ;  /* 0x0000000000017941 */ /* 0x000fea0003800000 */
.L_x_1741:
        /* <DEDUP_REMOVED lines=8> */
.L_x_1743:
[----:B------:R-:W-:Y:S01]  /*5610*/  FADD R6, R6, R15 ;  /* 0x0000000f06067221 */ /* 0x000fe20000000000 */
[----:B------:R-:W-:Y:S02]  /*5620*/  MOV R26, R13 ;  /* 0x0000000d001a7202 */ /* 0x000fe40000000f00 */
[----:B------:R-:W-:-:S07]  /*5630*/  MOV R7, R29 ;  /* 0x0000001d00077202 */ /* 0x000fce0000000f00 */
[----:B------:R-:W-:Y:S05]  /*5640*/  WARPSYNC.COLLECTIVE R23, `(.L_x_1744) ;  /* 0x0000000017087348 */ /* 0x000fea0003c00000 */
[----:B------:R0:W1:Y:S02]  /*5650*/  SHFL.DOWN P0, R29, R26, R25, R24 ;  /* 0x080000191a1d7389 */ /* 0x0000640000000018 */
[----:B01----:R-:W-:Y:S05]  /*5660*/  ENDCOLLECTIVE ;  /* 0x000000000000791b */ /* 0x003fea0003800000 */
.L_x_1744:
[----:B------:R-:W-:Y:S01]  /*5670*/  FADD R7, R7, R14 ;  /* 0x0000000e07077221 */ /* 0x000fe20000000000 */
[----:B------:R-:W-:Y:S01]  /*5680*/  HFMA2 R25, -RZ, RZ, 0, 4.76837158203125e-07 ;  /* 0x00000008ff197431 */ /* 0x000fe200000001ff */
[----:B------:R-:W-:Y:S02]  /*5690*/  MOV R26, R6 ;  /* 0x00000006001a7202 */ /* 0x000fe40000000f00 */
[----:B------:R-:W-:-:S07]  /*56a0*/  MOV R8, R29 ;  /* 0x0000001d00087202 */ /* 0x000fce0000000f00 */
[----:B------:R-:W-:Y:S05]  /*56b0*/  WARPSYNC.COLLECTIVE R23, `(.L_x_1745) ;  /* 0x0000000017087348 */ /* 0x000fea0003c00000 */
[----:B------:R0:W1:Y:S02]  /*56c0*/  SHFL.DOWN P0, R29, R26, R25, R24 ;  /* 0x080000191a1d7389 */ /* 0x0000640000000018 */
[----:B01----:R-:W-:Y:S05]  /*56d0*/  ENDCOLLECTIVE ;  /* 0x000000000000791b */ /* 0x003fea0003800000 */
.L_x_1745:
[----:B------:R-:W-:Y:S01]  /*56e0*/  FADD R8, R8, R13 ;  /* 0x0000000d08087221 */ /* 0x000fe20000000000 */
[----:B------:R-:W-:Y:S02]  /*56f0*/  MOV R26, R7 ;  /* 0x00000007001a7202 */ /* 0x000fe40000000f00 */
[----:B------:R-:W-:-:S07]  /*5700*/  MOV R9, R29 ;  /* 0x0000001d00097202 */ /* 0x000fce0000000f00 */
[----:B------:R-:W-:Y:S05]  /*5710*/  WARPSYNC.COLLECTIVE R23, `(.L_x_1746) ;  /* 0x0000000017087348 */ /* 0x000fea0003c00000 */
[----:B------:R0:W1:Y:S02]  /*5720*/  SHFL.DOWN P0, R29, R26, R25, R24 ;  /* 0x080000191a1d7389 */ /* 0x0000640000000018 */
[----:B01----:R-:W-:Y:S05]  /*5730*/  ENDCOLLECTIVE ;  /* 0x000000000000791b */ /* 0x003fea0003800000 */
.L_x_1746:
[----:B------:R-:W-:Y:S01]  /*5740*/  FADD R9, R6, R9 ;  /* 0x0000000906097221 */ /* 0x000fe20000000000 */
[----:B------:R-:W-:Y:S02]  /*5750*/  MOV R26, R8 ;  /* 0x00000008001a7202 */ /* 0x000fe40000000f00 */
[----:B------:R-:W-:-:S07]  /*5760*/  MOV R16, R29 ;  /* 0x0000001d00107202 */ /* 0x000fce0000000f00 */
[----:B------:R-:W-:Y:S05]  /*5770*/  WARPSYNC.COLLECTIVE R23, `(.L_x_1747) ;  /* 0x0000000017087348 */ /* 0x000fea0003c00000 */
[----:B------:R0:W1:Y:S02]  /*5780*/  SHFL.DOWN P0, R29, R26, R25, R24 ;  /* 0x080000191a1d7389 */ /* 0x0000640000000018 */
[----:B01----:R-:W-:Y:S05]  /*5790*/  ENDCOLLECTIVE ;  /* 0x000000000000791b */ /* 0x003fea0003800000 */
.L_x_1747:
[----:B------:R-:W-:Y:S01]  /*57a0*/  FADD R16, R7, R16 ;  /* 0x0000001007107221 */ /* 0x000fe20000000000 */
[----:B------:R-:W-:Y:S01]  /*57b0*/  HFMA2 R25, -RZ, RZ, 0, 2.384185791015625e-07 ;  /* 0x00000004ff197431 */ /* 0x000fe200000001ff */
[----:B------:R-:W-:Y:S02]  /*57c0*/  MOV R26, R9 ;  /* 0x00000009001a7202 */ /* 0x000fe40000000f00 */
[----:B------:R-:W-:-:S07]  /*57d0*/  MOV R17, R29 ;  /* 0x0000001d00117202 */ /* 0x000fce0000000f00 */
[----:B------:R-:W-:Y:S05]  /*57e0*/  WARPSYNC.COLLECTIVE R23, `(.L_x_1748) ;  /* 0x0000000017087348 */ /* 0x000fea0003c00000 */
[----:B------:R0:W1:Y:S02]  /*57f0*/  SHFL.DOWN P0, R29, R26, R25, R24 ;  /* 0x080000191a1d7389 */ /* 0x0000640000000018 */
[----:B01----:R-:W-:Y:S05]  /*5800*/  ENDCOLLECTIVE ;  /* 0x000000000000791b */ /* 0x003fea0003800000 */
.L_x_1748:
[----:B------:R-:W-:Y:S01]  /*5810*/  FADD R17, R8, R17 ;  /* 0x0000001108117221 */ /* 0x000fe20000000000 */
[----:B------:R-:W-:Y:S02]  /*5820*/  MOV R26, R16 ;  /* 0x00000010001a7202 */ /* 0x000fe40000000f00 */
[----:B------:R-:W-:-:S07]  /*5830*/  MOV R18, R29 ;  /* 0x0000001d00127202 */ /* 0x000fce0000000f00 */
[----:B------:R-:W-:Y:S05]  /*5840*/  WARPSYNC.COLLECTIVE R23, `(.L_x_1749) ;  /* 0x0000000017087348 */ /* 0x000fea0003c00000 */
[----:B------:R0:W1:Y:S02]  /*5850*/  SHFL.DOWN P0, R29, R26, R25, R24 ;  /* 0x080000191a1d7389 */ /* 0x0000640000000018 */
[----:B01----:R-:W-:Y:S05]  /*5860*/  ENDCOLLECTIVE ;  /* 0x000000000000791b */ /* 0x003fea0003800000 */
.L_x_1749:
[----:B------:R-:W-:Y:S01]  /*5870*/  FADD R18, R9, R18 ;  /* 0x0000001209127221 */ /* 0x000fe20000000000 */
[----:B------:R-:W-:Y:S02]  /*5880*/  MOV R26, R17 ;  /* 0x00000011001a7202 */ /* 0x000fe40000000f00 */
[----:B------:R-:W-:-:S07]  /*5890*/  MOV R15, R29 ;  /* 0x0000001d000f7202 */ /* 0x000fce0000000f00 */
[----:B------:R-:W-:Y:S05]  /*58a0*/  WARPSYNC.COLLECTIVE R23, `(.L_x_1750) ;  /* 0x0000000017087348 */ /* 0x000fea0003c00000 */
[----:B------:R0:W1:Y:S02]  /*58b0*/  SHFL.DOWN P0, R29, R26, R25, R24 ;  /* 0x080000191a1d7389 */ /* 0x0000640000000018 */
[----:B01----:R-:W-:Y:S05]  /*58c0*/  ENDCOLLECTIVE ;  /* 0x000000000000791b */ /* 0x003fea0003800000 */
.L_x_1750:
[----:B------:R-:W-:Y:S01]  /*58d0*/  FADD R15, R16, R15 ;  /* 0x0000000f100f7221 */ /* 0x000fe20000000000 */
[----:B------:R-:W-:Y:S01]  /*58e0*/  HFMA2 R25, -RZ, RZ, 0, 1.1920928955078125e-07 ;  /* 0x00000002ff197431 */ /* 0x000fe200000001ff */
[----:B------:R-:W-:Y:S02]  /*58f0*/  MOV R26, R18 ;  /* 0x00000012001a7202 */ /* 0x000fe40000000f00 */
[----:B------:R-:W-:-:S07]  /*5900*/  MOV R14, R29 ;  /* 0x0000001d000e7202 */ /* 0x000fce0000000f00 */
[----:B------:R-:W-:Y:S05]  /*5910*/  WARPSYNC.COLLECTIVE R23, `(.L_x_1751) ;  /* 0x0000000017087348 */ /* 0x000fea0003c00000 */
[----:B------:R0:W1:Y:S02]  /*5920*/  SHFL.DOWN P0, R29, R26, R25, R24 ;  /* 0x080000191a1d7389 */ /* 0x0000640000000018 */
[----:B01----:R-:W-:Y:S05]  /*5930*/  ENDCOLLECTIVE ;  /* 0x000000000000791b */ /* 0x003fea0003800000 */
.L_x_1751:
[----:B------:R-:W-:Y:S01]  /*5940*/  FADD R14, R17, R14 ;  /* 0x0000000e110e7221 */ /* 0x000fe20000000000 */
[----:B------:R-:W-:Y:S02]  /*5950*/  MOV R26, R15 ;  /* 0x0000000f001a7202 */ /* 0x000fe40000000f00 */
[----:B------:R-:W-:-:S07]  /*5960*/  MOV R7, R29 ;  /* 0x0000001d00077202 */ /* 0x000fce0000000f00 */
[----:B------:R-:W-:Y:S05]  /*5970*/  WARPSYNC.COLLECTIVE R23, `(.L_x_1752) ;  /* 0x0000000017087348 */ /* 0x000fea0003c00000 */
[----:B------:R0:W1:Y:S02]  /*5980*/  SHFL.DOWN P0, R29, R26, R25, R24 ;  /* 0x080000191a1d7389 */ /* 0x0000640000000018 */
[----:B01----:R-:W-:Y:S05]  /*5990*/  ENDCOLLECTIVE ;  /* 0x000000000000791b */ /* 0x003fea0003800000 */
.L_x_1752:
[----:B------:R-:W-:Y:S01]  /*59a0*/  FADD R7, R18, R7 ;  /* 0x0000000712077221 */ /* 0x000fe20000000000 */
[----:B------:R-:W-:Y:S02]  /*59b0*/  MOV R26, R14 ;  /* 0x0000000e001a7202 */ /* 0x000fe40000000f00 */
[----:B------:R-:W-:-:S07]  /*59c0*/  MOV R6, R29 ;  /* 0x0000001d00067202 */ /* 0x000fce0000000f00 */
[----:B------:R-:W-:Y:S05]  /*59d0*/  WARPSYNC.COLLECTIVE R23, `(.L_x_1753) ;  /* 0x0000000017087348 */ /* 0x000fea0003c00000 */
[----:B------:R0:W1:Y:S02]  /*59e0*/  SHFL.DOWN P0, R29, R26, R25, R24 ;  /* 0x080000191a1d7389 */ /* 0x0000640000000018 */
[----:B01----:R-:W-:Y:S05]  /*59f0*/  ENDCOLLECTIVE ;  /* 0x000000000000791b */ /* 0x003fea0003800000 */
.L_x_1753:
[----:B------:R-:W-:Y:S01]  /*5a00*/  FADD R6, R15, R6 ;  /* 0x000000060f067221 */ /* 0x000fe20000000000 */
[----:B------:R-:W-:Y:S01]  /*5a10*/  HFMA2 R25, -RZ, RZ, 0, 5.9604644775390625e-08 ;  /* 0x00000001ff197431 */ /* 0x000fe200000001ff */
[----:B------:R-:W-:Y:S02]  /*5a20*/  MOV R26, R7 ;  /* 0x00000007001a7202 */ /* 0x000fe40000000f00 */
[----:B------:R-:W-:-:S07]  /*5a30*/  MOV R13, R29 ;  /* 0x0000001d000d7202 */ /* 0x000fce0000000f00 */
[----:B------:R-:W-:Y:S05]  /*5a40*/  WARPSYNC.COLLECTIVE R23, `(.L_x_1754) ;  /* 0x0000000017087348 */ /* 0x000fea0003c00000 */
[----:B------:R0:W1:Y:S02]  /*5a50*/  SHFL.DOWN P0, R29, R26, R25, R24 ;  /* 0x080000191a1d7389 */ /* 0x0000640000000018 */
[----:B01----:R-:W-:Y:S05]  /*5a60*/  ENDCOLLECTIVE ;  /* 0x000000000000791b */ /* 0x003fea0003800000 */
.L_x_1754:
[----:B------:R-:W-:Y:S01]  /*5a70*/  FADD R8, R14, R13 ;  /* 0x0000000d0e087221 */ /* 0x000fe20000000000 */
[----:B------:R-:W-:Y:S02]  /*5a80*/  MOV R26, R6 ;  /* 0x00000006001a7202 */ /* 0x000fe40000000f00 */
[----:B------:R-:W-:-:S07]  /*5a90*/  MOV R16, R29 ;  /* 0x0000001d00107202 */ /* 0x000fce0000000f00 */
[----:B------:R-:W-:Y:S05]  /*5aa0*/  WARPSYNC.COLLECTIVE R23, `(.L_x_1755) ;  /* 0x0000000017087348 */ /* 0x000fea0003c00000 */
[----:B------:R0:W1:Y:S02]  /*5ab0*/  SHFL.DOWN P0, R29, R26, R25, R24 ;  /* 0x080000191a1d7389 */ /* 0x0000640000000018 */
[----:B01----:R-:W-:Y:S05]  /*5ac0*/  ENDCOLLECTIVE ;  /* 0x000000000000791b */ /* 0x003fea0003800000 */
.L_x_1755:
[----:B------:R-:W-:Y:S01]  /*5ad0*/  FADD R16, R7, R16 ;  /* 0x0000001007107221 */ /* 0x000fe20000000000 */
[----:B------:R-:W-:Y:S02]  /*5ae0*/  MOV R26, R8 ;  /* 0x00000008001a7202 */ /* 0x000fe40000000f00 */
[----:B------:R-:W-:-:S07]  /*5af0*/  MOV R9, R29 ;  /* 0x0000001d00097202 */ /* 0x000fce0000000f00 */
[----:B------:R-:W-:Y:S05]  /*5b00*/  WARPSYNC.COLLECTIVE R23, `(.L_x_1756) ;  /* 0x0000000017087348 */ /* 0x000fea0003c00000 */
[----:B------:R0:W1:Y:S02]  /*5b10*/  SHFL.DOWN P0, R29, R26, R25, R24 ;  /* 0x080000191a1d7389 */ /* 0x0000640000000018 */
[----:B01----:R-:W-:Y:S05]  /*5b20*/  ENDCOLLECTIVE ;  /* 0x000000000000791b */ /* 0x003fea0003800000 */
.L_x_1756:
[----:B------:R-:W-:Y:S01]  /*5b30*/  FADD R13, R6, R9 ;  /* 0x00000009060d7221 */ /* 0x000fe20000000000 */
[----:B------:R-:W-:Y:S06]  /*5b40*/  BRA `(.L_x_1757) ;  /* 0xffffffcc00e47947 */ /* 0x000fec000383ffff */
.L_x_1681:
        /* <DEDUP_REMOVED lines=8> */
.L_x_1759:
[----:B------:R-:W-:Y:S05]  /*5bd0*/  BSYNC B1 ;  /* 0x0000000000017941 */ /* 0x000fea0003800000 */
.L_x_1758:
        /* <DEDUP_REMOVED lines=8> */
.L_x_1760:
[----:B------:R-:W-:Y:S01]  /*5c60*/  FADD R8, R8, R11 ;  /* 0x0000000b08087221 */ /* 0x000fe20000000000 */
[----:B------:R-:W-:Y:S02]  /*5c70*/  MOV R26, R14 ;  /* 0x0000000e001a7202 */ /* 0x000fe40000000f00 */
[----:B------:R-:W-:-:S07]  /*5c80*/  MOV R7, R29 ;  /* 0x0000001d00077202 */ /* 0x000fce0000000f00 */
[----:B------:R-:W-:Y:S05]  /*5c90*/  WARPSYNC.COLLECTIVE R23, `(.L_x_1761) ;  /* 0x0000000017087348 */ /* 0x000fea0003c00000 */
[----:B------:R0:W1:Y:S02]  /*5ca0*/  SHFL.DOWN P0, R29, R26, R25, R24 ;  /* 0x080000191a1d7389 */ /* 0x0000640000000018 */
[----:B01----:R-:W-:Y:S05]  /*5cb0*/  ENDCOLLECTIVE ;  /* 0x000000000000791b */ /* 0x003fea0003800000 */
.L_x_1761:
[----:B------:R-:W-:Y:S01]  /*5cc0*/  FADD R7, R7, R12 ;  /* 0x0000000c07077221 */ /* 0x000fe20000000000 */
[----:B------:R-:W-:Y:S01]  /*5cd0*/  HFMA2 R25, -RZ, RZ, 0, 4.76837158203125e-07 ;  /* 0x00000008ff197431 */ /* 0x000fe200000001ff */
[----:B------:R-:W-:Y:S02]  /*5ce0*/  MOV R26, R8 ;  /* 0x00000008001a7202 */ /* 0x000fe40000000f00 */
[----:B------:R-:W-:-:S07]  /*5cf0*/  MOV R9, R29 ;  /* 0x0000001d00097202 */ /* 0x000fce0000000f00 */
[----:B------:R-:W-:Y:S05]  /*5d00*/  WARPSYNC.COLLECTIVE R23, `(.L_x_1762) ;  /* 0x0000000017087348 */ /* 0x000fea0003c00000 */
[----:B------:R0:W1:Y:S02]  /*5d10*/  SHFL.DOWN P0, R29, R26, R25, R24 ;  /* 0x080000191a1d7389 */ /* 0x0000640000000018 */
[----:B01----:R-:W-:Y:S05]  /*5d20*/  ENDCOLLECTIVE ;  /* 0x000000000000791b */ /* 0x003fea0003800000 */
.L_x_1762:
[----:B------:R-:W-:Y:S01]  /*5d30*/  FADD R9, R9, R14 ;  /* 0x0000000e09097221 */ /* 0x000fe20000000000 */
[----:B------:R-:W-:Y:S02]  /*5d40*/  MOV R26, R7 ;  /* 0x00000007001a7202 */ /* 0x000fe40000000f00 */
[----:B------:R-:W-:-:S07]  /*5d50*/  MOV R15, R29 ;  /* 0x0000001d000f7202 */ /* 0x000fce0000000f00 */
[----:B------:R-:W-:Y:S05]  /*5d60*/  WARPSYNC.COLLECTIVE R23, `(.L_x_1763) ;  /* 0x0000000017087348 */ /* 0x000fea0003c00000 */
[----:B------:R0:W1:Y:S02]  /*5d70*/  SHFL.DOWN P0, R29, R26, R25, R24 ;  /* 0x080000191a1d7389 */ /* 0x0000640000000018 */
[----:B01----:R-:W-:Y:S05]  /*5d80*/  ENDCOLLECTIVE ;  /* 0x000000000000791b */ /* 0x003fea0003800000 */
.L_x_1763:
[----:B------:R-:W-:Y:S01]  /*5d90*/  FADD R15, R8, R15 ;  /* 0x0000000f080f7221 */ /* 0x000fe20000000000 */
[----:B------:R-:W-:Y:S02]  /*5da0*/  MOV R26, R9 ;  /* 0x00000009001a7202 */ /* 0x000fe40000000f00 */
[----:B------:R-:W-:-:S07]  /*5db0*/  MOV R16, R29 ;  /* 0x0000001d00107202 */ /* 0x000fce0000000f00 */
[----:B------:R-:W-:Y:S05]  /*5dc0*/  WARPSYNC.COLLECTIVE R23, `(.L_x_1764) ;  /* 0x0000000017087348 */ /* 0x000fea0003c00000 */
[----:B------:R0:W1:Y:S02]  /*5dd0*/  SHFL.DOWN P0, R29, R26, R25, R24 ;  /* 0x080000191a1d7389 */ /* 0x0000640000000018 */
[----:B01----:R-:W-:Y:S05]  /*5de0*/  ENDCOLLECTIVE ;  /* 0x000000000000791b */ /* 0x003fea0003800000 */
.L_x_1764:
[----:B------:R-:W-:Y:S01]  /*5df0*/  FADD R16, R7, R16 ;  /* 0x0000001007107221 */ /* 0x000fe20000000000 */
[----:B------:R-:W-:Y:S01]  /*5e00*/  HFMA2 R25, -RZ, RZ, 0, 2.384185791015625e-07 ;  /* 0x00000004ff197431 */ /* 0x000fe200000001ff */
[----:B------:R-:W-:Y:S02]  /*5e10*/  MOV R26, R15 ;  /* 0x0000000f001a7202 */ /* 0x000fe40000000f00 */
[----:B------:R-:W-:-:S07]  /*5e20*/  MOV R18, R29 ;  /* 0x0000001d00127202 */ /* 0x000fce0000000f00 */
[----:B------:R-:W-:Y:S05]  /*5e30*/  WARPSYNC.COLLECTIVE R23, `(.L_x_1765) ;  /* 0x0000000017087348 */ /* 0x000fea0003c00000 */
[----:B------:R0:W1:Y:S02]  /*5e40*/  SHFL.DOWN P0, R29, R26, R25, R24 ;  /* 0x080000191a1d7389 */ /* 0x0000640000000018 */
[----:B01----:R-:W-:Y:S05]  /*5e50*/  ENDCOLLECTIVE ;  /* 0x000000000000791b */ /* 0x003fea0003800000 */
.L_x_1765:
[----:B------:R-:W-:Y:S01]  /*5e60*/  FADD R18, R9, R18 ;  /* 0x0000001209127221 */ /* 0x000fe20000000000 */
[----:B------:R-:W-:Y:S02]  /*5e70*/  MOV R26, R16 ;  /* 0x00000010001a7202 */ /* 0x000fe40000000f00 */
[----:B------:R-:W-:-:S07]  /*5e80*/  MOV R20, R29 ;  /* 0x0000001d00147202 */ /* 0x000fce0000000f00 */
[----:B------:R-:W-:Y:S05]  /*5e90*/  WARPSYNC.COLLECTIVE R23, `(.L_x_1766) ;  /* 0x0000000017087348 */ /* 0x000fea0003c00000 */
[----:B------:R0:W1:Y:S02]  /*5ea0*/  SHFL.DOWN P0, R29, R26, R25, R24 ;  /* 0x080000191a1d7389 */ /* 0x0000640000000018 */
[----:B01----:R-:W-:Y:S05]  /*5eb0*/  ENDCOLLECTIVE ;  /* 0x000000000000791b */ /* 0x003fea0003800000 */
.L_x_1766:
[----:B------:R-:W-:Y:S01]  /*5ec0*/  FADD R20, R15, R20 ;  /* 0x000000140f147221 */ /* 0x000fe20000000000 */
[----:B------:R-:W-:Y:S02]  /*5ed0*/  MOV R26, R18 ;  /* 0x00000012001a7202 */ /* 0x000fe40000000f00 */
[----:B------:R-:W-:-:S07]  /*5ee0*/  MOV R11, R29 ;  /* 0x0000001d000b7202 */ /* 0x000fce0000000f00 */
[----:B------:R-:W-:Y:S05]  /*5ef0*/  WARPSYNC.COLLECTIVE R23, `(.L_x_1767) ;  /* 0x0000000017087348 */ /* 0x000fea0003c00000 */
[----:B------:R0:W1:Y:S02]  /*5f00*/  SHFL.DOWN P0, R29, R26, R25, R24 ;  /* 0x080000191a1d7389 */ /* 0x0000640000000018 */
[----:B01----:R-:W-:Y:S05]  /*5f10*/  ENDCOLLECTIVE ;  /* 0x000000000000791b */ /* 0x003fea0003800000 */
.L_x_1767:
[----:B------:R-:W-:Y:S01]  /*5f20*/  FADD R11, R16, R11 ;  /* 0x0000000b100b7221 */ /* 0x000fe20000000000 */
[----:B------:R-:W-:Y:S01]  /*5f30*/  HFMA2 R25, -RZ, RZ, 0, 1.1920928955078125e-07 ;  /* 0x00000002ff197431 */ /* 0x000fe200000001ff */
[----:B------:R-:W-:Y:S02]  /*5f40*/  MOV R26, R20 ;  /* 0x00000014001a7202 */ /* 0x000fe40000000f00 */
[----:B------:R-:W-:-:S07]  /*5f50*/  MOV R17, R29 ;  /* 0x0000001d00117202 */ /* 0x000fce0000000f00 */
[----:B------:R-:W-:Y:S05]  /*5f60*/  WARPSYNC.COLLECTIVE R23, `(.L_x_1768) ;  /* 0x0000000017087348 */ /* 0x000fea0003c00000 */
[----:B------:R0:W1:Y:S02]  /*5f70*/  SHFL.DOWN P0, R29, R26, R25, R24 ;  /* 0x080000191a1d7389 */ /* 0x0000640000000018 */
[----:B01----:R-:W-:Y:S05]  /*5f80*/  ENDCOLLECTIVE ;  /* 0x000000000000791b */ /* 0x003fea0003800000 */
.L_x_1768:
[----:B------:R-:W-:Y:S01]  /*5f90*/  FADD R17, R18, R17 ;  /* 0x0000001112117221 */ /* 0x000fe20000000000 */
[----:B------:R-:W-:Y:S02]  /*5fa0*/  MOV R26, R11 ;  /* 0x0000000b001a7202 */ /* 0x000fe40000000f00 */
[----:B------:R-:W-:-:S07]  /*5fb0*/  MOV R7, R29 ;  /* 0x0000001d00077202 */ /* 0x000fce0000000f00 */
[----:B------:R-:W-:Y:S05]  /*5fc0*/  WARPSYNC.COLLECTIVE R23, `(.L_x_1769) ;  /* 0x0000000017087348 */ /* 0x000fea0003c00000 */
[----:B------:R0:W1:Y:S02]  /*5fd0*/  SHFL.DOWN P0, R29, R26, R25, R24 ;  /* 0x080000191a1d7389 */ /* 0x0000640000000018 */
[----:B01----:R-:W-:Y:S05]  /*5fe0*/  ENDCOLLECTIVE ;  /* 0x000000000000791b */ /* 0x003fea0003800000 */
.L_x_1769:
[----:B------:R-:W-:Y:S01]  /*5ff0*/  FADD R7, R20, R7 ;  /* 0x0000000714077221 */ /* 0x000fe20000000000 */
[----:B------:R-:W-:Y:S02]  /*6000*/  MOV R26, R17 ;  /* 0x00000011001a7202 */ /* 0x000fe40000000f00 */
[----:B------:R-:W-:-:S07]  /*6010*/  MOV R8, R29 ;  /* 0x0000001d00087202 */ /* 0x000fce0000000f00 */
[----:B------:R-:W-:Y:S05]  /*6020*/  WARPSYNC.COLLECTIVE R23, `(.L_x_1770) ;  /* 0x0000000017087348 */ /* 0x000fea0003c00000 */
[----:B------:R0:W1:Y:S02]  /*6030*/  SHFL.DOWN P0, R29, R26, R25, R24 ;  /* 0x080000191a1d7389 */ /* 0x0000640000000018 */
[----:B01----:R-:W-:Y:S05]  /*6040*/  ENDCOLLECTIVE ;  /* 0x000000000000791b */ /* 0x003fea0003800000 */
.L_x_1770:
[----:B------:R-:W-:Y:S01]  /*6050*/  FADD R8, R11, R8 ;  /* 0x000000080b087221 */ /* 0x000fe20000000000 */
[----:B------:R-:W-:Y:S01]  /*6060*/  HFMA2 R25, -RZ, RZ, 0, 5.9604644775390625e-08 ;  /* 0x00000001ff197431 */ /* 0x000fe200000001ff */
[----:B------:R-:W-:Y:S02]  /*6070*/  MOV R26, R7 ;  /* 0x00000007001a7202 */ /* 0x000fe40000000f00 */
[----:B------:R-:W-:-:S07]  /*6080*/  MOV R12, R29 ;  /* 0x0000001d000c7202 */ /* 0x000fce0000000f00 */
[----:B------:R-:W-:Y:S05]  /*6090*/  WARPSYNC.COLLECTIVE R23, `(.L_x_1771) ;  /* 0x0000000017087348 */ /* 0x000fea0003c00000 */
[----:B------:R0:W1:Y:S02]  /*60a0*/  SHFL.DOWN P0, R29, R26, R25, R24 ;  /* 0x080000191a1d7389 */ /* 0x0000640000000018 */
[----:B01----:R-:W-:Y:S05]  /*60b0*/  ENDCOLLECTIVE ;  /* 0x000000000000791b */ /* 0x003fea0003800000 */
.L_x_1771:
[----:B------:R-:W-:Y:S01]  /*60c0*/  FADD R12, R17, R12 ;  /* 0x0000000c110c7221 */ /* 0x000fe20000000000 */
[----:B------:R-:W-:Y:S02]  /*60d0*/  MOV R26, R8 ;  /* 0x00000008001a7202 */ /* 0x000fe40000000f00 */
[----:B------:R-:W-:-:S07]  /*60e0*/  MOV R14, R29 ;  /* 0x0000001d000e7202 */ /* 0x000fce0000000f00 */
[----:B------:R-:W-:Y:S05]  /*60f0*/  WARPSYNC.COLLECTIVE R23, `(.L_x_1772) ;  /* 0x0000000017087348 */ /* 0x000fea0003c00000 */
[----:B------:R0:W1:Y:S02]  /*6100*/  SHFL.DOWN P0, R29, R26, R25, R24 ;  /* 0x080000191a1d7389 */ /* 0x0000640000000018 */
[----:B01----:R-:W-:Y:S05]  /*6110*/  ENDCOLLECTIVE ;  /* 0x000000000000791b */ /* 0x003fea0003800000 */
.L_x_1772:
[----:B------:R-:W-:Y:S01]  /*6120*/  FADD R9, R7, R14 ;  /* 0x0000000e07097221 */ /* 0x000fe20000000000 */
[----:B------:R-:W-:Y:S02]  /*6130*/  MOV R26, R12 ;  /* 0x0000000c001a7202 */ /* 0x000fe40000000f00 */
[----:B------:R-:W-:-:S07]  /*6140*/  MOV R15, R29 ;  /* 0x0000001d000f7202 */ /* 0x000fce0000000f00 */
[----:B------:R-:W-:Y:S05]  /*6150*/  WARPSYNC.COLLECTIVE R23, `(.L_x_1773) ;  /* 0x0000000017087348 */ /* 0x000fea0003c00000 */
[----:B------:R0:W1:Y:S02]  /*6160*/  SHFL.DOWN P0, R29, R26, R25, R24 ;  /* 0x080000191a1d7389 */ /* 0x0000640000000018 */
[----:B01----:R-:W-:Y:S05]  /*6170*/  ENDCOLLECTIVE ;  /* 0x000000000000791b */ /* 0x003fea0003800000 */
.L_x_1773:
[----:B------:R-:W-:Y:S01]  /*6180*/  FADD R16, R8, R15 ;  /* 0x0000000f08107221 */ /* 0x000fe20000000000 */
[----:B------:R-:W-:Y:S06]  /*6190*/  BRA `(.L_x_1774) ;  /* 0xffffffcc00507947 */ /* 0x000fec000383ffff */
.L_x_1685:
        /* <DEDUP_REMOVED lines=8> */
.L_x_1776:
[----:B------:R-:W-:Y:S05]  /*6220*/  BSYNC B1 ;  /* 0x0000000000017941 */ /* 0x000fea0003800000 */
.L_x_1775:
        /* <DEDUP_REMOVED lines=8> */
.L_x_1777:
[----:B------:R-:W-:Y:S01]  /*62b0*/  FADD R9, R9, R12 ;  /* 0x0000000c09097221 */ /* 0x000fe20000000000 */
[----:B------:R-:W-:Y:S02]  /*62c0*/  MOV R26, R15 ;  /* 0x0000000f001a7202 */ /* 0x000fe40000000f00 */
[----:B------:R-:W-:-:S07]  /*62d0*/  MOV R11, R29 ;  /* 0x0000001d000b7202 */ /* 0x000fce0000000f00 */
[----:B------:R-:W-:Y:S05]  /*62e0*/  WARPSYNC.COLLECTIVE R23, `(.L_x_1778) ;  /* 0x0000000017087348 */ /* 0x000fea0003c00000 */
[----:B------:R0:W1:Y:S02]  /*62f0*/  SHFL.DOWN P0, R29, R26, R25, R24 ;  /* 0x080000191a1d7389 */ /* 0x0000640000000018 */
[----:B01----:R-:W-:Y:S05]  /*6300*/  ENDCOLLECTIVE ;  /* 0x000000000000791b */ /* 0x003fea0003800000 */
.L_x_1778:
[----:B------:R-:W-:Y:S01]  /*6310*/  FADD R11, R11, R14 ;  /* 0x0000000e0b0b7221 */ /* 0x000fe20000000000 */
[----:B------:R-:W-:Y:S01]  /*6320*/  HFMA2 R25, -RZ, RZ, 0, 4.76837158203125e-07 ;  /* 0x00000008ff197431 */ /* 0x000fe200000001ff */
[----:B------:R-:W-:Y:S02]  /*6330*/  MOV R26, R9 ;  /* 0x00000009001a7202 */ /* 0x000fe40000000f00 */
[----:B------:R-:W-:-:S07]  /*6340*/  MOV R8, R29 ;  /* 0x0000001d00087202 */ /* 0x000fce0000000f00 */
[----:B------:R-:W-:Y:S05]  /*6350*/  WARPSYNC.COLLECTIVE R23, `(.L_x_1779) ;  /* 0x0000000017087348 */ /* 0x000fea0003c00000 */
[----:B------:R0:W1:Y:S02]  /*6360*/  SHFL.DOWN P0, R29, R26, R25, R24 ;  /* 0x080000191a1d7389 */ /* 0x0000640000000018 */
[----:B01----:R-:W-:Y:S05]  /*6370*/  ENDCOLLECTIVE ;  /* 0x000000000000791b */ /* 0x003fea0003800000 */
.L_x_1779:
[----:B------:R-:W-:Y:S01]  /*6380*/  FADD R8, R8, R15 ;  /* 0x0000000f08087221 */ /* 0x000fe20000000000 */
[----:B------:R-:W-:Y:S02]  /*6390*/  MOV R26, R11 ;  /* 0x0000000b001a7202 */ /* 0x000fe40000000f00 */
[----:B------:R-:W-:-:S07]  /*63a0*/  MOV R10, R29 ;  /* 0x0000001d000a7202 */ /* 0x000fce0000000f00 */
[----:B------:R-:W-:Y:S05]  /*63b0*/  WARPSYNC.COLLECTIVE R23, `(.L_x_1780) ;  /* 0x0000000017087348 */ /* 0x000fea0003c00000 */
[----:B------:R0:W1:Y:S02]  /*63c0*/  SHFL.DOWN P0, R29, R26, R25, R24 ;  /* 0x080000191a1d7389 */ /* 0x0000640000000018 */
[----:B01----:R-:W-:Y:S05]  /*63d0*/  ENDCOLLECTIVE ;  /* 0x000000000000791b */ /* 0x003fea0003800000 */
.L_x_1780:
[----:B------:R-:W-:Y:S01]  /*63e0*/  FADD R10, R9, R10 ;  /* 0x0000000a090a7221 */ /* 0x000fe20000000000 */
[----:B------:R-:W-:Y:S02]  /*63f0*/  MOV R26, R8 ;  /* 0x00000008001a7202 */ /* 0x000fe40000000f00 */
[----:B------:R-:W-:-:S07]  /*6400*/  MOV R16, R29 ;  /* 0x0000001d00107202 */ /* 0x000fce0000000f00 */
[----:B------:R-:W-:Y:S05]  /*6410*/  WARPSYNC.COLLECTIVE R23, `(.L_x_1781) ;  /* 0x0000000017087348 */ /* 0x000fea0003c00000 */
[----:B------:R0:W1:Y:S02]  /*6420*/  SHFL.DOWN P0, R29, R26, R25, R24 ;  /* 0x080000191a1d7389 */ /* 0x0000640000000018 */
[----:B01----:R-:W-:Y:S05]  /*6430*/  ENDCOLLECTIVE ;  /* 0x000000000000791b */ /* 0x003fea0003800000 */
.L_x_1781:
[----:B------:R-:W-:Y:S01]  /*6440*/  FADD R16, R11, R16 ;  /* 0x000000100b107221 */ /* 0x000fe20000000000 */
[----:B------:R-:W-:Y:S01]  /*6450*/  HFMA2 R25, -RZ, RZ, 0, 2.384185791015625e-07 ;  /* 0x00000004ff197431 */ /* 0x000fe200000001ff */
[----:B------:R-:W-:Y:S02]  /*6460*/  MOV R26, R10 ;  /* 0x0000000a001a7202 */ /* 0x000fe40000000f00 */
[----:B------:R-:W-:-:S07]  /*6470*/  MOV R17, R29 ;  /* 0x0000001d00117202 */ /* 0x000fce0000000f00 */
[----:B------:R-:W-:Y:S05]  /*6480*/  WARPSYNC.COLLECTIVE R23, `(.L_x_1782) ;  /* 0x0000000017087348 */ /* 0x000fea0003c00000 */
[----:B------:R0:W1:Y:S02]  /*6490*/  SHFL.DOWN P0, R29, R26, R25, R24 ;  /* 0x080000191a1d7389 */ /* 0x0000640000000018 */
[----:B01----:R-:W-:Y:S05]  /*64a0*/  ENDCOLLECTIVE ;  /* 0x000000000000791b */ /* 0x003fea0003800000 */
.L_x_1782:
[----:B------:R-:W-:Y:S01]  /*64b0*/  FADD R17, R8, R17 ;  /* 0x0000001108117221 */ /* 0x000fe20000000000 */
[----:B------:R-:W-:Y:S02]  /*64c0*/  MOV R26, R16 ;  /* 0x00000010001a7202 */ /* 0x000fe40000000f00 */
[----:B------:R-:W-:-:S07]  /*64d0*/  MOV R19, R29 ;  /* 0x0000001d00137202 */ /* 0x000fce0000000f00 */
[----:B------:R-:W-:Y:S05]  /*64e0*/  WARPSYNC.COLLECTIVE R23, `(.L_x_1783) ;  /* 0x0000000017087348 */ /* 0x000fea0003c00000 */
[----:B------:R0:W1:Y:S02]  /*64f0*/  SHFL.DOWN P0, R29, R26, R25, R24 ;  /* 0x080000191a1d7389 */ /* 0x0000640000000018 */
[----:B01----:R-:W-:Y:S05]  /*6500*/  ENDCOLLECTIVE ;  /* 0x000000000000791b */ /* 0x003fea0003800000 */
.L_x_1783:
[----:B------:R-:W-:Y:S01]  /*6510*/  FADD R19, R10, R19 ;  /* 0x000000130a137221 */ /* 0x000fe20000000000 */
[----:B------:R-:W-:Y:S02]  /*6520*/  MOV R26, R17 ;  /* 0x00000011001a7202 */ /* 0x000fe40000000f00 */
[----:B------:R-:W-:-:S07]  /*6530*/  MOV R21, R29 ;  /* 0x0000001d00157202 */ /* 0x000fce0000000f00 */
[----:B------:R-:W-:Y:S05]  /*6540*/  WARPSYNC.COLLECTIVE R23, `(.L_x_1784) ;  /* 0x0000000017087348 */ /* 0x000fea0003c00000 */
[----:B------:R0:W1:Y:S02]  /*6550*/  SHFL.DOWN P0, R29, R26, R25, R24 ;  /* 0x080000191a1d7389 */ /* 0x0000640000000018 */
[----:B01----:R-:W-:Y:S05]  /*6560*/  ENDCOLLECTIVE ;  /* 0x000000000000791b */ /* 0x003fea0003800000 */
.L_x_1784:
[----:B------:R-:W-:Y:S01]  /*6570*/  FADD R21, R16, R21 ;  /* 0x0000001510157221 */ /* 0x000fe20000000000 */
[----:B------:R-:W-:Y:S01]  /*6580*/  HFMA2 R25, -RZ, RZ, 0, 1.1920928955078125e-07 ;  /* 0x00000002ff197431 */ /* 0x000fe200000001ff */
[----:B------:R-:W-:Y:S02]  /*6590*/  MOV R26, R19 ;  /* 0x00000013001a7202 */ /* 0x000fe40000000f00 */
[----:B------:R-:W-:-:S07]  /*65a0*/  MOV R12, R29 ;  /* 0x0000001d000c7202 */ /* 0x000fce0000000f00 */
[----:B------:R-:W-:Y:S05]  /*65b0*/  WARPSYNC.COLLECTIVE R23, `(.L_x_1785) ;  /* 0x0000000017087348 */ /* 0x000fea0003c00000 */
[----:B------:R0:W1:Y:S02]  /*65c0*/  SHFL.DOWN P0, R29, R26, R25, R24 ;  /* 0x080000191a1d7389 */ /* 0x0000640000000018 */
[----:B01----:R-:W-:Y:S05]  /*65d0*/  ENDCOLLECTIVE ;  /* 0x000000000000791b */ /* 0x003fea0003800000 */
.L_x_1785:
[----:B------:R-:W-:Y:S01]  /*65e0*/  FADD R12, R17, R12 ;  /* 0x0000000c110c7221 */ /* 0x000fe20000000000 */
[----:B------:R-:W-:Y:S02]  /*65f0*/  MOV R26, R21 ;  /* 0x00000015001a7202 */ /* 0x000fe40000000f00 */
[----:B------:R-:W-:-:S07]  /*6600*/  MOV R14, R29 ;  /* 0x0000001d000e7202 */ /* 0x000fce0000000f00 */
[----:B------:R-:W-:Y:S05]  /*6610*/  WARPSYNC.COLLECTIVE R23, `(.L_x_1786) ;  /* 0x0000000017087348 */ /* 0x000fea0003c00000 */
[----:B------:R0:W1:Y:S02]  /*6620*/  SHFL.DOWN P0, R29, R26, R25, R24 ;  /* 0x080000191a1d7389 */ /* 0x0000640000000018 */
[----:B01----:R-:W-:Y:S05]  /*6630*/  ENDCOLLECTIVE ;  /* 0x000000000000791b */ /* 0x003fea0003800000 */
.L_x_1786:
[----:B------:R-:W-:Y:S01]  /*6640*/  FADD R14, R19, R14 ;  /* 0x0000000e130e7221 */ /* 0x000fe20000000000 */
[----:B------:R-:W-:Y:S02]  /*6650*/  MOV R26, R12 ;  /* 0x0000000c001a7202 */ /* 0x000fe40000000f00 */
[----:B------:R-:W-:-:S07]  /*6660*/  MOV R18, R29 ;  /* 0x0000001d00127202 */ /* 0x000fce0000000f00 */
[----:B------:R-:W-:Y:S05]  /*6670*/  WARPSYNC.COLLECTIVE R23, `(.L_x_1787) ;  /* 0x0000000017087348 */ /* 0x000fea0003c00000 */
[----:B------:R0:W1:Y:S02]  /*6680*/  SHFL.DOWN P0, R29, R26, R25, R24 ;  /* 0x080000191a1d7389 */ /* 0x0000640000000018 */
[----:B01----:R-:W-:Y:S05]  /*6690*/  ENDCOLLECTIVE ;  /* 0x000000000000791b */ /* 0x003fea0003800000 */
.L_x_1787:
[----:B------:R-:W-:Y:S01]  /*66a0*/  FADD R18, R21, R18 ;  /* 0x0000001215127221 */ /* 0x000fe20000000000 */
[----:B------:R-:W-:Y:S01]  /*66b0*/  HFMA2 R25, -RZ, RZ, 0, 5.9604644775390625e-08 ;  /* 0x00000001ff197431 */ /* 0x000fe200000001ff */
[----:B------:R-:W-:Y:S02]  /*66c0*/  MOV R26, R14 ;  /* 0x0000000e001a7202 */ /* 0x000fe40000000f00 */
[----:B------:R-:W-:-:S07]  /*66d0*/  MOV R9, R29 ;  /* 0x0000001d00097202 */ /* 0x000fce0000000f00 */
[----:B------:R-:W-:Y:S05]  /*66e0*/  WARPSYNC.COLLECTIVE R23, `(.L_x_1788) ;  /* 0x0000000017087348 */ /* 0x000fea0003c00000 */
[----:B------:R0:W1:Y:S02]  /*66f0*/  SHFL.DOWN P0, R29, R26, R25, R24 ;  /* 0x080000191a1d7389 */ /* 0x0000640000000018 */
[----:B01----:R-:W-:Y:S05]  /*6700*/  ENDCOLLECTIVE ;  /* 0x000000000000791b */ /* 0x003fea0003800000 */
.L_x_1788:
[----:B------:R-:W-:Y:S01]  /*6710*/  FADD R10, R12, R9 ;  /* 0x000000090c0a7221 */ /* 0x000fe20000000000 */
[----:B------:R-:W-:Y:S02]  /*6720*/  MOV R26, R18 ;  /* 0x00000012001a7202 */ /* 0x000fe40000000f00 */
[----:B------:R-:W-:-:S07]  /*6730*/  MOV R11, R29 ;  /* 0x0000001d000b7202 */ /* 0x000fce0000000f00 */
[----:B------:R-:W-:Y:S05]  /*6740*/  WARPSYNC.COLLECTIVE R23, `(.L_x_1789) ;  /* 0x0000000017087348 */ /* 0x000fea0003c00000 */
[----:B------:R0:W1:Y:S02]  /*6750*/  SHFL.DOWN P0, R29, R26, R25, R24 ;  /* 0x080000191a1d7389 */ /* 0x0000640000000018 */
[----:B01----:R-:W-:Y:S05]  /*6760*/  ENDCOLLECTIVE ;  /* 0x000000000000791b */ /* 0x003fea0003800000 */
.L_x_1789:
[----:B------:R-:W-:Y:S01]  /*6770*/  FADD R16, R14, R11 ;  /* 0x0000000b0e107221 */ /* 0x000fe20000000000 */
[----:B------:R-:W-:Y:S02]  /*6780*/  MOV R26, R10 ;  /* 0x0000000a001a7202 */ /* 0x000fe40000000f00 */
[----:B------:R-:W-:-:S07]  /*6790*/  MOV R15, R29 ;  /* 0x0000001d000f7202 */ /* 0x000fce0000000f00 */
[----:B------:R-:W-:Y:S05]  /*67a0*/  WARPSYNC.COLLECTIVE R23, `(.L_x_1790) ;  /* 0x0000000017087348 */ /* 0x000fea0003c00000 */
[----:B------:R0:W1:Y:S02]  /*67b0*/  SHFL.DOWN P0, R29, R26, R25, R24 ;  /* 0x080000191a1d7389 */ /* 0x0000640000000018 */
[----:B01----:R-:W-:Y:S05]  /*67c0*/  ENDCOLLECTIVE ;  /* 0x000000000000791b */ /* 0x003fea0003800000 */
.L_x_1790:
[----:B------:R-:W-:Y:S01]  /*67d0*/  FADD R20, R18, R15 ;  /* 0x0000000f12147221 */ /* 0x000fe20000000000 */
[----:B------:R-:W-:Y:S06]  /*67e0*/  BRA `(.L_x_1791) ;  /* 0xffffffc800ac7947 */ /* 0x000fec000383ffff */
.L_x_1692:
[----:B------:R-:W-:Y:S01]  /*67f0*/  HFMA2 R25, -RZ, RZ, 0, 9.5367431640625e-07 ;  /* 0x00000010ff197431 */ /* 0x000fe200000001ff */
[----:B------:R-:W-:Y:S01]  /*6800*/  BSSY B1, `(.L_x_1792) ;  /* 0x0000007000017945 */ /* 0x000fe20003800000 */
[----:B------:R-:W-:Y:S02]  /*6810*/  MOV R26, R19 ;  /* 0x00000013001a7202 */ /* 0x000fe40000000f00 */
[----:B------:R-:W-:Y:S02]  /*6820*/  MOV R24, 0x1f ;  /* 0x0000001f00187802 */ /* 0x000fe40000000f00 */
[----:B------:R-:W-:-:S07]  /*6830*/  MOV R23, 0xffffffff ;  /* 0xffffffff00177802 */ /* 0x000fce0000000f00 */
[----:B-1----:R-:W-:Y:S05]  /*6840*/  WARPSYNC.COLLECTIVE R23, `(.L_x_1793) ;  /* 0x0000000017087348 */ /* 0x002fea0003c00000 */
[----:B------:R0:W2:Y:S02]  /*6850*/  SHFL.DOWN P0, R29, R26, R25, R24 ;  /* 0x080000191a1d7389 */ /* 0x0000a40000000018 */
[----:B012---:R-:W-:Y:S05]  /*6860*/  ENDCOLLECTIVE ;  /* 0x000000000000791b */ /* 0x007fea0003800000 */
.L_x_1793:
[----:B------:R-:W-:Y:S05]  /*6870*/  BSYNC B1 ;  /* 0x0000000000017941 */ /* 0x000fea0003800000 */
.L_x_1792:
        /* <DEDUP_REMOVED lines=8> */
.L_x_1794:
[----:B------:R-:W-:Y:S01]  /*6900*/  FADD R16, R16, R19 ;  /* 0x0000001310107221 */ /* 0x000fe20000000000 */
[----:B------:R-:W-:Y:S02]  /*6910*/  MOV R26, R12 ;  /* 0x0000000c001a7202 */ /* 0x000fe40000000f00 */
[----:B------:R-:W-:-:S07]  /*6920*/  MOV R14, R29 ;  /* 0x0000001d000e7202 */ /* 0x000fce0000000f00 */
[----:B------:R-:W-:Y:S05]  /*6930*/  WARPSYNC.COLLECTIVE R23, `(.L_x_1795) ;  /* 0x0000000017087348 */ /* 0x000fea0003c00000 */
[----:B------:R0:W1:Y:S02]  /*6940*/  SHFL.DOWN P0, R29, R26, R25, R24 ;  /* 0x080000191a1d7389 */ /* 0x0000640000000018 */
[----:B01----:R-:W-:Y:S05]  /*6950*/  ENDCOLLECTIVE ;  /* 0x000000000000791b */ /* 0x003fea0003800000 */
.L_x_1795:
[----:B------:R-:W-:Y:S01]  /*6960*/  FADD R15, R14, R13 ;  /* 0x0000000d0e0f7221 */ /* 0x000fe20000000000 */
[----:B------:R-:W-:Y:S02]  /*6970*/  MOV R26, R7 ;  /* 0x00000007001a7202 */ /* 0x000fe40000000f00 */
[----:B------:R-:W-:-:S07]  /*6980*/  MOV R27, R29 ;  /* 0x0000001d001b7202 */ /* 0x000fce0000000f00 */
[----:B------:R-:W-:Y:S05]  /*6990*/  WARPSYNC.COLLECTIVE R23, `(.L_x_1796) ;  /* 0x0000000017087348 */ /* 0x000fea0003c00000 */
[----:B------:R0:W1:Y:S02]  /*69a0*/  SHFL.DOWN P0, R29, R26, R25, R24 ;  /* 0x080000191a1d7389 */ /* 0x0000640000000018 */
[----:B01----:R-:W-:Y:S05]  /*69b0*/  ENDCOLLECTIVE ;  /* 0x000000000000791b */ /* 0x003fea0003800000 */
.L_x_1796:
[----:B------:R-:W-:Y:S01]  /*69c0*/  FADD R14, R27, R12 ;  /* 0x0000000c1b0e7221 */ /* 0x000fe20000000000 */
[----:B------:R-:W-:Y:S02]  /*69d0*/  MOV R26, R18 ;  /* 0x00000012001a7202 */ /* 0x000fe40000000f00 */
[----:B------:R-:W-:-:S07]  /*69e0*/  MOV R20, R29 ;  /* 0x0000001d00147202 */ /* 0x000fce0000000f00 */
[----:B------:R-:W-:Y:S05]  /*69f0*/  WARPSYNC.COLLECTIVE R23, `(.L_x_1797) ;  /* 0x0000000017087348 */ /* 0x000fea0003c00000 */
[----:B------:R0:W1:Y:S02]  /*6a00*/  SHFL.DOWN P0, R29, R26, R25, R24 ;  /* 0x080000191a1d7389 */ /* 0x0000640000000018 */
[----:B01----:R-:W-:Y:S05]  /*6a10*/  ENDCOLLECTIVE ;  /* 0x000000000000791b */ /* 0x003fea0003800000 */
.L_x_1797:
[----:B------:R-:W-:Y:S01]  /*6a20*/  FADD R13, R20, R7 ;  /* 0x00000007140d7221 */ /* 0x000fe20000000000 */
[----:B------:R-:W-:Y:S02]  /*6a30*/  MOV R26, R9 ;  /* 0x00000009001a7202 */ /* 0x000fe40000000f00 */
[----:B------:R-:W-:-:S07]  /*6a40*/  MOV R3, R29 ;  /* 0x0000001d00037202 */ /* 0x000fce0000000f00 */
[----:B------:R-:W-:Y:S05]  /*6a50*/  WARPSYNC.COLLECTIVE R23, `(.L_x_1798) ;  /* 0x0000000017087348 */ /* 0x000fea0003c00000 */
[----:B------:R0:W1:Y:S02]  /*6a60*/  SHFL.DOWN P0, R29, R26, R25, R24 ;  /* 0x080000191a1d7389 */ /* 0x0000640000000018 */
[----:B01----:R-:W-:Y:S05]  /*6a70*/  ENDCOLLECTIVE ;  /* 0x000000000000791b */ /* 0x003fea0003800000 */
.L_x_1798:
[----:B------:R-:W-:Y:S01]  /*6a80*/  FADD R12, R3, R18 ;  /* 0x00000012030c7221 */ /* 0x000fe20000000000 */
[----:B------:R-:W-:Y:S02]  /*6a90*/  MOV R26, R17 ;  /* 0x00000011001a7202 */ /* 0x000fe40000000f00 */
[----:B------:R-:W-:-:S07]  /*6aa0*/  MOV R10, R29 ;  /* 0x0000001d000a7202 */ /* 0x000fce0000000f00 */
[----:B------:R-:W-:Y:S05]  /*6ab0*/  WARPSYNC.COLLECTIVE R23, `(.L_x_1799) ;  /* 0x0000000017087348 */ /* 0x000fea0003c00000 */
[----:B------:R0:W1:Y:S02]  /*6ac0*/  SHFL.DOWN P0, R29, R26, R25, R24 ;  /* 0x080000191a1d7389 */ /* 0x0000640000000018 */
[----:B01----:R-:W-:Y:S05]  /*6ad0*/  ENDCOLLECTIVE ;  /* 0x000000000000791b */ /* 0x003fea0003800000 */
.L_x_1799:
[----:B------:R-:W-:Y:S01]  /*6ae0*/  FADD R7, R10, R9 ;  /* 0x000000090a077221 */ /* 0x000fe20000000000 */
[----:B------:R-:W-:Y:S02]  /*6af0*/  MOV R26, R8 ;  /* 0x00000008001a7202 */ /* 0x000fe40000000f00 */
[----:B------:R-:W-:-:S07]  /*6b00*/  MOV R2, R29 ;  /* 0x0000001d00027202 */ /* 0x000fce0000000f00 */
[----:B------:R-:W-:Y:S05]  /*6b10*/  WARPSYNC.COLLECTIVE R23, `(.L_x_1800) ;  /* 0x0000000017087348 */ /* 0x000fea0003c00000 */
[----:B------:R0:W1:Y:S02]  /*6b20*/  SHFL.DOWN P0, R29, R26, R25, R24 ;  /* 0x080000191a1d7389 */ /* 0x0000640000000018 */
[----:B01----:R-:W-:Y:S05]  /*6b30*/  ENDCOLLECTIVE ;  /* 0x000000000000791b */ /* 0x003fea0003800000 */
.L_x_1800:
[----:B------:R-:W-:Y:S01]  /*6b40*/  FADD R3, R2, R17 ;  /* 0x0000001102037221 */ /* 0x000fe20000000000 */
[----:B------:R-:W-:Y:S02]  /*6b50*/  MOV R26, R6 ;  /* 0x00000006001a7202 */ /* 0x000fe40000000f00 */
[----:B------:R-:W-:-:S07]  /*6b60*/  MOV R21, R29 ;  /* 0x0000001d00157202 */ /* 0x000fce0000000f00 */
[----:B------:R-:W-:Y:S05]  /*6b70*/  WARPSYNC.COLLECTIVE R23, `(.L_x_1801) ;  /* 0x0000000017087348 */ /* 0x000fea0003c00000 */
[----:B------:R0:W1:Y:S02]  /*6b80*/  SHFL.DOWN P0, R29, R26, R25, R24 ;  /* 0x080000191a1d7389 */ /* 0x0000640000000018 */
[----:B01----:R-:W-:Y:S05]  /*6b90*/  ENDCOLLECTIVE ;  /* 0x000000000000791b */ /* 0x003fea0003800000 */
.L_x_1801:
[----:B------:R-:W-:Y:S01]  /*6ba0*/  FADD R9, R21, R8 ;  /* 0x0000000815097221 */ /* 0x000fe20000000000 */
[----:B------:R-:W-:Y:S01]  /*6bb0*/  HFMA2 R25, -RZ, RZ, 0, 4.76837158203125e-07 ;  /* 0x00000008ff197431 */ /* 0x000fe200000001ff */
[----:B------:R-:W-:Y:S02]  /*6bc0*/  MOV R26, R16 ;  /* 0x00000010001a7202 */ /* 0x000fe40000000f00 */
[----:B------:R-:W-:-:S07]  /*6bd0*/  MOV R11, R29 ;  /* 0x0000001d000b7202 */ /* 0x000fce0000000f00 */
[----:B------:R-:W-:Y:S05]  /*6be0*/  WARPSYNC.COLLECTIVE R23, `(.L_x_1802) ;  /* 0x0000000017087348 */ /* 0x000fea0003c00000 */
[----:B------:R0:W1:Y:S02]  /*6bf0*/  SHFL.DOWN P0, R29, R26, R25, R24 ;  /* 0x080000191a1d7389 */ /* 0x0000640000000018 */
[----:B01----:R-:W-:Y:S05]  /*6c00*/  ENDCOLLECTIVE ;  /* 0x000000000000791b */ /* 0x003fea0003800000 */
.L_x_1802:
[----:B------:R-:W-:Y:S01]  /*6c10*/  FADD R6, R11, R6 ;  /* 0x000000060b067221 */ /* 0x000fe20000000000 */
[----:B------:R-:W-:Y:S02]  /*6c20*/  MOV R26, R15 ;  /* 0x0000000f001a7202 */ /* 0x000fe40000000f00 */
[----:B------:R-:W-:-:S07]  /*6c30*/  MOV R21, R29 ;  /* 0x0000001d00157202 */ /* 0x000fce0000000f00 */
[----:B------:R-:W-:Y:S05]  /*6c40*/  WARPSYNC.COLLECTIVE R23, `(.L_x_1803) ;  /* 0x0000000017087348 */ /* 0x000fea0003c00000 */
[----:B------:R0:W1:Y:S02]  /*6c50*/  SHFL.DOWN P0, R29, R26, R25, R24 ;  /* 0x080000191a1d7389 */ /* 0x0000640000000018 */
[----:B01----:R-:W-:Y:S05]  /*6c60*/  ENDCOLLECTIVE ;  /* 0x000000000000791b */ /* 0x003fea0003800000 */
.L_x_1803:
[----:B------:R-:W-:Y:S01]  /*6c70*/  FADD R8, R16, R21 ;  /* 0x0000001510087221 */ /* 0x000fe20000000000 */
[----:B------:R-:W-:Y:S02]  /*6c80*/  MOV R26, R14 ;  /* 0x0000000e001a7202 */ /* 0x000fe40000000f00 */
[----:B------:R-:W-:-:S07]  /*6c90*/  MOV R20, R29 ;  /* 0x0000001d00147202 */ /* 0x000fce0000000f00 */
[----:B------:R-:W-:Y:S05]  /*6ca0*/  WARPSYNC.COLLECTIVE R23, `(.L_x_1804) ;  /* 0x0000000017087348 */ /* 0x000fea0003c00000 */
[----:B------:R0:W1:Y:S02]  /*6cb0*/  SHFL.DOWN P0, R29, R26, R25, R24 ;  /* 0x080000191a1d7389 */ /* 0x0000640000000018 */
[----:B01----:R-:W-:Y:S05]  /*6cc0*/  ENDCOLLECTIVE ;  /* 0x000000000000791b */ /* 0x003fea0003800000 */
.L_x_1804:
[----:B------:R-:W-:Y:S01]  /*6cd0*/  FADD R20, R15, R20 ;  /* 0x000000140f147221 */ /* 0x000fe20000000000 */
[----:B------:R-:W-:Y:S02]  /*6ce0*/  MOV R26, R13 ;  /* 0x0000000d001a7202 */ /* 0x000fe40000000f00 */
[----:B------:R-:W-:-:S07]  /*6cf0*/  MOV R19, R29 ;  /* 0x0000001d00137202 */ /* 0x000fce0000000f00 */
[----:B------:R-:W-:Y:S05]  /*6d00*/  WARPSYNC.COLLECTIVE R23, `(.L_x_1805) ;  /* 0x0000000017087348 */ /* 0x000fea0003c00000 */
[----:B------:R0:W1:Y:S02]  /*6d10*/  SHFL.DOWN P0, R29, R26, R25, R24 ;  /* 0x080000191a1d7389 */ /* 0x0000640000000018 */
[----:B01----:R-:W-:Y:S05]  /*6d20*/  ENDCOLLECTIVE ;  /* 0x000000000000791b */ /* 0x003fea0003800000 */
.L_x_1805:
[----:B------:R-:W-:Y:S01]  /*6d30*/  FADD R19, R14, R19 ;  /* 0x000000130e137221 */ /* 0x000fe20000000000 */
[----:B------:R-:W-:Y:S02]  /*6d40*/  MOV R26, R12 ;  /* 0x0000000c001a7202 */ /* 0x000fe40000000f00 */
[----:B------:R-:W-:-:S07]  /*6d50*/  MOV R18, R29 ;  /* 0x0000001d00127202 */ /* 0x000fce0000000f00 */
[----:B------:R-:W-:Y:S05]  /*6d60*/  WARPSYNC.COLLECTIVE R23, `(.L_x_1806) ;  /* 0x0000000017087348 */ /* 0x000fea0003c00000 */
[----:B------:R0:W1:Y:S02]  /*6d70*/  SHFL.DOWN P0, R29, R26, R25, R24 ;  /* 0x080000191a1d7389 */ /* 0x0000640000000018 */
[----:B01----:R-:W-:Y:S05]  /*6d80*/  ENDCOLLECTIVE ;  /* 0x000000000000791b */ /* 0x003fea0003800000 */
.L_x_1806:
[----:B------:R-:W-:Y:S01]  /*6d90*/  FADD R18, R13, R18 ;  /* 0x000000120d127221 */ /* 0x000fe20000000000 */
[----:B------:R-:W-:Y:S02]  /*6da0*/  MOV R26, R7 ;  /* 0x00000007001a7202 */ /* 0x000fe40000000f00 */
[----:B------:R-:W-:-:S07]  /*6db0*/  MOV R17, R29 ;  /* 0x0000001d00117202 */ /* 0x000fce0000000f00 */
[----:B------:R-:W-:Y:S05]  /*6dc0*/  WARPSYNC.COLLECTIVE R23, `(.L_x_1807) ;  /* 0x0000000017087348 */ /* 0x000fea0003c00000 */
[----:B------:R0:W1:Y:S02]  /*6dd0*/  SHFL.DOWN P0, R29, R26, R25, R24 ;  /* 0x080000191a1d7389 */ /* 0x0000640000000018 */
[----:B01----:R-:W-:Y:S05]  /*6de0*/  ENDCOLLECTIVE ;  /* 0x000000000000791b */ /* 0x003fea0003800000 */
.L_x_1807:
[----:B------:R-:W-:Y:S01]  /*6df0*/  FADD R14, R12, R17 ;  /* 0x000000110c0e7221 */ /* 0x000fe20000000000 */
[----:B------:R-:W-:Y:S02]  /*6e00*/  MOV R26, R3 ;  /* 0x00000003001a7202 */ /* 0x000fe40000000f00 */
[----:B------:R-:W-:-:S07]  /*6e10*/  MOV R22, R29 ;  /* 0x0000001d00167202 */ /* 0x000fce0000000f00 */
[----:B------:R-:W-:Y:S05]  /*6e20*/  WARPSYNC.COLLECTIVE R23, `(.L_x_1808) ;  /* 0x0000000017087348 */ /* 0x000fea0003c00000 */
[----:B------:R0:W1:Y:S02]  /*6e30*/  SHFL.DOWN P0, R29, R26, R25, R24 ;  /* 0x080000191a1d7389 */ /* 0x0000640000000018 */
[----:B01----:R-:W-:Y:S05]  /*6e40*/  ENDCOLLECTIVE ;  /* 0x000000000000791b */ /* 0x003fea0003800000 */
.L_x_1808:
[----:B------:R-:W-:Y:S01]  /*6e50*/  FADD R12, R7, R22 ;  /* 0x00000016070c7221 */ /* 0x000fe20000000000 */
[----:B------:R-:W-:Y:S02]  /*6e60*/  MOV R26, R9 ;  /* 0x00000009001a7202 */ /* 0x000fe40000000f00 */
[----:B------:R-:W-:-:S07]  /*6e70*/  MOV R2, R29 ;  /* 0x0000001d00027202 */ /* 0x000fce0000000f00 */
[----:B------:R-:W-:Y:S05]  /*6e80*/  WARPSYNC.COLLECTIVE R23, `(.L_x_1809) ;  /* 0x0000000017087348 */ /* 0x000fea0003c00000 */
[----:B------:R0:W1:Y:S02]  /*6e90*/  SHFL.DOWN P0, R29, R26, R25, R24 ;  /* 0x080000191a1d7389 */ /* 0x0000640000000018 */
[----:B01----:R-:W-:Y:S05]  /*6ea0*/  ENDCOLLECTIVE ;  /* 0x000000000000791b */ /* 0x003fea0003800000 */
.L_x_1809:
[----:B------:R-:W-:Y:S01]  /*6eb0*/  FADD R2, R3, R2 ;  /* 0x0000000203027221 */ /* 0x000fe20000000000 */
[----:B------:R-:W-:Y:S02]  /*6ec0*/  MOV R26, R6 ;  /* 0x00000006001a7202 */ /* 0x000fe40000000f00 */
[----:B------:R-:W-:-:S07]  /*6ed0*/  MOV R10, R29 ;  /* 0x0000001d000a7202 */ /* 0x000fce0000000f00 */
[----:B------:R-:W-:Y:S05]  /*6ee0*/  WARPSYNC.COLLECTIVE R23, `(.L_x_1810) ;  /* 0x0000000017087348 */ /* 0x000fea0003c00000 */
[----:B------:R0:W1:Y:S02]  /*6ef0*/  SHFL.DOWN P0, R29, R26, R25, R24 ;  /* 0x080000191a1d7389 */ /* 0x0000640000000018 */
[----:B01----:R-:W-:Y:S05]  /*6f00*/  ENDCOLLECTIVE ;  /* 0x000000000000791b */ /* 0x003fea0003800000 */
.L_x_1810:
[----:B------:R-:W-:Y:S01]  /*6f10*/  FADD R3, R9, R10 ;  /* 0x0000000a09037221 */ /* 0x000fe20000000000 */
[----:B------:R-:W-:Y:S01]  /*6f20*/  HFMA2 R25, -RZ, RZ, 0, 2.384185791015625e-07 ;  /* 0x00000004ff197431 */ /* 0x000fe200000001ff */
[----:B------:R-:W-:Y:S02]  /*6f30*/  MOV R26, R8 ;  /* 0x00000008001a7202 */ /* 0x000fe40000000f00 */
[----:B------:R-:W-:-:S07]  /*6f40*/  MOV R11, R29 ;  /* 0x0000001d000b7202 */ /* 0x000fce0000000f00 */
[----:B------:R-:W-:Y:S05]  /*6f50*/  WARPSYNC.COLLECTIVE R23, `(.L_x_1811) ;  /* 0x0000000017087348 */ /* 0x000fea0003c00000 */
[----:B------:R0:W1:Y:S02]  /*6f60*/  SHFL.DOWN P0, R29, R26, R25, R24 ;  /* 0x080000191a1d7389 */ /* 0x0000640000000018 */
[----:B01----:R-:W-:Y:S05]  /*6f70*/  ENDCOLLECTIVE ;  /* 0x000000000000791b */ /* 0x003fea0003800000 */
.L_x_1811:
[----:B------:R-:W-:Y:S01]  /*6f80*/  FADD R6, R6, R11 ;  /* 0x0000000b06067221 */ /* 0x000fe20000000000 */
[----:B------:R-:W-:Y:S02]  /*6f90*/  MOV R26, R20 ;  /* 0x00000014001a7202 */ /* 0x000fe40000000f00 */
[----:B------:R-:W-:-:S07]  /*6fa0*/  MOV R7, R29 ;  /* 0x0000001d00077202 */ /* 0x000fce0000000f00 */
[----:B------:R-:W-:Y:S05]  /*6fb0*/  WARPSYNC.COLLECTIVE R23, `(.L_x_1812) ;  /* 0x0000000017087348 */ /* 0x000fea0003c00000 */
[----:B------:R0:W1:Y:S02]  /*6fc0*/  SHFL.DOWN P0, R29, R26, R25, R24 ;  /* 0x080000191a1d7389 */ /* 0x0000640000000018 */
[----:B01----:R-:W-:Y:S05]  /*6fd0*/  ENDCOLLECTIVE ;  /* 0x000000000000791b */ /* 0x003fea0003800000 */
.L_x_1812:
[----:B------:R-:W-:Y:S01]  /*6fe0*/  FADD R7, R8, R7 ;  /* 0x0000000708077221 */ /* 0x000fe20000000000 */
[----:B------:R-:W-:Y:S02]  /*6ff0*/  MOV R26, R19 ;  /* 0x00000013001a7202 */ /* 0x000fe40000000f00 */
[----:B------:R-:W-:-:S07]  /*7000*/  MOV R21, R29 ;  /* 0x0000001d00157202 */ /* 0x000fce0000000f00 */
[----:B------:R-:W-:Y:S05]  /*7010*/  WARPSYNC.COLLECTIVE R23, `(.L_x_1813) ;  /* 0x0000000017087348 */ /* 0x000fea0003c00000 */
[----:B------:R0:W1:Y:S02]  /*7020*/  SHFL.DOWN P0, R29, R26, R25, R24 ;  /* 0x080000191a1d7389 */ /* 0x0000640000000018 */
[----:B01----:R-:W-:Y:S05]  /*7030*/  ENDCOLLECTIVE ;  /* 0x000000000000791b */ /* 0x003fea0003800000 */
.L_x_1813:
[----:B------:R-:W-:Y:S01]  /*7040*/  FADD R8, R20, R21 ;  /* 0x0000001514087221 */ /* 0x000fe20000000000 */
[----:B------:R-:W-:Y:S02]  /*7050*/  MOV R26, R18 ;  /* 0x00000012001a7202 */ /* 0x000fe40000000f00 */
[----:B------:R-:W-:-:S07]  /*7060*/  MOV R16, R29 ;  /* 0x0000001d00107202 */ /* 0x000fce0000000f00 */
[----:B------:R-:W-:Y:S05]  /*7070*/  WARPSYNC.COLLECTIVE R23, `(.L_x_1814) ;  /* 0x0000000017087348 */ /* 0x000fea0003c00000 */
[----:B------:R0:W1:Y:S02]  /*7080*/  SHFL.DOWN P0, R29, R26, R25, R24 ;  /* 0x080000191a1d7389 */ /* 0x0000640000000018 */
[----:B01----:R-:W-:Y:S05]  /*7090*/  ENDCOLLECTIVE ;  /* 0x000000000000791b */ /* 0x003fea0003800000 */
.L_x_1814:
[----:B------:R-:W-:Y:S01]  /*70a0*/  FADD R16, R19, R16 ;  /* 0x0000001013107221 */ /* 0x000fe20000000000 */
[----:B------:R-:W-:Y:S02]  /*70b0*/  MOV R26, R14 ;  /* 0x0000000e001a7202 */ /* 0x000fe40000000f00 */
[----:B------:R-:W-:-:S07]  /*70c0*/  MOV R17, R29 ;  /* 0x0000001d00117202 */ /* 0x000fce0000000f00 */
[----:B------:R-:W-:Y:S05]  /*70d0*/  WARPSYNC.COLLECTIVE R23, `(.L_x_1815) ;  /* 0x0000000017087348 */ /* 0x000fea0003c00000 */
[----:B------:R0:W1:Y:S02]  /*70e0*/  SHFL.DOWN P0, R29, R26, R25, R24 ;  /* 0x080000191a1d7389 */ /* 0x0000640000000018 */
[----:B01----:R-:W-:Y:S05]  /*70f0*/  ENDCOLLECTIVE ;  /* 0x000000000000791b */ /* 0x003fea0003800000 */
.L_x_1815:
[----:B------:R-:W-:Y:S01]  /*7100*/  FADD R17, R18, R17 ;  /* 0x0000001112117221 */ /* 0x000fe20000000000 */
[----:B------:R-:W-:Y:S02]  /*7110*/  MOV R26, R12 ;  /* 0x0000000c001a7202 */ /* 0x000fe40000000f00 */
[----:B------:R-:W-:-:S07]  /*7120*/  MOV R15, R29 ;  /* 0x0000001d000f7202 */ /* 0x000fce0000000f00 */
[----:B------:R-:W-:Y:S05]  /*7130*/  WARPSYNC.COLLECTIVE R23, `(.L_x_1816) ;  /* 0x0000000017087348 */ /* 0x000fea0003c00000 */
[----:B------:R0:W1:Y:S02]  /*7140*/  SHFL.DOWN P0, R29, R26, R25, R24 ;  /* 0x080000191a1d7389 */ /* 0x0000640000000018 */
[----:B01----:R-:W-:Y:S05]  /*7150*/  ENDCOLLECTIVE ;  /* 0x000000000000791b */ /* 0x003fea0003800000 */
.L_x_1816:
[----:B------:R-:W-:Y:S01]  /*7160*/  FADD R18, R14, R15 ;  /* 0x0000000f0e127221 */ /* 0x000fe20000000000 */
[----:B------:R-:W-:Y:S02]  /*7170*/  MOV R26, R2 ;  /* 0x00000002001a7202 */ /* 0x000fe40000000f00 */
[----:B------:R-:W-:-:S07]  /*7180*/  MOV R13, R29 ;  /* 0x0000001d000d7202 */ /* 0x000fce0000000f00 */
[----:B------:R-:W-:Y:S05]  /*7190*/  WARPSYNC.COLLECTIVE R23, `(.L_x_1817) ;  /* 0x0000000017087348 */ /* 0x000fea0003c00000 */
[----:B------:R0:W1:Y:S02]  /*71a0*/  SHFL.DOWN P0, R29, R26, R25, R24 ;  /* 0x080000191a1d7389 */ /* 0x0000640000000018 */
[----:B01----:R-:W-:Y:S05]  /*71b0*/  ENDCOLLECTIVE ;  /* 0x000000000000791b */ /* 0x003fea0003800000 */
.L_x_1817:
[----:B------:R-:W-:Y:S01]  /*71c0*/  FADD R13, R12, R13 ;  /* 0x0000000d0c0d7221 */ /* 0x000fe20000000000 */
[----:B------:R-:W-:Y:S02]  /*71d0*/  MOV R26, R3 ;  /* 0x00000003001a7202 */ /* 0x000fe40000000f00 */
[----:B------:R-:W-:-:S07]  /*71e0*/  MOV R9, R29 ;  /* 0x0000001d00097202 */ /* 0x000fce0000000f00 */
[----:B------:R-:W-:Y:S05]  /*71f0*/  WARPSYNC.COLLECTIVE R23, `(.L_x_1818) ;  /* 0x0000000017087348 */ /* 0x000fea0003c00000 */
[----:B------:R0:W1:Y:S02]  /*7200*/  SHFL.DOWN P0, R29, R26, R25, R24 ;  /* 0x080000191a1d7389 */ /* 0x0000640000000018 */
[----:B01----:R-:W-:Y:S05]  /*7210*/  ENDCOLLECTIVE ;  /* 0x000000000000791b */ /* 0x003fea0003800000 */
.L_x_1818:
[----:B------:R-:W-:Y:S01]  /*7220*/  FADD R9, R2, R9 ;  /* 0x0000000902097221 */ /* 0x000fe20000000000 */
[----:B------:R-:W-:Y:S02]  /*7230*/  MOV R26, R6 ;  /* 0x00000006001a7202 */ /* 0x000fe40000000f00 */
[----:B------:R-:W-:-:S07]  /*7240*/  MOV R10, R29 ;  /* 0x0000001d000a7202 */ /* 0x000fce0000000f00 */
[----:B------:R-:W-:Y:S05]  /*7250*/  WARPSYNC.COLLECTIVE R23, `(.L_x_1819) ;  /* 0x0000000017087348 */ /* 0x000fea0003c00000 */
[----:B------:R0:W1:Y:S02]  /*7260*/  SHFL.DOWN P0, R29, R26, R25, R24 ;  /* 0x080000191a1d7389 */ /* 0x0000640000000018 */
[----:B01----:R-:W-:Y:S05]  /*7270*/  ENDCOLLECTIVE ;  /* 0x000000000000791b */ /* 0x003fea0003800000 */
.L_x_1819:
[----:B------:R-:W-:Y:S01]  /*7280*/  FADD R10, R3, R10 ;  /* 0x0000000a030a7221 */ /* 0x000fe20000000000 */
[----:B------:R-:W-:Y:S01]  /*7290*/  HFMA2 R25, -RZ, RZ, 0, 1.1920928955078125e-07 ;  /* 0x00000002ff197431 */ /* 0x000fe200000001ff */
[----:B------:R-:W-:Y:S02]  /*72a0*/  MOV R26, R7 ;  /* 0x00000007001a7202 */ /* 0x000fe40000000f00 */
[----:B------:R-:W-:-:S07]  /*72b0*/  MOV R11, R29 ;  /* 0x0000001d000b7202 */ /* 0x000fce0000000f00 */
[----:B------:R-:W-:Y:S05]  /*72c0*/  WARPSYNC.COLLECTIVE R23, `(.L_x_1820) ;  /* 0x0000000017087348 */ /* 0x000fea0003c00000 */
[----:B------:R0:W1:Y:S02]  /*72d0*/  SHFL.DOWN P0, R29, R26, R25, R24 ;  /* 0x080000191a1d7389 */ /* 0x0000640000000018 */
[----:B01----:R-:W-:Y:S05]  /*72e0*/  ENDCOLLECTIVE ;  /* 0x000000000000791b */ /* 0x003fea0003800000 */
.L_x_1820:
[----:B------:R-:W-:Y:S01]  /*72f0*/  FADD R11, R6, R11 ;  /* 0x0000000b060b7221 */ /* 0x000fe20000000000 */
[----:B------:R-:W-:Y:S02]  /*7300*/  MOV R26, R8 ;  /* 0x00000008001a7202 */ /* 0x000fe40000000f00 */
[----:B------:R-:W-:-:S07]  /*7310*/  MOV R14, R29 ;  /* 0x0000001d000e7202 */ /* 0x000fce0000000f00 */
[----:B------:R-:W-:Y:S05]  /*7320*/  WARPSYNC.COLLECTIVE R23, `(.L_x_1821) ;  /* 0x0000000017087348 */ /* 0x000fea0003c00000 */
[----:B------:R0:W1:Y:S02]  /*7330*/  SHFL.DOWN P0, R29, R26, R25, R24 ;  /* 0x080000191a1d7389 */ /* 0x0000640000000018 */
[----:B01----:R-:W-:Y:S05]  /*7340*/  ENDCOLLECTIVE ;  /* 0x000000000000791b */ /* 0x003fea0003800000 */
.L_x_1821:
[----:B------:R-:W-:Y:S01]  /*7350*/  FADD R14, R7, R14 ;  /* 0x0000000e070e7221 */ /* 0x000fe20000000000 */
[----:B------:R-:W-:Y:S02]  /*7360*/  MOV R26, R16 ;  /* 0x00000010001a7202 */ /* 0x000fe40000000f00 */
[----:B------:R-:W-:-:S07]  /*7370*/  MOV R19, R29 ;  /* 0x0000001d00137202 */ /* 0x000fce0000000f00 */
[----:B------:R-:W-:Y:S05]  /*7380*/  WARPSYNC.COLLECTIVE R23, `(.L_x_1822) ;  /* 0x0000000017087348 */ /* 0x000fea0003c00000 */
[----:B------:R0:W1:Y:S02]  /*7390*/  SHFL.DOWN P0, R29, R26, R25, R24 ;  /* 0x080000191a1d7389 */ /* 0x0000640000000018 */
[----:B01----:R-:W-:Y:S05]  /*73a0*/  ENDCOLLECTIVE ;  /* 0x000000000000791b */ /* 0x003fea0003800000 */
.L_x_1822:
[----:B------:R-:W-:Y:S01]  /*73b0*/  FADD R19, R8, R19 ;  /* 0x0000001308137221 */ /* 0x000fe20000000000 */
[----:B------:R-:W-:Y:S02]  /*73c0*/  MOV R26, R17 ;  /* 0x00000011001a7202 */ /* 0x000fe40000000f00 */
[----:B------:R-:W-:-:S07]  /*73d0*/  MOV R15, R29 ;  /* 0x0000001d000f7202 */ /* 0x000fce0000000f00 */
[----:B------:R-:W-:Y:S05]  /*73e0*/  WARPSYNC.COLLECTIVE R23, `(.L_x_1823) ;  /* 0x0000000017087348 */ /* 0x000fea0003c00000 */
[----:B------:R0:W1:Y:S02]  /*73f0*/  SHFL.DOWN P0, R29, R26, R25, R24 ;  /* 0x080000191a1d7389 */ /* 0x0000640000000018 */
[----:B01----:R-:W-:Y:S05]  /*7400*/  ENDCOLLECTIVE ;  /* 0x000000000000791b */ /* 0x003fea0003800000 */
.L_x_1823:
[----:B------:R-:W-:Y:S01]  /*7410*/  FADD R15, R16, R15 ;  /* 0x0000000f100f7221 */ /* 0x000fe20000000000 */
[----:B------:R-:W-:Y:S02]  /*7420*/  MOV R26, R18 ;  /* 0x00000012001a7202 */ /* 0x000fe40000000f00 */
[----:B------:R-:W-:-:S07]  /*7430*/  MOV R2, R29 ;  /* 0x0000001d00027202 */ /* 0x000fce0000000f00 */
[----:B------:R-:W-:Y:S05]  /*7440*/  WARPSYNC.COLLECTIVE R23, `(.L_x_1824) ;  /* 0x0000000017087348 */ /* 0x000fea0003c00000 */
[----:B------:R0:W1:Y:S02]  /*7450*/  SHFL.DOWN P0, R29, R26, R25, R24 ;  /* 0x080000191a1d7389 */ /* 0x0000640000000018 */
[----:B01----:R-:W-:Y:S05]  /*7460*/  ENDCOLLECTIVE ;  /* 0x000000000000791b */ /* 0x003fea0003800000 */
.L_x_1824:
[----:B------:R-:W-:Y:S01]  /*7470*/  FADD R2, R17, R2 ;  /* 0x0000000211027221 */ /* 0x000fe20000000000 */
[----:B------:R-:W-:Y:S02]  /*7480*/  MOV R26, R13 ;  /* 0x0000000d001a7202 */ /* 0x000fe40000000f00 */
[----:B------:R-:W-:-:S07]  /*7490*/  MOV R3, R29 ;  /* 0x0000001d00037202 */ /* 0x000fce0000000f00 */
[----:B------:R-:W-:Y:S05]  /*74a0*/  WARPSYNC.COLLECTIVE R23, `(.L_x_1825) ;  /* 0x0000000017087348 */ /* 0x000fea0003c00000 */
[----:B------:R0:W1:Y:S02]  /*74b0*/  SHFL.DOWN P0, R29, R26, R25, R24 ;  /* 0x080000191a1d7389 */ /* 0x0000640000000018 */
[----:B01----:R-:W-:Y:S05]  /*74c0*/  ENDCOLLECTIVE ;  /* 0x000000000000791b */ /* 0x003fea0003800000 */
.L_x_1825:
[----:B------:R-:W-:Y:S01]  /*74d0*/  FADD R16, R18, R3 ;  /* 0x0000000312107221 */ /* 0x000fe20000000000 */
[----:B------:R-:W-:Y:S02]  /*74e0*/  MOV R26, R9 ;  /* 0x00000009001a7202 */ /* 0x000fe40000000f00 */
[----:B------:R-:W-:-:S07]  /*74f0*/  MOV R12, R29 ;  /* 0x0000001d000c7202 */ /* 0x000fce0000000f00 */
[----:B------:R-:W-:Y:S05]  /*7500*/  WARPSYNC.COLLECTIVE R23, `(.L_x_1826) ;  /* 0x0000000017087348 */ /* 0x000fea0003c00000 */
[----:B------:R0:W1:Y:S02]  /*7510*/  SHFL.DOWN P0, R29, R26, R25, R24 ;  /* 0x080000191a1d7389 */ /* 0x0000640000000018 */
[----:B01----:R-:W-:Y:S05]  /*7520*/  ENDCOLLECTIVE ;  /* 0x000000000000791b */ /* 0x003fea0003800000 */
.L_x_1826:
[----:B------:R-:W-:Y:S01]  /*7530*/  FADD R12, R13, R12 ;  /* 0x0000000c0d0c7221 */ /* 0x000fe20000000000 */
[----:B------:R-:W-:Y:S02]  /*7540*/  MOV R26, R10 ;  /* 0x0000000a001a7202 */ /* 0x000fe40000000f00 */
[----:B------:R-:W-:-:S07]  /*7550*/  MOV R20, R29 ;  /* 0x0000001d00147202 */ /* 0x000fce0000000f00 */
[----:B------:R-:W-:Y:S05]  /*7560*/  WARPSYNC.COLLECTIVE R23, `(.L_x_1827) ;  /* 0x0000000017087348 */ /* 0x000fea0003c00000 */
[----:B------:R0:W1:Y:S02]  /*7570*/  SHFL.DOWN P0, R29, R26, R25, R24 ;  /* 0x080000191a1d7389 */ /* 0x0000640000000018 */
[----:B01----:R-:W-:Y:S05]  /*7580*/  ENDCOLLECTIVE ;  /* 0x000000000000791b */ /* 0x003fea0003800000 */
.L_x_1827:
[----:B------:R-:W-:Y:S01]  /*7590*/  FADD R20, R9, R20 ;  /* 0x0000001409147221 */ /* 0x000fe20000000000 */
[----:B------:R-:W-:Y:S02]  /*75a0*/  MOV R26, R11 ;  /* 0x0000000b001a7202 */ /* 0x000fe40000000f00 */
[----:B------:R-:W-:-:S07]  /*75b0*/  MOV R21, R29 ;  /* 0x0000001d00157202 */ /* 0x000fce0000000f00 */
[----:B------:R-:W-:Y:S05]  /*75c0*/  WARPSYNC.COLLECTIVE R23, `(.L_x_1828) ;  /* 0x0000000017087348 */ /* 0x000fea0003c00000 */
[----:B------:R0:W1:Y:S02]  /*75d0*/  SHFL.DOWN P0, R29, R26, R25, R24 ;  /* 0x080000191a1d7389 */ /* 0x0000640000000018 */
[----:B01----:R-:W-:Y:S05]  /*75e0*/  ENDCOLLECTIVE ;  /* 0x000000000000791b */ /* 0x003fea0003800000 */
.L_x_1828:
[----:B------:R-:W-:Y:S01]  /*75f0*/  FADD R18, R10, R21 ;  /* 0x000000150a127221 */ /* 0x000fe20000000000 */
[----:B------:R-:W-:Y:S01]  /*7600*/  HFMA2 R25, -RZ, RZ, 0, 5.9604644775390625e-08 ;  /* 0x00000001ff197431 */ /* 0x000fe200000001ff */
[----:B------:R-:W-:Y:S02]  /*7610*/  MOV R26, R14 ;  /* 0x0000000e001a7202 */ /* 0x000fe40000000f00 */
[----:B------:R-:W-:-:S07]  /*7620*/  MOV R6, R29 ;  /* 0x0000001d00067202 */ /* 0x000fce0000000f00 */
[----:B------:R-:W-:Y:S05]  /*7630*/  WARPSYNC.COLLECTIVE R23, `(.L_x_1829) ;  /* 0x0000000017087348 */ /* 0x000fea0003c00000 */
[----:B------:R0:W1:Y:S02]  /*7640*/  SHFL.DOWN P0, R29, R26, R25, R24 ;  /* 0x080000191a1d7389 */ /* 0x0000640000000018 */
[----:B01----:R-:W-:Y:S05]  /*7650*/  ENDCOLLECTIVE ;  /* 0x000000000000791b */ /* 0x003fea0003800000 */
.L_x_1829:
[----:B------:R-:W-:Y:S01]  /*7660*/  FADD R6, R11, R6 ;  /* 0x000000060b067221 */ /* 0x000fe20000000000 */
[----:B------:R-:W-:Y:S02]  /*7670*/  MOV R26, R19 ;  /* 0x00000013001a7202 */ /* 0x000fe40000000f00 */
[----:B------:R-:W-:-:S07]  /*7680*/  MOV R7, R29 ;  /* 0x0000001d00077202 */ /* 0x000fce0000000f00 */
[----:B------:R-:W-:Y:S05]  /*7690*/  WARPSYNC.COLLECTIVE R23, `(.L_x_1830) ;  /* 0x0000000017087348 */ /* 0x000fea0003c00000 */
[----:B------:R0:W1:Y:S02]  /*76a0*/  SHFL.DOWN P0, R29, R26, R25, R24 ;  /* 0x080000191a1d7389 */ /* 0x0000640000000018 */
[----:B01----:R-:W-:Y:S05]  /*76b0*/  ENDCOLLECTIVE ;  /* 0x000000000000791b */ /* 0x003fea0003800000 */
.L_x_1830:
[----:B------:R-:W-:Y:S01]  /*76c0*/  FADD R3, R14, R7 ;  /* 0x000000070e037221 */ /* 0x000fe20000000000 */
[----:B------:R-:W-:Y:S02]  /*76d0*/  MOV R26, R15 ;  /* 0x0000000f001a7202 */ /* 0x000fe40000000f00 */
[----:B------:R-:W-:-:S07]  /*76e0*/  MOV R8, R29 ;  /* 0x0000001d00087202 */ /* 0x000fce0000000f00 */
[----:B------:R-:W-:Y:S05]  /*76f0*/  WARPSYNC.COLLECTIVE R23, `(.L_x_1831) ;  /* 0x0000000017087348 */ /* 0x000fea0003c00000 */
[----:B------:R0:W1:Y:S02]  /*7700*/  SHFL.DOWN P0, R29, R26, R25, R24 ;  /* 0x080000191a1d7389 */ /* 0x0000640000000018 */
[----:B01----:R-:W-:Y:S05]  /*7710*/  ENDCOLLECTIVE ;  /* 0x000000000000791b */ /* 0x003fea0003800000 */
.L_x_1831:
[----:B------:R-:W-:Y:S01]  /*7720*/  FADD R17, R19, R8 ;  /* 0x0000000813117221 */ /* 0x000fe20000000000 */
[----:B------:R-:W-:Y:S02]  /*7730*/  MOV R26, R2 ;  /* 0x00000002001a7202 */ /* 0x000fe40000000f00 */
[----:B------:R-:W-:-:S07]  /*7740*/  MOV R22, R29 ;  /* 0x0000001d00167202 */ /* 0x000fce0000000f00 */
[----:B------:R-:W-:Y:S05]  /*7750*/  WARPSYNC.COLLECTIVE R23, `(.L_x_1832) ;  /* 0x0000000017087348 */ /* 0x000fea0003c00000 */
[----:B------:R0:W1:Y:S02]  /*7760*/  SHFL.DOWN P0, R29, R26, R25, R24 ;  /* 0x080000191a1d7389 */ /* 0x0000640000000018 */
[----:B01----:R-:W-:Y:S05]  /*7770*/  ENDCOLLECTIVE ;  /* 0x000000000000791b */ /* 0x003fea0003800000 */
.L_x_1832:
[----:B------:R-:W-:Y:S01]  /*7780*/  FADD R22, R15, R22 ;  /* 0x000000160f167221 */ /* 0x000fe20000000000 */
[----:B------:R-:W-:Y:S02]  /*7790*/  MOV R26, R16 ;  /* 0x00000010001a7202 */ /* 0x000fe40000000f00 */
[----:B------:R-:W-:-:S07]  /*77a0*/  MOV R10, R29 ;  /* 0x0000001d000a7202 */ /* 0x000fce0000000f00 */
[----:B------:R-:W-:Y:S05]  /*77b0*/  WARPSYNC.COLLECTIVE R23, `(.L_x_1833) ;  /* 0x0000000017087348 */ /* 0x000fea0003c00000 */
[----:B------:R0:W1:Y:S02]  /*77c0*/  SHFL.DOWN P0, R29, R26, R25, R24 ;  /* 0x080000191a1d7389 */ /* 0x0000640000000018 */
[----:B01----:R-:W-:Y:S05]  /*77d0*/  ENDCOLLECTIVE ;  /* 0x000000000000791b */ /* 0x003fea0003800000 */
.L_x_1833:
[----:B------:R-:W-:Y:S01]  /*77e0*/  FADD R15, R2, R10 ;  /* 0x0000000a020f7221 */ /* 0x000fe20000000000 */
[----:B------:R-:W-:Y:S02]  /*77f0*/  MOV R26, R12 ;  /* 0x0000000c001a7202 */ /* 0x000fe40000000f00 */
[----:B------:R-:W-:-:S07]  /*7800*/  MOV R27, R29 ;  /* 0x0000001d001b7202 */ /* 0x000fce0000000f00 */
[----:B------:R-:W-:Y:S05]  /*7810*/  WARPSYNC.COLLECTIVE R23, `(.L_x_1834) ;  /* 0x0000000017087348 */ /* 0x000fea0003c00000 */
[----:B------:R0:W1:Y:S02]  /*7820*/  SHFL.DOWN P0, R29, R26, R25, R24 ;  /* 0x080000191a1d7389 */ /* 0x0000640000000018 */
[----:B01----:R-:W-:Y:S05]  /*7830*/  ENDCOLLECTIVE ;  /* 0x000000000000791b */ /* 0x003fea0003800000 */
.L_x_1834:
[----:B------:R-:W-:Y:S01]  /*7840*/  FADD R27, R16, R27 ;  /* 0x0000001b101b7221 */ /* 0x000fe20000000000 */
[----:B------:R-:W-:Y:S02]  /*7850*/  MOV R26, R20 ;  /* 0x00000014001a7202 */ /* 0x000fe40000000f00 */
[----:B------:R-:W-:-:S07]  /*7860*/  MOV R21, R29 ;  /* 0x0000001d00157202 */ /* 0x000fce0000000f00 */
[----:B------:R-:W-:Y:S05]  /*7870*/  WARPSYNC.COLLECTIVE R23, `(.L_x_1835) ;  /* 0x0000000017087348 */ /* 0x000fea0003c00000 */
[----:B------:R0:W1:Y:S02]  /*7880*/  SHFL.DOWN P0, R29, R26, R25, R24 ;  /* 0x080000191a1d7389 */ /* 0x0000640000000018 */
[----:B01----:R-:W-:Y:S05]  /*7890*/  ENDCOLLECTIVE ;  /* 0x000000000000791b */ /* 0x003fea0003800000 */
.L_x_1835:
[----:B------:R-:W-:Y:S01]  /*78a0*/  FADD R21, R12, R21 ;  /* 0x000000150c157221 */ /* 0x000fe20000000000 */
[----:B------:R-:W-:Y:S02]  /*78b0*/  MOV R26, R18 ;  /* 0x00000012001a7202 */ /* 0x000fe40000000f00 */
[----:B------:R-:W-:-:S07]  /*78c0*/  MOV R13, R29 ;  /* 0x0000001d000d7202 */ /* 0x000fce0000000f00 */
[----:B------:R-:W-:Y:S05]  /*78d0*/  WARPSYNC.COLLECTIVE R23, `(.L_x_1836) ;  /* 0x0000000017087348 */ /* 0x000fea0003c00000 */
[----:B------:R0:W1:Y:S02]  /*78e0*/  SHFL.DOWN P0, R29, R26, R25, R24 ;  /* 0x080000191a1d7389 */ /* 0x0000640000000018 */
[----:B01----:R-:W-:Y:S05]  /*78f0*/  ENDCOLLECTIVE ;  /* 0x000000000000791b */ /* 0x003fea0003800000 */
.L_x_1836:
[----:B------:R-:W-:Y:S01]  /*7900*/  FADD R2, R20, R13 ;  /* 0x0000000d14027221 */ /* 0x000fe20000000000 */
[----:B------:R-:W-:Y:S02]  /*7910*/  MOV R26, R6 ;  /* 0x00000006001a7202 */ /* 0x000fe40000000f00 */
[----:B------:R-:W-:-:S07]  /*7920*/  MOV R9, R29 ;  /* 0x0000001d00097202 */ /* 0x000fce0000000f00 */
[----:B------:R-:W-:Y:S05]  /*7930*/  WARPSYNC.COLLECTIVE R23, `(.L_x_1837) ;  /* 0x0000000017087348 */ /* 0x000fea0003c00000 */
[----:B------:R0:W1:Y:S02]  /*7940*/  SHFL.DOWN P0, R29, R26, R25, R24 ;  /* 0x080000191a1d7389 */ /* 0x0000640000000018 */
[----:B01----:R-:W-:Y:S05]  /*7950*/  ENDCOLLECTIVE ;  /* 0x000000000000791b */ /* 0x003fea0003800000 */
.L_x_1837:
[----:B------:R-:W-:Y:S01]  /*7960*/  FADD R16, R18, R9 ;  /* 0x0000000912107221 */ /* 0x000fe20000000000 */
[----:B------:R-:W-:Y:S06]  /*7970*/  BRA `(.L_x_1838) ;  /* 0xffffffc000b47947 */ /* 0x000fec000383ffff */
.L_x_1698:
[----:B------:R-:W-:Y:S01]  /*7980*/  HFMA2 R25, -RZ, RZ, 0, 9.5367431640625e-07 ;  /* 0x00000010ff197431 */ /* 0x000fe200000001ff */
[----:B------:R-:W-:Y:S01]  /*7990*/  BSSY B1, `(.L_x_1839) ;  /* 0x0000006000017945 */ /* 0x000fe20003800000 */
[----:B------:R-:W-:Y:S02]  /*79a0*/  MOV R24, 0x1f ;  /* 0x0000001f00187802 */ /* 0x000fe40000000f00 */
[----:B------:R-:W-:-:S07]  /*79b0*/  MOV R23, 0xffffffff ;  /* 0xffffffff00177802 */ /* 0x000fce0000000f00 */
[----:B------:R-:W-:Y:S05]  /*79c0*/  WARPSYNC.COLLECTIVE R23, `(.L_x_1840) ;  /* 0x0000000017087348 */ /* 0x000fea0003c00000 */
[----:B------:R0:W1:Y:S02]  /*79d0*/  SHFL.DOWN P0, R29, R26, R25, R24 ;  /* 0x080000191a1d7389 */ /* 0x0000640000000018 */
[----:B01----:R-:W-:Y:S05]  /*79e0*/  ENDCOLLECTIVE ;  /* 0x000000000000791b */ /* 0x003fea0003800000 */
.L_x_1840:
[----:B------:R-:W-:Y:S05]  /*79f0*/  BSYNC B1 ;  /* 0x0000000000017941 */ /* 0x000fea0003800000 */
.L_x_1839:
        /* <DEDUP_REMOVED lines=9> */
.L_x_1841:
[----:B------:R-:W-:Y:S02]  /*7a90*/  MOV R26, R15 ;  /* 0x0000000f001a7202 */ /* 0x000fe40000000f00 */
[----:B------:R-:W-:-:S07]  /*7aa0*/  MOV R27, R29 ;  /* 0x0000001d001b7202 */ /* 0x000fce0000000f00 */
[----:B------:R-:W-:Y:S05]  /*7ab0*/  WARPSYNC.COLLECTIVE R23, `(.L_x_1842) ;  /* 0x0000000017087348 */ /* 0x000fea0003c00000 */
[----:B------:R0:W1:Y:S02]  /*7ac0*/  SHFL.DOWN P0, R29, R26, R25, R24 ;  /* 0x080000191a1d7389 */ /* 0x0000640000000018 */
[----:B01----:R-:W-:Y:S05]  /*7ad0*/  ENDCOLLECTIVE ;  /* 0x000000000000791b */ /* 0x003fea0003800000 */
.L_x_1842:
[----:B------:R-:W-:Y:S01]  /*7ae0*/  FADD R3, R27, R22 ;  /* 0x000000161b037221 */ /* 0x000fe20000000000 */
[----:B------:R-:W-:Y:S02]  /*7af0*/  MOV R26, R16 ;  /* 0x00000010001a7202 */ /* 0x000fe40000000f00 */
[----:B------:R-:W-:-:S07]  /*7b00*/  MOV R28, R29 ;  /* 0x0000001d001c7202 */ /* 0x000fce0000000f00 */
[----:B------:R-:W-:Y:S05]  /*7b10*/  WARPSYNC.COLLECTIVE R23, `(.L_x_1843) ;  /* 0x0000000017087348 */ /* 0x000fea0003c00000 */
[----:B------:R0:W1:Y:S02]  /*7b20*/  SHFL.DOWN P0, R29, R26, R25, R24 ;  /* 0x080000191a1d7389 */ /* 0x0000640000000018 */
[----:B01----:R-:W-:Y:S05]  /*7b30*/  ENDCOLLECTIVE ;  /* 0x000000000000791b */ /* 0x003fea0003800000 */
.L_x_1843:
[----:B------:R-:W-:Y:S01]  /*7b40*/  FADD R27, R28, R15 ;  /* 0x0000000f1c1b7221 */ /* 0x000fe20000000000 */
[----:B------:R-:W-:Y:S01]  /*7b50*/  MOV R26, R17 ;  /* 0x00000011001a7202 */ /* 0x000fe20000000f00 */
[----:B------:R-:W-:-:S07]  /*7b60*/  FADD R28, R29, R16 ;  /* 0x000000101d1c7221 */ /* 0x000fce0000000000 */
[----:B------:R-:W-:Y:S05]  /*7b70*/  WARPSYNC.COLLECTIVE R23, `(.L_x_1844) ;  /* 0x0000000017087348 */ /* 0x000fea0003c00000 */
[----:B------:R0:W1:Y:S02]  /*7b80*/  SHFL.DOWN P0, R29, R26, R25, R24 ;  /* 0x080000191a1d7389 */ /* 0x0000640000000018 */
[----:B01----:R-:W-:Y:S05]  /*7b90*/  ENDCOLLECTIVE ;  /* 0x000000000000791b */ /* 0x003fea0003800000 */
.L_x_1844:
[----:B------:R-:W-:Y:S02]  /*7ba0*/  MOV R26, R18 ;  /* 0x00000012001a7202 */ /* 0x000fe40000000f00 */
[----:B------:R-:W-:-:S07]  /*7bb0*/  MOV R15, R29 ;  /* 0x0000001d000f7202 */ /* 0x000fce0000000f00 */
[----:B------:R-:W-:Y:S05]  /*7bc0*/  WARPSYNC.COLLECTIVE R23, `(.L_x_1845) ;  /* 0x0000000017087348 */ /* 0x000fea0003c00000 */
[----:B------:R0:W1:Y:S02]  /*7bd0*/  SHFL.DOWN P0, R29, R26, R25, R24 ;  /* 0x080000191a1d7389 */ /* 0x0000640000000018 */
[----:B01----:R-:W-:Y:S05]  /*7be0*/  ENDCOLLECTIVE ;  /* 0x000000000000791b */ /* 0x003fea0003800000 */
.L_x_1845:
[----:B------:R-:W-:Y:S01]  /*7bf0*/  FADD R15, R15, R17 ;  /* 0x000000110f0f7221 */ /* 0x000fe20000000000 */
[----:B------:R-:W-:Y:S02]  /*7c00*/  MOV R26, R19 ;  /* 0x00000013001a7202 */ /* 0x000fe40000000f00 */
[----:B------:R-:W-:-:S05]  /*7c10*/  MOV R25, R29 ;  /* 0x0000001d00197202 */ /* 0x000fca0000000f00 */
[----:B------:R-:W-:Y:S01]  /*7c20*/  FADD R16, R25, R18 ;  /* 0x0000001219107221 */ /* 0x000fe20000000000 */
[----:B------:R-:W-:-:S07]  /*7c30*/  HFMA2 R25, -RZ, RZ, 0, 9.5367431640625e-07 ;  /* 0x00000010ff197431 */ /* 0x000fce00000001ff */
[----:B------:R-:W-:Y:S05]  /*7c40*/  WARPSYNC.COLLECTIVE R23, `(.L_x_1846) ;  /* 0x0000000017087348 */ /* 0x000fea0003c00000 */
[----:B------:R0:W1:Y:S02]  /*7c50*/  SHFL.DOWN P0, R29, R26, R25, R24 ;  /* 0x080000191a1d7389 */ /* 0x0000640000000018 */
[----:B01----:R-:W-:Y:S05]  /*7c60*/  ENDCOLLECTIVE ;  /* 0x000000000000791b */ /* 0x003fea0003800000 */
.L_x_1846:
[----:B------:R-:W-:Y:S02]  /*7c70*/  MOV R26, R20 ;  /* 0x00000014001a7202 */ /* 0x000fe40000000f00 */
[----:B------:R-:W-:-:S07]  /*7c80*/  MOV R22, R29 ;  /* 0x0000001d00167202 */ /* 0x000fce0000000f00 */
[----:B------:R-:W-:Y:S05]  /*7c90*/  WARPSYNC.COLLECTIVE R23, `(.L_x_1847) ;  /* 0x0000000017087348 */ /* 0x000fea0003c00000 */
[----:B------:R0:W1:Y:S02]  /*7ca0*/  SHFL.DOWN P0, R29, R26, R25, R24 ;  /* 0x080000191a1d7389 */ /* 0x0000640000000018 */
[----:B01----:R-:W-:Y:S05]  /*7cb0*/  ENDCOLLECTIVE ;  /* 0x000000000000791b */ /* 0x003fea0003800000 */
.L_x_1847:
        /* <DEDUP_REMOVED lines=8> */
.L_x_1848:
[----:B------:R-:W-:Y:S01]  /*7d40*/  HFMA2 R25, -RZ, RZ, 0, 4.76837158203125e-07 ;  /* 0x00000008ff197431 */ /* 0x000fe200000001ff */
[----:B------:R-:W-:Y:S01]  /*7d50*/  MOV R26, R2 ;  /* 0x00000002001a7202 */ /* 0x000fe20000000f00 */
[----:B------:R-:W-:-:S07]  /*7d60*/  FADD R17, R29, R21 ;  /* 0x000000151d117221 */ /* 0x000fce0000000000 */
[----:B------:R-:W-:Y:S05]  /*7d70*/  WARPSYNC.COLLECTIVE R23, `(.L_x_1849) ;  /* 0x0000000017087348 */ /* 0x000fea0003c00000 */
[----:B------:R0:W1:Y:S02]  /*7d80*/  SHFL.DOWN P0, R29, R26, R25, R24 ;  /* 0x080000191a1d7389 */ /* 0x0000640000000018 */
[----:B01----:R-:W-:Y:S05]  /*7d90*/  ENDCOLLECTIVE ;  /* 0x000000000000791b */ /* 0x003fea0003800000 */
.L_x_1849:
[----:B------:R-:W-:Y:S02]  /*7da0*/  MOV R26, R3 ;  /* 0x00000003001a7202 */ /* 0x000fe40000000f00 */
[----:B------:R-:W-:-:S07]  /*7db0*/  MOV R19, R29 ;  /* 0x0000001d00137202 */ /* 0x000fce0000000f00 */
[----:B------:R-:W-:Y:S05]  /*7dc0*/  WARPSYNC.COLLECTIVE R23, `(.L_x_1850) ;  /* 0x0000000017087348 */ /* 0x000fea0003c00000 */
[----:B------:R0:W1:Y:S02]  /*7dd0*/  SHFL.DOWN P0, R29, R26, R25, R24 ;  /* 0x080000191a1d7389 */ /* 0x0000640000000018 */
[----:B01----:R-:W-:Y:S05]  /*7de0*/  ENDCOLLECTIVE ;  /* 0x000000000000791b */ /* 0x003fea0003800000 */
.L_x_1850:
[----:B------:R-:W-:Y:S01]  /*7df0*/  FADD R18, R2, R19 ;  /* 0x0000001302127221 */ /* 0x000fe20000000000 */
[----:B------:R-:W-:-:S05]  /*7e00*/  MOV R26, R29 ;  /* 0x0000001d001a7202 */ /* 0x000fca0000000f00 */
[----:B------:R-:W-:Y:S01]  /*7e10*/  FADD R19, R3, R26 ;  /* 0x0000001a03137221 */ /* 0x000fe20000000000 */
[----:B------:R-:W-:-:S07]  /*7e20*/  MOV R26, R27 ;  /* 0x0000001b001a7202 */ /* 0x000fce0000000f00 */
[----:B------:R-:W-:Y:S05]  /*7e30*/  WARPSYNC.COLLECTIVE R23, `(.L_x_1851) ;  /* 0x0000000017087348 */ /* 0x000fea0003c00000 */
[----:B------:R0:W1:Y:S02]  /*7e40*/  SHFL.DOWN P0, R29, R26, R25, R24 ;  /* 0x080000191a1d7389 */ /* 0x0000640000000018 */
[----:B01----:R-:W-:Y:S05]  /*7e50*/  ENDCOLLECTIVE ;  /* 0x000000000000791b */ /* 0x003fea0003800000 */
.L_x_1851:
[----:B------:R-:W-:Y:S02]  /*7e60*/  MOV R26, R28 ;  /* 0x0000001c001a7202 */ /* 0x000fe40000000f00 */
[----:B------:R-:W-:-:S05]  /*7e70*/  MOV R24, R29 ;  /* 0x0000001d00187202 */ /* 0x000fca0000000f00 */
[----:B------:R-:W-:Y:S01]  /*7e80*/  FADD R21, R27, R24 ;  /* 0x000000181b157221 */ /* 0x000fe20000000000 */
[----:B------:R-:W-:-:S07]  /*7e90*/  HFMA2 R24, -RZ, RZ, 0, 1.847743988037109375e-06 ;  /* 0x0000001fff187431 */ /* 0x000fce00000001ff */
[----:B------:R-:W-:Y:S05]  /*7ea0*/  WARPSYNC.COLLECTIVE R23, `(.L_x_1852) ;  /* 0x0000000017087348 */ /* 0x000fea0003c00000 */
[----:B------:R0:W1:Y:S02]  /*7eb0*/  SHFL.DOWN P0, R29, R26, R25, R24 ;  /* 0x080000191a1d7389 */ /* 0x0000640000000018 */
[----:B01----:R-:W-:Y:S05]  /*7ec0*/  ENDCOLLECTIVE ;  /* 0x000000000000791b */ /* 0x003fea0003800000 */
.L_x_1852:
[----:B------:R-:W-:Y:S02]  /*7ed0*/  MOV R26, R15 ;  /* 0x0000000f001a7202 */ /* 0x000fe40000000f00 */
[----:B------:R-:W-:-:S05]  /*7ee0*/  MOV R23, R29 ;  /* 0x0000001d00177202 */ /* 0x000fca0000000f00 */
[----:B------:R-:W-:Y:S01]  /*7ef0*/  FADD R28, R28, R23 ;  /* 0x000000171c1c7221 */ /* 0x000fe20000000000 */
[----:B------:R-:W-:-:S07]  /*7f00*/  MOV R23, 0xffffffff ;  /* 0xffffffff00177802 */ /* 0x000fce0000000f00 */
[----:B------:R-:W-:Y:S05]  /*7f10*/  WARPSYNC.COLLECTIVE R23, `(.L_x_1853) ;  /* 0x0000000017087348 */ /* 0x000fea0003c00000 */
[----:B------:R0:W1:Y:S02]  /*7f20*/  SHFL.DOWN P0, R29, R26, R25, R24 ;  /* 0x080000191a1d7389 */ /* 0x0000640000000018 */
[----:B01----:R-:W-:Y:S05]  /*7f30*/  ENDCOLLECTIVE ;  /* 0x000000000000791b */ /* 0x003fea0003800000 */
.L_x_1853:
[----:B------:R-:W-:Y:S01]  /*7f40*/  MOV R26, R16 ;  /* 0x00000010001a7202 */ /* 0x000fe20000000f00 */
[----:B------:R-:W-:-:S07]  /*7f50*/  FADD R2, R15, R29 ;  /* 0x0000001d0f027221 */ /* 0x000fce0000000000 */
[----:B------:R-:W-:Y:S05]  /*7f60*/  WARPSYNC.COLLECTIVE R23, `(.L_x_1854) ;  /* 0x0000000017087348 */ /* 0x000fea0003c00000 */
[----:B------:R0:W1:Y:S02]  /*7f70*/  SHFL.DOWN P0, R29, R26, R25, R24 ;  /* 0x080000191a1d7389 */ /* 0x0000640000000018 */
[----:B01----:R-:W-:Y:S05]  /*7f80*/  ENDCOLLECTIVE ;  /* 0x000000000000791b */ /* 0x003fea0003800000 */
.L_x_1854:
[----:B------:R-:W-:Y:S02]  /*7f90*/  MOV R26, R22 ;  /* 0x00000016001a7202 */ /* 0x000fe40000000f00 */
[----:B------:R-:W-:-:S07]  /*7fa0*/  MOV R3, R29 ;  /* 0x0000001d00037202 */ /* 0x000fce0000000f00 */
[----:B------:R-:W-:Y:S05]  /*7fb0*/  WARPSYNC.COLLECTIVE R23, `(.L_x_1855) ;  /* 0x0000000017087348 */ /* 0x000fea0003c00000 */
[----:B------:R0:W1:Y:S02]  /*7fc0*/  SHFL.DOWN P0, R29, R26, R25, R24 ;  /* 0x080000191a1d7389 */ /* 0x0000640000000018 */
[----:B01----:R-:W-:Y:S05]  /*7fd0*/  ENDCOLLECTIVE ;  /* 0x000000000000791b */ /* 0x003fea0003800000 */
.L_x_1855:
        /* <DEDUP_REMOVED lines=8> */
.L_x_1856:
[----:B------:R-:W-:Y:S02]  /*8060*/  MOV R26, R17 ;  /* 0x00000011001a7202 */ /* 0x000fe40000000f00 */
[----:B------:R-:W-:-:S07]  /*8070*/  MOV R27, R29 ;  /* 0x0000001d001b7202 */ /* 0x000fce0000000f00 */
[----:B------:R-:W-:Y:S05]  /*8080*/  WARPSYNC.COLLECTIVE R23, `(.L_x_1857) ;  /* 0x0000000017087348 */ /* 0x000fea0003c00000 */
[----:B------:R0:W1:Y:S02]  /*8090*/  SHFL.DOWN P0, R29, R26, R25, R24 ;  /* 0x080000191a1d7389 */ /* 0x0000640000000018 */
[----:B01----:R-:W-:Y:S05]  /*80a0*/  ENDCOLLECTIVE ;  /* 0x000000000000791b */ /* 0x003fea0003800000 */
.L_x_1857:
[----:B------:R-:W-:Y:S01]  /*80b0*/  FADD R27, R20, R27 ;  /* 0x0000001b141b7221 */ /* 0x000fe20000000000 */
[----:B------:R-:W-:Y:S01]  /*80c0*/  HFMA2 R25, -RZ, RZ, 0, 2.384185791015625e-07 ;  /* 0x00000004ff197431 */ /* 0x000fe200000001ff */
[----:B------:R-:W-:Y:S02]  /*80d0*/  MOV R26, R18 ;  /* 0x00000012001a7202 */ /* 0x000fe40000000f00 */
[----:B------:R-:W-:-:S05]  /*80e0*/  MOV R24, R29 ;  /* 0x0000001d00187202 */ /* 0x000fca0000000f00 */
[----:B------:R-:W-:Y:S01]  /*80f0*/  FADD R16, R17, R24 ;  /* 0x0000001811107221 */ /* 0x000fe20000000000 */
[----:B------:R-:W-:-:S07]  /*8100*/  MOV R24, 0x1f ;  /* 0x0000001f00187802 */ /* 0x000fce0000000f00 */
[----:B------:R-:W-:Y:S05]  /*8110*/  WARPSYNC.COLLECTIVE R23, `(.L_x_1858) ;  /* 0x0000000017087348 */ /* 0x000fea0003c00000 */
[----:B------:R0:W1:Y:S02]  /*8120*/  SHFL.DOWN P0, R29, R26, R25, R24 ;  /* 0x080000191a1d7389 */ /* 0x0000640000000018 */
[----:B01----:R-:W-:Y:S05]  /*8130*/  ENDCOLLECTIVE ;  /* 0x000000000000791b */ /* 0x003fea0003800000 */
.L_x_1858:
[----:B------:R-:W-:Y:S01]  /*8140*/  MOV R26, R19 ;  /* 0x00000013001a7202 */ /* 0x000fe20000000f00 */
[----:B------:R-:W-:-:S07]  /*8150*/  FADD R22, R18, R29 ;  /* 0x0000001d12167221 */ /* 0x000fce0000000000 */
[----:B------:R-:W-:Y:S05]  /*8160*/  WARPSYNC.COLLECTIVE R23, `(.L_x_1859) ;  /* 0x0000000017087348 */ /* 0x000fea0003c00000 */
[----:B------:R0:W1:Y:S02]  /*8170*/  SHFL.DOWN P0, R29, R26, R25, R24 ;  /* 0x080000191a1d7389 */ /* 0x0000640000000018 */
[----:B01----:R-:W-:Y:S05]  /*8180*/  ENDCOLLECTIVE ;  /* 0x000000000000791b */ /* 0x003fea0003800000 */
.L_x_1859:
[----:B------:R-:W-:-:S05]  /*8190*/  MOV R26, R29 ;  /* 0x0000001d001a7202 */ /* 0x000fca0000000f00 */
[----:B------:R-:W-:Y:S01]  /*81a0*/  FADD R17, R19, R26 ;  /* 0x0000001a13117221 */ /* 0x000fe20000000000 */
[----:B------:R-:W-:-:S07]  /*81b0*/  MOV R26, R21 ;  /* 0x00000015001a7202 */ /* 0x000fce0000000f00 */
[----:B------:R-:W-:Y:S05]  /*81c0*/  WARPSYNC.COLLECTIVE R23, `(.L_x_1860) ;  /* 0x0000000017087348 */ /* 0x000fea0003c00000 */
[----:B------:R0:W1:Y:S02]  /*81d0*/  SHFL.DOWN P0, R29, R26, R25, R24 ;  /* 0x080000191a1d7389 */ /* 0x0000640000000018 */
[----:B01----:R-:W-:Y:S05]  /*81e0*/  ENDCOLLECTIVE ;  /* 0x000000000000791b */ /* 0x003fea0003800000 */
.L_x_1860:
[----:B------:R-:W-:Y:S02]  /*81f0*/  MOV R26, R28 ;  /* 0x0000001c001a7202 */ /* 0x000fe40000000f00 */
[----:B------:R-:W-:-:S07]  /*8200*/  MOV R20, R29 ;  /* 0x0000001d00147202 */ /* 0x000fce0000000f00 */
[----:B------:R-:W-:Y:S05]  /*8210*/  WARPSYNC.COLLECTIVE R23, `(.L_x_1861) ;  /* 0x0000000017087348 */ /* 0x000fea0003c00000 */
[----:B------:R0:W1:Y:S02]  /*8220*/  SHFL.DOWN P0, R29, R26, R25, R24 ;  /* 0x080000191a1d7389 */ /* 0x0000640000000018 */
[----:B01----:R-:W-:Y:S05]  /*8230*/  ENDCOLLECTIVE ;  /* 0x000000000000791b */ /* 0x003fea0003800000 */
.L_x_1861:
[----:B------:R-:W-:Y:S01]  /*8240*/  FADD R18, R21, R20 ;  /* 0x0000001415127221 */ /* 0x000fe20000000000 */
[----:B------:R-:W-:Y:S02]  /*8250*/  MOV R26, R2 ;  /* 0x00000002001a7202 */ /* 0x000fe40000000f00 */
[----:B------:R-:W-:-:S05]  /*8260*/  MOV R25, R29 ;  /* 0x0000001d00197202 */ /* 0x000fca0000000f00 */
[----:B------:R-:W-:Y:S01]  /*8270*/  FADD R20, R28, R25 ;  /* 0x000000191c147221 */ /* 0x000fe20000000000 */
[----:B------:R-:W-:-:S07]  /*8280*/  HFMA2 R25, -RZ, RZ, 0, 2.384185791015625e-07 ;  /* 0x00000004ff197431 */ /* 0x000fce00000001ff */
[----:B------:R-:W-:Y:S05]  /*8290*/  WARPSYNC.COLLECTIVE R23, `(.L_x_1862) ;  /* 0x0000000017087348 */ /* 0x000fea0003c00000 */
[----:B------:R0:W1:Y:S02]  /*82a0*/  SHFL.DOWN P0, R29, R26, R25, R24 ;  /* 0x080000191a1d7389 */ /* 0x0000640000000018 */
[----:B01----:R-:W-:Y:S05]  /*82b0*/  ENDCOLLECTIVE ;  /* 0x000000000000791b */ /* 0x003fea0003800000 */
.L_x_1862:
[----:B------:R-:W-:Y:S02]  /*82c0*/  MOV R26, R3 ;  /* 0x00000003001a7202 */ /* 0x000fe40000000f00 */
[----:B------:R-:W-:-:S05]  /*82d0*/  MOV R23, R29 ;  /* 0x0000001d00177202 */ /* 0x000fca0000000f00 */
[----:B------:R-:W-:Y:S01]  /*82e0*/  FADD R19, R2, R23 ;  /* 0x0000001702137221 */ /* 0x000fe20000000000 */
[----:B------:R-:W-:-:S07]  /*82f0*/  MOV R23, 0xffffffff ;  /* 0xffffffff00177802 */ /* 0x000fce0000000f00 */
[----:B------:R-:W-:Y:S05]  /*8300*/  WARPSYNC.COLLECTIVE R23, `(.L_x_1863) ;  /* 0x0000000017087348 */ /* 0x000fea0003c00000 */
[----:B------:R0:W1:Y:S02]  /*8310*/  SHFL.DOWN P0, R29, R26, R25, R24 ;  /* 0x080000191a1d7389 */ /* 0x0000640000000018 */
[----:B01----:R-:W-:Y:S05]  /*8320*/  ENDCOLLECTIVE ;  /* 0x000000000000791b */ /* 0x003fea0003800000 */
.L_x_1863:
[----:B------:R-:W-:Y:S01]  /*8330*/  MOV R26, R15 ;  /* 0x0000000f001a7202 */ /* 0x000fe20000000f00 */
[----:B------:R-:W-:-:S07]  /*8340*/  FADD R21, R3, R29 ;  /* 0x0000001d03157221 */ /* 0x000fce0000000000 */
[----:B------:R-:W-:Y:S05]  /*8350*/  WARPSYNC.COLLECTIVE R23, `(.L_x_1864) ;  /* 0x0000000017087348 */ /* 0x000fea0003c00000 */
[----:B------:R0:W1:Y:S02]  /*8360*/  SHFL.DOWN P0, R29, R26, R25, R24 ;  /* 0x080000191a1d7389 */ /* 0x0000640000000018 */
[----:B01----:R-:W-:Y:S05]  /*8370*/  ENDCOLLECTIVE ;  /* 0x000000000000791b */ /* 0x003fea0003800000 */
.L_x_1864:
[----:B------:R-:W-:Y:S02]  /*8380*/  MOV R26, R27 ;  /* 0x0000001b001a7202 */ /* 0x000fe40000000f00 */
[----:B------:R-:W-:-:S05]  /*8390*/  MOV R24, R29 ;  /* 0x0000001d00187202 */ /* 0x000fca0000000f00 */
[----:B------:R-:W-:Y:S01]  /*83a0*/  FADD R2, R15, R24 ;  /* 0x000000180f027221 */ /* 0x000fe20000000000 */
[----:B------:R-:W-:-:S07]  /*83b0*/  HFMA2 R24, -RZ, RZ, 0, 1.847743988037109375e-06 ;  /* 0x0000001fff187431 */ /* 0x000fce00000001ff */
[----:B------:R-:W-:Y:S05]  /*83c0*/  WARPSYNC.COLLECTIVE R23, `(.L_x_1865) ;  /* 0x0000000017087348 */ /* 0x000fea0003c00000 */
[----:B------:R0:W1:Y:S02]  /*83d0*/  SHFL.DOWN P0, R29, R26, R25, R24 ;  /* 0x080000191a1d7389 */ /* 0x0000640000000018 */
[----:B01----:R-:W-:Y:S05]  /*83e0*/  ENDCOLLECTIVE ;  /* 0x000000000000791b */ /* 0x003fea0003800000 */
.L_x_1865:
[----:B------:R-:W-:Y:S02]  /*83f0*/  MOV R26, R16 ;  /* 0x00000010001a7202 */ /* 0x000fe40000000f00 */
[----:B------:R-:W-:-:S07]  /*8400*/  MOV R3, R29 ;  /* 0x0000001d00037202 */ /* 0x000fce0000000f00 */
[----:B------:R-:W-:Y:S05]  /*8410*/  WARPSYNC.COLLECTIVE R23, `(.L_x_1866) ;  /* 0x0000000017087348 */ /* 0x000fea0003c00000 */
[----:B------:R0:W1:Y:S02]  /*8420*/  SHFL.DOWN P0, R29, R26, R25, R24 ;  /* 0x080000191a1d7389 */ /* 0x0000640000000018 */
[----:B01----:R-:W-:Y:S05]  /*8430*/  ENDCOLLECTIVE ;  /* 0x000000000000791b */ /* 0x003fea0003800000 */
.L_x_1866:
[----:B------:R-:W-:Y:S01]  /*8440*/  FADD R3, R27, R3 ;  /* 0x000000031b037221 */ /* 0x000fe20000000000 */
[----:B------:R-:W-:Y:S01]  /*8450*/  HFMA2 R25, -RZ, RZ, 0, 1.1920928955078125e-07 ;  /* 0x00000002ff197431 */ /* 0x000fe200000001ff */
[----:B------:R-:W-:Y:S02]  /*8460*/  MOV R26, R22 ;  /* 0x00000016001a7202 */ /* 0x000fe40000000f00 */
[----:B------:R-:W-:-:S05]  /*8470*/  MOV R23, R29 ;  /* 0x0000001d00177202 */ /* 0x000fca0000000f00 */
[----:B------:R-:W-:Y:S01]  /*8480*/  FADD R15, R16, R23 ;  /* 0x00000017100f7221 */ /* 0x000fe20000000000 */
[----:B------:R-:W-:-:S07]  /*8490*/  MOV R23, 0xffffffff ;  /* 0xffffffff00177802 */ /* 0x000fce0000000f00 */
[----:B------:R-:W-:Y:S05]  /*84a0*/  WARPSYNC.COLLECTIVE R23, `(.L_x_1867) ;  /* 0x0000000017087348 */ /* 0x000fea0003c00000 */
[----:B------:R0:W1:Y:S02]  /*84b0*/  SHFL.DOWN P0, R29, R26, R25, R24 ;  /* 0x080000191a1d7389 */ /* 0x0000640000000018 */
[----:B01----:R-:W-:Y:S05]  /*84c0*/  ENDCOLLECTIVE ;  /* 0x000000000000791b */ /* 0x003fea0003800000 */
.L_x_1867:
[----:B------:R-:W-:Y:S02]  /*84d0*/  MOV R26, R17 ;  /* 0x00000011001a7202 */ /* 0x000fe40000000f00 */
[----:B------:R-:W-:-:S07]  /*84e0*/  MOV R28, R29 ;  /* 0x0000001d001c7202 */ /* 0x000fce0000000f00 */
[----:B------:R-:W-:Y:S05]  /*84f0*/  WARPSYNC.COLLECTIVE R23, `(.L_x_1868) ;  /* 0x0000000017087348 */ /* 0x000fea0003c00000 */
[----:B------:R0:W1:Y:S02]  /*8500*/  SHFL.DOWN P0, R29, R26, R25, R24 ;  /* 0x080000191a1d7389 */ /* 0x0000640000000018 */
[----:B01----:R-:W-:Y:S05]  /*8510*/  ENDCOLLECTIVE ;  /* 0x000000000000791b */ /* 0x003fea0003800000 */
.L_x_1868:
[----:B------:R-:W-:Y:S01]  /*8520*/  FADD R28, R22, R28 ;  /* 0x0000001c161c7221 */ /* 0x000fe20000000000 */
[----:B------:R-:W-:-:S05]  /*8530*/  MOV R26, R29 ;  /* 0x0000001d001a7202 */ /* 0x000fca0000000f00 */
[----:B------:R-:W-:Y:S01]  /*8540*/  FADD R17, R17, R26 ;  /* 0x0000001a11117221 */ /* 0x000fe20000000000 */
[----:B------:R-:W-:-:S07]  /*8550*/  MOV R26, R18 ;  /* 0x00000012001a7202 */ /* 0x000fce0000000f00 */
[----:B------:R-:W-:Y:S05]  /*8560*/  WARPSYNC.COLLECTIVE R23, `(.L_x_1869) ;  /* 0x0000000017087348 */ /* 0x000fea0003c00000 */
[----:B------:R0:W1:Y:S02]  /*8570*/  SHFL.DOWN P0, R29, R26, R25, R24 ;  /* 0x080000191a1d7389 */ /* 0x0000640000000018 */
[----:B01----:R-:W-:Y:S05]  /*8580*/  ENDCOLLECTIVE ;  /* 0x000000000000791b */ /* 0x003fea0003800000 */
.L_x_1869:
[----:B------:R-:W-:Y:S01]  /*8590*/  MOV R26, R20 ;  /* 0x00000014001a7202 */ /* 0x000fe20000000f00 */
[----:B------:R-:W-:-:S07]  /*85a0*/  FADD R16, R18, R29 ;  /* 0x0000001d12107221 */ /* 0x000fce0000000000 */
[----:B------:R-:W-:Y:S05]  /*85b0*/  WARPSYNC.COLLECTIVE R23, `(.L_x_1870) ;  /* 0x0000000017087348 */ /* 0x000fea0003c00000 */
[----:B------:R0:W1:Y:S02]  /*85c0*/  SHFL.DOWN P0, R29, R26, R25, R24 ;  /* 0x080000191a1d7389 */ /* 0x0000640000000018 */
[----:B01----:R-:W-:Y:S05]  /*85d0*/  ENDCOLLECTIVE ;  /* 0x000000000000791b */ /* 0x003fea0003800000 */
.L_x_1870:
[----:B------:R-:W-:Y:S02]  /*85e0*/  MOV R26, R19 ;  /* 0x00000013001a7202 */ /* 0x000fe40000000f00 */
[----:B------:R-:W-:-:S07]  /*85f0*/  MOV R22, R29 ;  /* 0x0000001d00167202 */ /* 0x000fce0000000f00 */
[----:B------:R-:W-:Y:S05]  /*8600*/  WARPSYNC.COLLECTIVE R23, `(.L_x_1871) ;  /* 0x0000000017087348 */ /* 0x000fea0003c00000 */
[----:B------:R0:W1:Y:S02]  /*8610*/  SHFL.DOWN P0, R29, R26, R25, R24 ;  /* 0x080000191a1d7389 */ /* 0x0000640000000018 */
[----:B01----:R-:W-:Y:S05]  /*8620*/  ENDCOLLECTIVE ;  /* 0x000000000000791b */ /* 0x003fea0003800000 */
.L_x_1871:
        /* <DEDUP_REMOVED lines=8> */
.L_x_1872:
[----:B------:R-:W-:Y:S02]  /*86b0*/  MOV R26, R2 ;  /* 0x00000002001a7202 */ /* 0x000fe40000000f00 */
[----:B------:R-:W-:-:S07]  /*86c0*/  MOV R27, R29 ;  /* 0x0000001d001b7202 */ /* 0x000fce0000000f00 */
[----:B------:R-:W-:Y:S05]  /*86d0*/  WARPSYNC.COLLECTIVE R23, `(.L_x_1873) ;  /* 0x0000000017087348 */ /* 0x000fea0003c00000 */
[----:B------:R0:W1:Y:S02]  /*86e0*/  SHFL.DOWN P0, R29, R26, R25, R24 ;  /* 0x080000191a1d7389 */ /* 0x0000640000000018 */
[----:B01----:R-:W-:Y:S05]  /*86f0*/  ENDCOLLECTIVE ;  /* 0x000000000000791b */ /* 0x003fea0003800000 */
.L_x_1873:
        /* <DEDUP_REMOVED lines=8> */
.L_x_1874:
[----:B------:R-:W-:Y:S01]  /*8780*/  MOV R26, R15 ;  /* 0x0000000f001a7202 */ /* 0x000fe20000000f00 */
[----:B------:R-:W-:-:S07]  /*8790*/  FADD R20, R3, R29 ;  /* 0x0000001d03147221 */ /* 0x000fce0000000000 */
[----:B------:R-:W-:Y:S05]  /*87a0*/  WARPSYNC.COLLECTIVE R23, `(.L_x_1875) ;  /* 0x0000000017087348 */ /* 0x000fea0003c00000 */
[----:B------:R0:W1:Y:S02]  /*87b0*/  SHFL.DOWN P0, R29, R26, R25, R24 ;  /* 0x080000191a1d7389 */ /* 0x0000640000000018 */
[----:B01----:R-:W-:Y:S05]  /*87c0*/  ENDCOLLECTIVE ;  /* 0x000000000000791b */ /* 0x003fea0003800000 */
.L_x_1875:
[----:B------:R-:W-:Y:S01]  /*87d0*/  HFMA2 R25, -RZ, RZ, 0, 5.9604644775390625e-08 ;  /* 0x00000001ff197431 */ /* 0x000fe200000001ff */
[----:B------:R-:W-:Y:S02]  /*87e0*/  MOV R26, R28 ;  /* 0x0000001c001a7202 */ /* 0x000fe40000000f00 */
[----:B------:R-:W-:-:S07]  /*87f0*/  MOV R19, R29 ;  /* 0x0000001d00137202 */ /* 0x000fce0000000f00 */
[----:B------:R-:W-:Y:S05]  /*8800*/  WARPSYNC.COLLECTIVE R23, `(.L_x_1876) ;  /* 0x0000000017087348 */ /* 0x000fea0003c00000 */
[----:B------:R0:W1:Y:S02]  /*8810*/  SHFL.DOWN P0, R29, R26, R25, R24 ;  /* 0x080000191a1d7389 */ /* 0x0000640000000018 */
[----:B01----:R-:W-:Y:S05]  /*8820*/  ENDCOLLECTIVE ;  /* 0x000000000000791b */ /* 0x003fea0003800000 */
.L_x_1876:
        /* <DEDUP_REMOVED lines=8> */
.L_x_1877:
[----:B------:R-:W-:Y:S02]  /*88b0*/  MOV R26, R16 ;  /* 0x00000010001a7202 */ /* 0x000fe40000000f00 */
[----:B------:R-:W-:-:S07]  /*88c0*/  MOV R21, R29 ;  /* 0x0000001d00157202 */ /* 0x000fce0000000f00 */
[----:B------:R-:W-:Y:S05]  /*88d0*/  WARPSYNC.COLLECTIVE R23, `(.L_x_1878) ;  /* 0x0000000017087348 */ /* 0x000fea0003c00000 */
[----:B------:R0:W1:Y:S02]  /*88e0*/  SHFL.DOWN P0, R29, R26, R25, R24 ;  /* 0x080000191a1d7389 */ /* 0x0000640000000018 */
[----:B01----:R-:W-:Y:S05]  /*88f0*/  ENDCOLLECTIVE ;  /* 0x000000000000791b */ /* 0x003fea0003800000 */
.L_x_1878:
        /* <DEDUP_REMOVED lines=8> */
.L_x_1879:
[----:B------:R-:W-:Y:S01]  /*8980*/  MOV R26, R22 ;  /* 0x00000016001a7202 */ /* 0x000fe20000000f00 */
[----:B------:R-:W-:-:S07]  /*8990*/  FADD R16, R18, R29 ;  /* 0x0000001d12107221 */ /* 0x000fce0000000000 */
[----:B------:R-:W-:Y:S05]  /*89a0*/  WARPSYNC.COLLECTIVE R23, `(.L_x_1880) ;  /* 0x0000000017087348 */ /* 0x000fea0003c00000 */
[----:B------:R0:W1:Y:S02]  /*89b0*/  SHFL.DOWN P0, R29, R26, R25, R24 ;  /* 0x080000191a1d7389 */ /* 0x0000640000000018 */
[----:B01----:R-:W-:Y:S05]  /*89c0*/  ENDCOLLECTIVE ;  /* 0x000000000000791b */ /* 0x003fea0003800000 */
.L_x_1880:
[----:B------:R-:W-:Y:S02]  /*89d0*/  MOV R26, R27 ;  /* 0x0000001b001a7202 */ /* 0x000fe40000000f00 */
[----:B------:R-:W-:-:S07]  /*89e0*/  MOV R17, R29 ;  /* 0x0000001d00117202 */ /* 0x000fce0000000f00 */
[----:B------:R-:W-:Y:S05]  /*89f0*/  WARPSYNC.COLLECTIVE R23, `(.L_x_1881) ;  /* 0x0000000017087348 */ /* 0x000fea0003c00000 */
[----:B------:R0:W1:Y:S02]  /*8a00*/  SHFL.DOWN P0, R29, R26, R25, R24 ;  /* 0x080000191a1d7389 */ /* 0x0000640000000018 */
[----:B01----:R-:W-:Y:S05]  /*8a10*/  ENDCOLLECTIVE ;  /* 0x000000000000791b */ /* 0x003fea0003800000 */
.L_x_1881:
        /* <DEDUP_REMOVED lines=8> */
.L_x_1882:
[----:B------:R-:W-:Y:S02]  /*8aa0*/  MOV R26, R20 ;  /* 0x00000014001a7202 */ /* 0x000fe40000000f00 */
[----:B------:R-:W-:-:S07]  /*8ab0*/  MOV R28, R29 ;  /* 0x0000001d001c7202 */ /* 0x000fce0000000f00 */
[----:B------:R-:W-:Y:S05]  /*8ac0*/  WARPSYNC.COLLECTIVE R23, `(.L_x_1883) ;  /* 0x0000000017087348 */ /* 0x000fea0003c00000 */
[----:B------:R0:W1:Y:S02]  /*8ad0*/  SHFL.DOWN P0, R29, R26, R25, R24 ;  /* 0x080000191a1d7389 */ /* 0x0000640000000018 */
[----:B01----:R-:W-:Y:S05]  /*8ae0*/  ENDCOLLECTIVE ;  /* 0x000000000000791b */ /* 0x003fea0003800000 */
.L_x_1883:
        /* <DEDUP_REMOVED lines=8> */
.L_x_1884:
[----:B------:R-:W-:Y:S05]  /*8b70*/  BRA `(.L_x_1885) ;  /* 0xffffffb8009c7947 */ /* 0x000fea000383ffff */
.L_x_1886:
        /* <DEDUP_REMOVED lines=16> */
.L_x_1909:


//--------------------- .nv.shared._Z12bee_bwr_kerniiPKfS0_S0_S0_S0_S0_S0_S0_S0_S0_S0_S0_S0_S0_S0_S0_PfS1_S1_ --------------------------
	.section	.nv.shared._Z12bee_bwr_kerniiPKfS0_S0_S0_S0_S0_S0_S0_S0_S0_S0_S0_S0_S0_S0_S0_PfS1_S1_,"aw",@nobits
	.sectionflags	@""
	.align	16
	.zero		1024


//--------------------- .nv.shared.reserved.0     --------------------------
	.section	.nv.shared.reserved.0,"aw",@nobits
	.weak		__nv_reservedSMEM_offset_0_alias
	.size		__nv_reservedSMEM_offset_0_alias, 0, 64
	.other		__nv_reservedSMEM_offset_0_alias,@"STO_CUDA_RESERVED_SHARED STV_DEFAULT"
__nv_reservedSMEM_offset_0_alias:
	.zero		0
	.zero		64


//--------------------- .nv.shared._Z12bee_bwl_kerniiPKfS0_S0_S0_S0_S0_S0_S0_S0_S0_S0_S0_S0_S0_S0_S0_PfS1_S1_ --------------------------
	.section	.nv.shared._Z12bee_bwl_kerniiPKfS0_S0_S0_S0_S0_S0_S0_S0_S0_S0_S0_S0_S0_S0_S0_PfS1_S1_,"aw",@nobits
	.sectionflags	@""
	.align	16
	.zero		1024


//--------------------- .nv.shared._Z12bee_fwd_kerniiPKfS0_S0_S0_S0_S0_PfS1_S1_S1_S1_S1_S1_S1_S1_S1_S1_S1_S1_ --------------------------
	.section	.nv.shared._Z12bee_fwd_kerniiPKfS0_S0_S0_S0_S0_PfS1_S1_S1_S1_S1_S1_S1_S1_S1_S1_S1_S1_,"aw",@nobits
	.sectionflags	@""
	.align	16
	.zero		1024


//--------------------- .nv.shared._Z21ant16_oc_wtsback_kerniiiiPKfS0_S0_S0_S0_S0_PfS1_ --------------------------
	.section	.nv.shared._Z21ant16_oc_wtsback_kerniiiiPKfS0_S0_S0_S0_S0_PfS1_,"aw",@nobits
	.sectionflags	@""
	.align	16
	.zero		1024


//--------------------- .nv.shared._Z22ant16_oc_backleft_kerniiiiPKfS0_S0_S0_S0_S0_PfS1_ --------------------------
	.section	.nv.shared._Z22ant16_oc_backleft_kerniiiiPKfS0_S0_S0_S0_S0_PfS1_,"aw",@nobits
	.sectionflags	@""
	.align	16
	.zero		1024


//--------------------- .nv.shared._Z22ant16_oc_backward_kerniiiiiiiPKfS0_S0_S0_S0_S0_PfS1_ --------------------------
	.section	.nv.shared._Z22ant16_oc_backward_kerniiiiiiiPKfS0_S0_S0_S0_S0_PfS1_,"aw",@nobits
	.sectionflags	@""
	.align	16
	.zero		1024


//--------------------- .nv.shared._Z13ant16_oc_kerniiiiiPKfS0_S0_S0_S0_S0_PfS1_ --------------------------
	.section	.nv.shared._Z13ant16_oc_kerniiiiiPKfS0_S0_S0_S0_S0_PfS1_,"aw",@nobits
	.sectionflags	@""
	.align	16
	.zero		1024


//--------------------- .nv.shared._Z21ant16_o2_wtsback_kerniiiiiPKfS0_S0_S0_S0_S0_S0_S0_PfS1_S1_S1_ --------------------------
	.section	.nv.shared._Z21ant16_o2_wtsback_kerniiiiiPKfS0_S0_S0_S0_S0_S0_S0_PfS1_S1_S1_,"aw",@nobits
	.sectionflags	@""
	.align	16
	.zero		1024


//--------------------- .nv.shared._Z22ant16_o2_backleft_kerniiiiiPKfS0_S0_S0_S0_S0_S0_S0_PfS1_S1_S1_ --------------------------
	.section	.nv.shared._Z22ant16_o2_backleft_kerniiiiiPKfS0_S0_S0_S0_S0_S0_S0_PfS1_S1_S1_,"aw",@nobits
	.sectionflags	@""
	.align	16
	.zero		1024


//--------------------- .nv.shared._Z22ant16_o2_backward_kerniiiiiiPKfS0_S0_S0_S0_S0_S0_S0_S0_PfS1_S1_ --------------------------
	.section	.nv.shared._Z22ant16_o2_backward_kerniiiiiiPKfS0_S0_S0_S0_S0_S0_S0_S0_PfS1_S1_,"aw",@nobits
	.sectionflags	@""
	.align	16
	.zero		1024


//--------------------- .nv.shared._Z13ant16_o2_kerniiiiiiiiiiPKfS0_S0_S0_S0_S0_S0_S0_S0_S0_S0_Pf --------------------------
	.section	.nv.shared._Z13ant16_o2_kerniiiiiiiiiiPKfS0_S0_S0_S0_S0_S0_S0_S0_S0_S0_Pf,"aw",@nobits
	.sectionflags	@""
	.align	16
	.zero		1024


//--------------------- .nv.shared._Z21ant16_o1_wtsback_kerniiiiiPKfS0_S0_S0_S0_S0_S0_S0_PfS1_S1_S1_ --------------------------
	.section	.nv.shared._Z21ant16_o1_wtsback_kerniiiiiPKfS0_S0_S0_S0_S0_S0_S0_PfS1_S1_S1_,"aw",@nobits
	.sectionflags	@""
	.align	16
	.zero		1024


//--------------------- .nv.shared._Z22ant16_o1_backleft_kerniiiiiPKfS0_S0_S0_S0_S0_S0_S0_PfS1_S1_S1_ --------------------------
	.section	.nv.shared._Z22ant16_o1_backleft_kerniiiiiPKfS0_S0_S0_S0_S0_S0_S0_PfS1_S1_S1_,"aw",@nobits
	.sectionflags	@""
	.align	16
	.zero		1024


//--------------------- .nv.shared._Z22ant16_o1_backward_kerniiiiiiPKfS0_S0_S0_S0_S0_S0_S0_S0_PfS1_S1_ --------------------------
	.section	.nv.shared._Z22ant16_o1_backward_kerniiiiiiPKfS0_S0_S0_S0_S0_S0_S0_S0_PfS1_S1_,"aw",@nobits
	.sectionflags	@""
	.align	16
	.zero		1024


//--------------------- .nv.shared._Z13ant16_o1_kerniiiiiiiiiiPKfS0_S0_S0_S0_S0_S0_S0_S0_S0_S0_Pf --------------------------
	.section	.nv.shared._Z13ant16_o1_kerniiiiiiiiiiPKfS0_S0_S0_S0_S0_S0_S0_S0_S0_S0_Pf,"aw",@nobits
	.sectionflags	@""
	.align	16
	.zero		1024


//--------------------- .nv.shared._Z21ant16_o0_wtsback_kerniiiiiPKfS0_S0_S0_S0_S0_S0_PfS1_S1_ --------------------------
	.section	.nv.shared._Z21ant16_o0_wtsback_kerniiiiiPKfS0_S0_S0_S0_S0_S0_PfS1_S1_,"aw",@nobits
	.sectionflags	@""
	.align	16
	.zero		1024


//--------------------- .nv.shared._Z22ant16_o0_backleft_kerniiiiiPKfS0_S0_S0_S0_S0_S0_PfS1_S1_ --------------------------
	.section	.nv.shared._Z22ant16_o0_backleft_kerniiiiiPKfS0_S0_S0_S0_S0_S0_PfS1_S1_,"aw",@nobits
	.sectionflags	@""
	.align	16
	.zero		1024


//--------------------- .nv.shared._Z22ant16_o0_backward_kerniiiiiiPKfS0_S0_S0_S0_S0_S0_PfS1_S1_ --------------------------
	.section	.nv.shared._Z22ant16_o0_backward_kerniiiiiiPKfS0_S0_S0_S0_S0_S0_PfS1_S1_,"aw",@nobits
	.sectionflags	@""
	.align	16
	.zero		1024


//--------------------- .nv.shared._Z13ant16_o0_kerniiiiiiiiiiPKfS0_S0_S0_S0_S0_S0_S0_S0_Pf --------------------------
	.section	.nv.shared._Z13ant16_o0_kerniiiiiiiiiiPKfS0_S0_S0_S0_S0_S0_S0_S0_Pf,"aw",@nobits
	.sectionflags	@""
	.align	16
	.zero		1024


//--------------------- .nv.shared._Z39fused_tensor_prods_example_wtsback_kerniiiiiPKfS0_S0_S0_S0_S0_S0_S0_S0_S0_S0_S0_S0_S0_S0_PfS1_S1_S1_S1_S1_S1_S1_S1_ --------------------------
	.section	.nv.shared._Z39fused_tensor_prods_example_wtsback_kerniiiiiPKfS0_S0_S0_S0_S0_S0_S0_S0_S0_S0_S0_S0_S0_S0_PfS1_S1_S1_S1_S1_S1_S1_S1_,"aw",@nobits
	.sectionflags	@""
	.align	16
	.zero		1024


//--------------------- .nv.shared._Z40fused_tensor_prods_example_backleft_kerniiiiiPKfS0_S0_S0_S0_S0_S0_S0_S0_S0_S0_S0_S0_S0_S0_PfS1_S1_S1_S1_S1_S1_S1_S1_ --------------------------
	.section	.nv.shared._Z40fused_tensor_prods_example_backleft_kerniiiiiPKfS0_S0_S0_S0_S0_S0_S0_S0_S0_S0_S0_S0_S0_S0_PfS1_S1_S1_S1_S1_S1_S1_S1_,"aw",@nobits
	.sectionflags	@""
	.align	16
	.zero		1024


//--------------------- .nv.shared._Z40fused_tensor_prods_example_backward_kerniiiiiiiiiiPKfS0_S0_S0_S0_S0_S0_S0_S0_S0_S0_S0_S0_S0_S0_S0_S0_S0_S0_S0_S0_PfS1_S1_ --------------------------
	.section	.nv.shared._Z40fused_tensor_prods_example_backward_kerniiiiiiiiiiPKfS0_S0_S0_S0_S0_S0_S0_S0_S0_S0_S0_S0_S0_S0_S0_S0_S0_S0_S0_S0_PfS1_S1_,"aw",@nobits
	.sectionflags	@""
	.align	16
	.zero		1024


//--------------------- .nv.shared._Z31fused_tensor_prods_example_kerniiiiiiiiiiPKfS0_S0_S0_S0_S0_S0_S0_S0_S0_S0_S0_S0_S0_S0_S0_S0_S0_S0_S0_S0_PfS1_S1_ --------------------------
	.section	.nv.shared._Z31fused_tensor_prods_example_kerniiiiiiiiiiPKfS0_S0_S0_S0_S0_S0_S0_S0_S0_S0_S0_S0_S0_S0_S0_S0_S0_S0_S0_S0_PfS1_S1_,"aw",@nobits
	.sectionflags	@""
	.align	16
	.zero		1024


//--------------------- .nv.constant0._Z12bee_bwr_kerniiPKfS0_S0_S0_S0_S0_S0_S0_S0_S0_S0_S0_S0_S0_S0_S0_PfS1_S1_ --------------------------
	.section	.nv.constant0._Z12bee_bwr_kerniiPKfS0_S0_S0_S0_S0_S0_S0_S0_S0_S0_S0_S0_S0_S0_S0_PfS1_S1_,"a",@progbits
	.sectionflags	@""
	.align	4
.nv.constant0._Z12bee_bwr_kerniiPKfS0_S0_S0_S0_S0_S0_S0_S0_S0_S0_S0_S0_S0_S0_S0_PfS1_S1_:
	.zero		1056


//--------------------- .nv.constant0._Z12bee_bwl_kerniiPKfS0_S0_S0_S0_S0_S0_S0_S0_S0_S0_S0_S0_S0_S0_S0_PfS1_S1_ --------------------------
	.section	.nv.constant0._Z12bee_bwl_kerniiPKfS0_S0_S0_S0_S0_S0_S0_S0_S0_S0_S0_S0_S0_S0_S0_PfS1_S1_,"a",@progbits
	.sectionflags	@""
	.align	4
.nv.constant0._Z12bee_bwl_kerniiPKfS0_S0_S0_S0_S0_S0_S0_S0_S0_S0_S0_S0_S0_S0_S0_PfS1_S1_:
	.zero		1056


//--------------------- .nv.constant0._Z12bee_fwd_kerniiPKfS0_S0_S0_S0_S0_PfS1_S1_S1_S1_S1_S1_S1_S1_S1_S1_S1_S1_ --------------------------
	.section	.nv.constant0._Z12bee_fwd_kerniiPKfS0_S0_S0_S0_S0_PfS1_S1_S1_S1_S1_S1_S1_S1_S1_S1_S1_S1_,"a",@progbits
	.sectionflags	@""
	.align	4
.nv.constant0._Z12bee_fwd_kerniiPKfS0_S0_S0_S0_S0_PfS1_S1_S1_S1_S1_S1_S1_S1_S1_S1_S1_S1_:
	.zero		1056


//--------------------- .nv.constant0._Z21ant16_oc_wtsback_kerniiiiPKfS0_S0_S0_S0_S0_PfS1_ --------------------------
	.section	.nv.constant0._Z21ant16_oc_wtsback_kerniiiiPKfS0_S0_S0_S0_S0_PfS1_,"a",@progbits
	.sectionflags	@""
	.align	4
.nv.constant0._Z21ant16_oc_wtsback_kerniiiiPKfS0_S0_S0_S0_S0_PfS1_:
	.zero		976


//--------------------- .nv.constant0._Z22ant16_oc_backleft_kerniiiiPKfS0_S0_S0_S0_S0_PfS1_ --------------------------
	.section	.nv.constant0._Z22ant16_oc_backleft_kerniiiiPKfS0_S0_S0_S0_S0_PfS1_,"a",@progbits
	.sectionflags	@""
	.align	4
.nv.constant0._Z22ant16_oc_backleft_kerniiiiPKfS0_S0_S0_S0_S0_PfS1_:
	.zero		976


//--------------------- .nv.constant0._Z22ant16_oc_backward_kerniiiiiiiPKfS0_S0_S0_S0_S0_PfS1_ --------------------------
	.section	.nv.constant0._Z22ant16_oc_backward_kerniiiiiiiPKfS0_S0_S0_S0_S0_PfS1_,"a",@progbits
	.sectionflags	@""
	.align	4
.nv.constant0._Z22ant16_oc_backward_kerniiiiiiiPKfS0_S0_S0_S0_S0_PfS1_:
	.zero		992


//--------------------- .nv.constant0._Z13ant16_oc_kerniiiiiPKfS0_S0_S0_S0_S0_PfS1_ --------------------------
	.section	.nv.constant0._Z13ant16_oc_kerniiiiiPKfS0_S0_S0_S0_S0_PfS1_,"a",@progbits
	.sectionflags	@""
	.align	4
.nv.constant0._Z13ant16_oc_kerniiiiiPKfS0_S0_S0_S0_S0_PfS1_:
	.zero		984


//--------------------- .nv.constant0._Z21ant16_o2_wtsback_kerniiiiiPKfS0_S0_S0_S0_S0_S0_S0_PfS1_S1_S1_ --------------------------
	.section	.nv.constant0._Z21ant16_o2_wtsback_kerniiiiiPKfS0_S0_S0_S0_S0_S0_S0_PfS1_S1_S1_,"a",@progbits
	.sectionflags	@""
	.align	4
.nv.constant0._Z21ant16_o2_wtsback_kerniiiiiPKfS0_S0_S0_S0_S0_S0_S0_PfS1_S1_S1_:
	.zero		1016


//--------------------- .nv.constant0._Z22ant16_o2_backleft_kerniiiiiPKfS0_S0_S0_S0_S0_S0_S0_PfS1_S1_S1_ --------------------------
	.section	.nv.constant0._Z22ant16_o2_backleft_kerniiiiiPKfS0_S0_S0_S0_S0_S0_S0_PfS1_S1_S1_,"a",@progbits
	.sectionflags	@""
	.align	4
.nv.constant0._Z22ant16_o2_backleft_kerniiiiiPKfS0_S0_S0_S0_S0_S0_S0_PfS1_S1_S1_:
	.zero		1016


//--------------------- .nv.constant0._Z22ant16_o2_backward_kerniiiiiiPKfS0_S0_S0_S0_S0_S0_S0_S0_PfS1_S1_ --------------------------
	.section	.nv.constant0._Z22ant16_o2_backward_kerniiiiiiPKfS0_S0_S0_S0_S0_S0_S0_S0_PfS1_S1_,"a",@progbits
	.sectionflags	@""
	.align	4
.nv.constant0._Z22ant16_o2_backward_kerniiiiiiPKfS0_S0_S0_S0_S0_S0_S0_S0_PfS1_S1_:
	.zero		1016


//--------------------- .nv.constant0._Z13ant16_o2_kerniiiiiiiiiiPKfS0_S0_S0_S0_S0_S0_S0_S0_S0_S0_Pf --------------------------
	.section	.nv.constant0._Z13ant16_o2_kerniiiiiiiiiiPKfS0_S0_S0_S0_S0_S0_S0_S0_S0_S0_Pf,"a",@progbits
	.sectionflags	@""
	.align	4
.nv.constant0._Z13ant16_o2_kerniiiiiiiiiiPKfS0_S0_S0_S0_S0_S0_S0_S0_S0_S0_Pf:
	.zero		1032


//--------------------- .nv.constant0._Z21ant16_o1_wtsback_kerniiiiiPKfS0_S0_S0_S0_S0_S0_S0_PfS1_S1_S1_ --------------------------
	.section	.nv.constant0._Z21ant16_o1_wtsback_kerniiiiiPKfS0_S0_S0_S0_S0_S0_S0_PfS1_S1_S1_,"a",@progbits
	.sectionflags	@""
	.align	4
.nv.constant0._Z21ant16_o1_wtsback_kerniiiiiPKfS0_S0_S0_S0_S0_S0_S0_PfS1_S1_S1_:
	.zero		1016


//--------------------- .nv.constant0._Z22ant16_o1_backleft_kerniiiiiPKfS0_S0_S0_S0_S0_S0_S0_PfS1_S1_S1_ --------------------------
	.section	.nv.constant0._Z22ant16_o1_backleft_kerniiiiiPKfS0_S0_S0_S0_S0_S0_S0_PfS1_S1_S1_,"a",@progbits
	.sectionflags	@""
	.align	4
.nv.constant0._Z22ant16_o1_backleft_kerniiiiiPKfS0_S0_S0_S0_S0_S0_S0_PfS1_S1_S1_:
	.zero		1016


//--------------------- .nv.constant0._Z22ant16_o1_backward_kerniiiiiiPKfS0_S0_S0_S0_S0_S0_S0_S0_PfS1_S1_ --------------------------
	.section	.nv.constant0._Z22ant16_o1_backward_kerniiiiiiPKfS0_S0_S0_S0_S0_S0_S0_S0_PfS1_S1_,"a",@progbits
	.sectionflags	@""
	.align	4
.nv.constant0._Z22ant16_o1_backward_kerniiiiiiPKfS0_S0_S0_S0_S0_S0_S0_S0_PfS1_S1_:
	.zero		1016


//--------------------- .nv.constant0._Z13ant16_o1_kerniiiiiiiiiiPKfS0_S0_S0_S0_S0_S0_S0_S0_S0_S0_Pf --------------------------
	.section	.nv.constant0._Z13ant16_o1_kerniiiiiiiiiiPKfS0_S0_S0_S0_S0_S0_S0_S0_S0_S0_Pf,"a",@progbits
	.sectionflags	@""
	.align	4
.nv.constant0._Z13ant16_o1_kerniiiiiiiiiiPKfS0_S0_S0_S0_S0_S0_S0_S0_S0_S0_Pf:
	.zero		1032


//--------------------- .nv.constant0._Z21ant16_o0_wtsback_kerniiiiiPKfS0_S0_S0_S0_S0_S0_PfS1_S1_ --------------------------
	.section	.nv.constant0._Z21ant16_o0_wtsback_kerniiiiiPKfS0_S0_S0_S0_S0_S0_PfS1_S1_,"a",@progbits
	.sectionflags	@""
	.align	4
.nv.constant0._Z21ant16_o0_wtsback_kerniiiiiPKfS0_S0_S0_S0_S0_S0_PfS1_S1_:
	.zero		1000


//--------------------- .nv.constant0._Z22ant16_o0_backleft_kerniiiiiPKfS0_S0_S0_S0_S0_S0_PfS1_S1_ --------------------------
	.section	.nv.constant0._Z22ant16_o0_backleft_kerniiiiiPKfS0_S0_S0_S0_S0_S0_PfS1_S1_,"a",@progbits
	.sectionflags	@""
	.align	4
.nv.constant0._Z22ant16_o0_backleft_kerniiiiiPKfS0_S0_S0_S0_S0_S0_PfS1_S1_:
	.zero		1000


//--------------------- .nv.constant0._Z22ant16_o0_backward_kerniiiiiiPKfS0_S0_S0_S0_S0_S0_PfS1_S1_ --------------------------
	.section	.nv.constant0._Z22ant16_o0_backward_kerniiiiiiPKfS0_S0_S0_S0_S0_S0_PfS1_S1_,"a",@progbits
	.sectionflags	@""
	.align	4
.nv.constant0._Z22ant16_o0_backward_kerniiiiiiPKfS0_S0_S0_S0_S0_S0_PfS1_S1_:
	.zero		1000


//--------------------- .nv.constant0._Z13ant16_o0_kerniiiiiiiiiiPKfS0_S0_S0_S0_S0_S0_S0_S0_Pf --------------------------
	.section	.nv.constant0._Z13ant16_o0_kerniiiiiiiiiiPKfS0_S0_S0_S0_S0_S0_S0_S0_Pf,"a",@progbits
	.sectionflags	@""
	.align	4
.nv.constant0._Z13ant16_o0_kerniiiiiiiiiiPKfS0_S0_S0_S0_S0_S0_S0_S0_Pf:
	.zero		1016


//--------------------- .nv.constant0._Z39fused_tensor_prods_example_wtsback_kerniiiiiPKfS0_S0_S0_S0_S0_S0_S0_S0_S0_S0_S0_S0_S0_S0_PfS1_S1_S1_S1_S1_S1_S1_S1_ --------------------------
	.section	.nv.constant0._Z39fused_tensor_prods_example_wtsback_kerniiiiiPKfS0_S0_S0_S0_S0_S0_S0_S0_S0_S0_S0_S0_S0_S0_PfS1_S1_S1_S1_S1_S1_S1_S1_,"a",@progbits
	.sectionflags	@""
	.align	4
.nv.constant0._Z39fused_tensor_prods_example_wtsback_kerniiiiiPKfS0_S0_S0_S0_S0_S0_S0_S0_S0_S0_S0_S0_S0_S0_PfS1_S1_S1_S1_S1_S1_S1_S1_:
	.zero		1112


//--------------------- .nv.constant0._Z40fused_tensor_prods_example_backleft_kerniiiiiPKfS0_S0_S0_S0_S0_S0_S0_S0_S0_S0_S0_S0_S0_S0_PfS1_S1_S1_S1_S1_S1_S1_S1_ --------------------------
	.section	.nv.constant0._Z40fused_tensor_prods_example_backleft_kerniiiiiPKfS0_S0_S0_S0_S0_S0_S0_S0_S0_S0_S0_S0_S0_S0_PfS1_S1_S1_S1_S1_S1_S1_S1_,"a",@progbits
	.sectionflags	@""
	.align	4
.nv.constant0._Z40fused_tensor_prods_example_backleft_kerniiiiiPKfS0_S0_S0_S0_S0_S0_S0_S0_S0_S0_S0_S0_S0_S0_PfS1_S1_S1_S1_S1_S1_S1_S1_:
	.zero		1112


//--------------------- .nv.constant0._Z40fused_tensor_prods_example_backward_kerniiiiiiiiiiPKfS0_S0_S0_S0_S0_S0_S0_S0_S0_S0_S0_S0_S0_S0_S0_S0_S0_S0_S0_S0_PfS1_S1_ --------------------------
	.section	.nv.constant0._Z40fused_tensor_prods_example_backward_kerniiiiiiiiiiPKfS0_S0_S0_S0_S0_S0_S0_S0_S0_S0_S0_S0_S0_S0_S0_S0_S0_S0_S0_S0_PfS1_S1_,"a",@progbits
	.sectionflags	@""
	.align	4
.nv.constant0._Z40fused_tensor_prods_example_backward_kerniiiiiiiiiiPKfS0_S0_S0_S0_S0_S0_S0_S0_S0_S0_S0_S0_S0_S0_S0_S0_S0_S0_S0_S0_PfS1_S1_:
	.zero		1128


//--------------------- .nv.constant0._Z31fused_tensor_prods_example_kerniiiiiiiiiiPKfS0_S0_S0_S0_S0_S0_S0_S0_S0_S0_S0_S0_S0_S0_S0_S0_S0_S0_S0_S0_PfS1_S1_ --------------------------
	.section	.nv.constant0._Z31fused_tensor_prods_example_kerniiiiiiiiiiPKfS0_S0_S0_S0_S0_S0_S0_S0_S0_S0_S0_S0_S0_S0_S0_S0_S0_S0_S0_S0_PfS1_S1_,"a",@progbits
	.sectionflags	@""
	.align	4
.nv.constant0._Z31fused_tensor_prods_example_kerniiiiiiiiiiPKfS0_S0_S0_S0_S0_S0_S0_S0_S0_S0_S0_S0_S0_S0_S0_S0_S0_S0_S0_S0_PfS1_S1_:
	.zero		1128


//--------------------- SYMBOLS --------------------------

	.type		.nv.reservedSmem.offset0,@object
	.size		.nv.reservedSmem.offset0,0x4
	.type		.nv.reservedSmem.cap,@object
	.size		.nv.reservedSmem.cap,0x4
